	.target	sm_100a

	.elftype	@"ET_EXEC"


//--------------------- .note.nv.tkinfo           --------------------------
	.section	.note.nv.tkinfo,"",@"SHT_NOTE"
	.sectionflags	@"SHF_NOTE_NV_TKINFO"
	.tkinfo
        /*0018*/ 	.word	0x00000081
        /*0030*/ 	.string	""
        /*0030*/ 	.string	"ptxas-blackwell"
        /*0030*/ 	.string	"Cuda compilation tools, release 12.9, V12.9.86"
        /*0030*/ 	.string	"Build cuda_12.9.r12.9/compiler.36037853_0"
        /*0030*/ 	.string	"-v  -suppress-debug-info  -lineinfo  -arch sm_100a "



//--------------------- .note.nv.cuver            --------------------------
	.section	.note.nv.cuver,"",@"SHT_NOTE"
	.sectionflags	@"SHF_NOTE_NV_CUVER"
        /*0018*/ 	.short	0x0001
        /*001a*/ 	.short	0x0064
        /*001c*/ 	.short	0x0001
        /*001e*/ 	.short	0x0000
        /*0020*/ 	.short	0x0001
        /*0022*/ 	.short	0x0000


//--------------------- .nv.info                  --------------------------
	.section	.nv.info,"",@"SHT_CUDA_INFO"
	.align	4


	//----- nvinfo : EIATTR_REGCOUNT
	.align		4
        /*0000*/ 	.byte	0x04, 0x2f
        /*0002*/ 	.short	(.L_4 - .L_3)
	.align		4
.L_3:
        /*0004*/ 	.word	index@(matmul_kernel)
        /*0008*/ 	.word	0x000000ff


	//----- nvinfo : EIATTR_FRAME_SIZE
	.align		4
.L_4:
        /*000c*/ 	.byte	0x04, 0x11
        /*000e*/ 	.short	(.L_6 - .L_5)
	.align		4
.L_5:
        /*0010*/ 	.word	index@($__internal_2_$__cuda_sm10x_tcgen05_guardrail_trap_unallocated_columns_being_dealloced)
        /*0014*/ 	.word	0x000001a0


	//----- nvinfo : EIATTR_FRAME_SIZE
	.align		4
.L_6:
        /*0018*/ 	.byte	0x04, 0x11
        /*001a*/ 	.short	(.L_8 - .L_7)
	.align		4
.L_7:
        /*001c*/ 	.word	index@($__internal_1_$__cuda_sm10x_tcgen05_guardrail_trap_phase_invalid_during_alloc)
        /*0020*/ 	.word	0x000001a0


	//----- nvinfo : EIATTR_FRAME_SIZE
	.align		4
.L_8:
        /*0024*/ 	.byte	0x04, 0x11
        /*0026*/ 	.short	(.L_10 - .L_9)
	.align		4
.L_9:
        /*0028*/ 	.word	index@($__internal_0_$__cuda_sm10x_tcgen05_guardrail_trap_col_being_dealloced_not_returned_by_alloc)
        /*002c*/ 	.word	0x000001a0


	//----- nvinfo : EIATTR_FRAME_SIZE
	.align		4
.L_10:
        /*0030*/ 	.byte	0x04, 0x11
        /*0032*/ 	.short	(.L_12 - .L_11)
	.align		4
.L_11:
        /*0034*/ 	.word	index@(matmul_kernel)
        /*0038*/ 	.word	0x000001a0


	//----- nvinfo : EIATTR_MIN_STACK_SIZE
	.align		4
.L_12:
        /*003c*/ 	.byte	0x04, 0x12
        /*003e*/ 	.short	(.L_14 - .L_13)
	.align		4
.L_13:
        /*0040*/ 	.word	index@(matmul_kernel)
        /*0044*/ 	.word	0x000001a0
.L_14:


//--------------------- .nv.info.matmul_kernel    --------------------------
	.section	.nv.info.matmul_kernel,"",@"SHT_CUDA_INFO"
	.sectionflags	@""
	.align	4


	//----- nvinfo : EIATTR_CUDA_API_VERSION
	.align		4
        /*0000*/ 	.byte	0x04, 0x37
        /*0002*/ 	.short	(.L_16 - .L_15)
.L_15:
        /*0004*/ 	.word	0x00000081


	//----- nvinfo : EIATTR_KPARAM_INFO
	.align		4
.L_16:
        /*0008*/ 	.byte	0x04, 0x17
        /*000a*/ 	.short	(.L_18 - .L_17)
.L_17:
        /*000c*/ 	.word	0x00000000
        /*0010*/ 	.short	0x000d
        /*0012*/ 	.short	0x0048
        /*0014*/ 	.byte	0x00, 0xf4, 0x21, 0x00


	//----- nvinfo : EIATTR_KPARAM_INFO
	.align		4
.L_18:
        /*0018*/ 	.byte	0x04, 0x17
        /*001a*/ 	.short	(.L_20 - .L_19)
.L_19:
        /*001c*/ 	.word	0x00000000
        /*0020*/ 	.short	0x000c
        /*0022*/ 	.short	0x0040
        /*0024*/ 	.byte	0x00, 0xf4, 0x21, 0x00


	//----- nvinfo : EIATTR_KPARAM_INFO
	.align		4
.L_20:
        /*0028*/ 	.byte	0x04, 0x17
        /*002a*/ 	.short	(.L_22 - .L_21)
.L_21:
        /*002c*/ 	.word	0x00000000
        /*0030*/ 	.short	0x000b
        /*0032*/ 	.short	0x0038
        /*0034*/ 	.byte	0x00, 0xf0, 0x11, 0x00


	//----- nvinfo : EIATTR_KPARAM_INFO
	.align		4
.L_22:
        /*0038*/ 	.byte	0x04, 0x17
        /*003a*/ 	.short	(.L_24 - .L_23)
.L_23:
        /*003c*/ 	.word	0x00000000
        /*0040*/ 	.short	0x000a
        /*0042*/ 	.short	0x0034
        /*0044*/ 	.byte	0x00, 0xf0, 0x11, 0x00


	//----- nvinfo : EIATTR_KPARAM_INFO
	.align		4
.L_24:
        /*0048*/ 	.byte	0x04, 0x17
        /*004a*/ 	.short	(.L_26 - .L_25)
.L_25:
        /*004c*/ 	.word	0x00000000
        /*0050*/ 	.short	0x0009
        /*0052*/ 	.short	0x0030
        /*0054*/ 	.byte	0x00, 0xf0, 0x11, 0x00


	//----- nvinfo : EIATTR_KPARAM_INFO
	.align		4
.L_26:
        /*0058*/ 	.byte	0x04, 0x17
        /*005a*/ 	.short	(.L_28 - .L_27)
.L_27:
        /*005c*/ 	.word	0x00000000
        /*0060*/ 	.short	0x0008
        /*0062*/ 	.short	0x002c
        /*0064*/ 	.byte	0x00, 0xf0, 0x11, 0x00


	//----- nvinfo : EIATTR_KPARAM_INFO
	.align		4
.L_28:
        /*0068*/ 	.byte	0x04, 0x17
        /*006a*/ 	.short	(.L_30 - .L_29)
.L_29:
        /*006c*/ 	.word	0x00000000
        /*0070*/ 	.short	0x0007
        /*0072*/ 	.short	0x0028
        /*0074*/ 	.byte	0x00, 0xf0, 0x11, 0x00


	//----- nvinfo : EIATTR_KPARAM_INFO
	.align		4
.L_30:
        /*0078*/ 	.byte	0x04, 0x17
        /*007a*/ 	.short	(.L_32 - .L_31)
.L_31:
        /*007c*/ 	.word	0x00000000
        /*0080*/ 	.short	0x0006
        /*0082*/ 	.short	0x0024
        /*0084*/ 	.byte	0x00, 0xf0, 0x11, 0x00


	//----- nvinfo : EIATTR_KPARAM_INFO
	.align		4
.L_32:
        /*0088*/ 	.byte	0x04, 0x17
        /*008a*/ 	.short	(.L_34 - .L_33)
.L_33:
        /*008c*/ 	.word	0x00000000
        /*0090*/ 	.short	0x0005
        /*0092*/ 	.short	0x0020
        /*0094*/ 	.byte	0x00, 0xf0, 0x11, 0x00


	//----- nvinfo : EIATTR_KPARAM_INFO
	.align		4
.L_34:
        /*0098*/ 	.byte	0x04, 0x17
        /*009a*/ 	.short	(.L_36 - .L_35)
.L_35:
        /*009c*/ 	.word	0x00000000
        /*00a0*/ 	.short	0x0004
        /*00a2*/ 	.short	0x001c
        /*00a4*/ 	.byte	0x00, 0xf0, 0x11, 0x00


	//----- nvinfo : EIATTR_KPARAM_INFO
	.align		4
.L_36:
        /*00a8*/ 	.byte	0x04, 0x17
        /*00aa*/ 	.short	(.L_38 - .L_37)
.L_37:
        /*00ac*/ 	.word	0x00000000
        /*00b0*/ 	.short	0x0003
        /*00b2*/ 	.short	0x0018
        /*00b4*/ 	.byte	0x00, 0xf0, 0x11, 0x00


	//----- nvinfo : EIATTR_KPARAM_INFO
	.align		4
.L_38:
        /*00b8*/ 	.byte	0x04, 0x17
        /*00ba*/ 	.short	(.L_40 - .L_39)
.L_39:
        /*00bc*/ 	.word	0x00000000
        /*00c0*/ 	.short	0x0002
        /*00c2*/ 	.short	0x0010
        /*00c4*/ 	.byte	0x00, 0xf4, 0x21, 0x00


	//----- nvinfo : EIATTR_KPARAM_INFO
	.align		4
.L_40:
        /*00c8*/ 	.byte	0x04, 0x17
        /*00ca*/ 	.short	(.L_42 - .L_41)
.L_41:
        /*00cc*/ 	.word	0x00000000
        /*00d0*/ 	.short	0x0001
        /*00d2*/ 	.short	0x0008
        /*00d4*/ 	.byte	0x00, 0xf4, 0x21, 0x00


	//----- nvinfo : EIATTR_KPARAM_INFO
	.align		4
.L_42:
        /*00d8*/ 	.byte	0x04, 0x17
        /*00da*/ 	.short	(.L_44 - .L_43)
.L_43:
        /*00dc*/ 	.word	0x00000000
        /*00e0*/ 	.short	0x0000
        /*00e2*/ 	.short	0x0000
        /*00e4*/ 	.byte	0x00, 0xf4, 0x21, 0x00


	//----- nvinfo : EIATTR_AT_ENTRY_FRAGMENTS
	.align		4
.L_44:
        /*00e8*/ 	.byte	0x04, 0x4f
        /*00ea*/ 	.short	(.L_46 - .L_45)


	//   ....[0]....
.L_45:
        /*00ec*/ 	.word	0x00000004


	//----- nvinfo : EIATTR_RESERVED_SMEM_USED
	.align		4
.L_46:
        /*00f0*/ 	.byte	0x01, 0x41
	.zero		2


	//----- nvinfo : EIATTR_SPARSE_MMA_MASK
	.align		4
        /*00f4*/ 	.byte	0x03, 0x50
        /*00f6*/ 	.short	0x0000


	//----- nvinfo : EIATTR_TCGEN05_1CTA_USED
	.align		4
        /*00f8*/ 	.byte	0x01, 0x51
	.zero		2


	//----- nvinfo : EIATTR_MAXREG_COUNT
	.align		4
        /*00fc*/ 	.byte	0x03, 0x1b
        /*00fe*/ 	.short	0x00ff


	//----- nvinfo : EIATTR_NUM_BARRIERS
	.align		4
        /*0100*/ 	.byte	0x02, 0x4c
        /*0102*/ 	.byte	0x01
	.zero		1


	//----- nvinfo : EIATTR_ANNOTATIONS
	.align		4
        /*0104*/ 	.byte	0x04, 0x55
        /*0106*/ 	.short	(.L_48 - .L_47)


	//   ....[0]....
.L_47:
        /*0108*/ 	.word	0x00000001
        /*010c*/ 	.byte	0x40, 0x0a, 0x00, 0x00, 0x01, 0x00, 0x00, 0x00, 0x50, 0x3a, 0x00, 0x00, 0x01, 0x00, 0x00, 0x00
        /* <DEDUP_REMOVED lines=101> */
        /*076c*/ 	.byte	0xd0, 0xdf, 0x00, 0x00, 0x01, 0x00, 0x00, 0x00, 0x80, 0x07, 0x01, 0x00


	//----- nvinfo : EIATTR_INT_WARP_WIDE_INSTR_OFFSETS
	.align		4
.L_48:
        /*0778*/ 	.byte	0x04, 0x31
        /*077a*/ 	.short	(.L_50 - .L_49)


	//   ....[0]....
.L_49:
        /*077c*/ 	.word	0x00006aa0


	//   ....[1]....
        /*0780*/ 	.word	0x00006b50


	//   ....[2]....
        /*0784*/ 	.word	0x00006b60


	//   ....[3]....
        /*0788*/ 	.word	0x00015000


	//   ....[4]....
        /*078c*/ 	.word	0x00015050


	//----- nvinfo : EIATTR_COOP_GROUP_MASK_REGIDS
	.align		4
.L_50:
        /*0790*/ 	.byte	0x04, 0x29
        /*0792*/ 	.short	(.L_52 - .L_51)


	//   ....[0]....
.L_51:
        /*0794*/ 	.word	0xffffffff


	//   ....[1]....
        /*0798*/ 	.word	0xffffffff


	//   ....[2]....
        /*079c*/ 	.word	0xffffffff


	//   ....[3]....
        /*07a0*/ 	.word	0xffffffff


	//----- nvinfo : EIATTR_COOP_GROUP_INSTR_OFFSETS
	.align		4
.L_52:
        /*07a4*/ 	.byte	0x04, 0x28
        /*07a6*/ 	.short	(.L_54 - .L_53)


	//   ....[0]....
.L_53:
        /*07a8*/ 	.word	0x00000070


	//   ....[1]....
        /*07ac*/ 	.word	0x00000330


	//   ....[2]....
        /*07b0*/ 	.word	0x00014e90


	//   ....[3]....
        /*07b4*/ 	.word	0x00015100


	//----- nvinfo : EIATTR_VRC_CTA_INIT_COUNT
	.align		4
.L_54:
        /*07b8*/ 	.byte	0x02, 0x4a
        /*07ba*/ 	.byte	0x80
	.zero		1


	//----- nvinfo : EIATTR_MBARRIER_INSTR_OFFSETS
	.align		4
        /*07bc*/ 	.byte	0x04, 0x39
        /*07be*/ 	.short	(.L_56 - .L_55)


	//   ....[0]....
.L_55:
        /*07c0*/ 	.word	0x00006be0
        /*07c4*/ 	.word	0x000000ff
        /*07c8*/ 	.word	0x00000000
        /*07cc*/ 	.short	0x0100
        /*07ce*/ 	.byte	0x0c
	.zero		1


	//   ....[1]....
        /*07d0*/ 	.word	0x00006c80
        /*07d4*/ 	.word	0x000000ff
        /*07d8*/ 	.word	0x00050008
        /*07dc*/ 	.short	0x0100
        /*07de*/ 	.byte	0x0a
	.zero		1


	//   ....[2]....
        /*07e0*/ 	.word	0x0000f090
        /*07e4*/ 	.word	0x000000ff
        /*07e8*/ 	.word	0x00000000
        /*07ec*/ 	.short	0x010a
        /*07ee*/ 	.byte	0x12
	.zero		1


	//   ....[3]....
        /*07f0*/ 	.word	0x00010a00
        /*07f4*/ 	.word	0x000000ff
        /*07f8*/ 	.word	0x00000000
        /*07fc*/ 	.short	0x010a
        /*07fe*/ 	.byte	0x0c
	.zero		1


	//   ....[4]....
        /*0800*/ 	.word	0x00010c40
        /*0804*/ 	.word	0x000000ff
        /*0808*/ 	.word	0x00050000
        /*080c*/ 	.short	0x0108
        /*080e*/ 	.byte	0x0a
	.zero		1


	//   ....[5]....
        /*0810*/ 	.word	0x00010c80
        /*0814*/ 	.word	0x000000ff
        /*0818*/ 	.word	0x00050008
        /*081c*/ 	.short	0x0108
        /*081e*/ 	.byte	0x0a
	.zero		1


	//   ....[6]....
        /*0820*/ 	.word	0x00015120
        /*0824*/ 	.word	0x000000ff
        /*0828*/ 	.word	0x00000000
        /*082c*/ 	.short	0x010a
        /*082e*/ 	.byte	0x12
	.zero		1


	//   ....[7]....
        /*0830*/ 	.word	0x00015150
        /*0834*/ 	.word	0x000000ff
        /*0838*/ 	.word	0x00000000
        /*083c*/ 	.short	0x010a
        /*083e*/ 	.byte	0x0c
	.zero		1


	//----- nvinfo : EIATTR_NUM_MBARRIERS
	.align		4
.L_56:
        /*0840*/ 	.byte	0x03, 0x38
        /*0842*/ 	.short	0x0002


	//----- nvinfo : EIATTR_EXIT_INSTR_OFFSETS
	.align		4
        /*0844*/ 	.byte	0x04, 0x1c
        /*0846*/ 	.short	(.L_58 - .L_57)


	//   ....[0]....
.L_57:
        /*0848*/ 	.word	0x00015110


	//----- nvinfo : EIATTR_REQNTID
	.align		4
.L_58:
        /*084c*/ 	.byte	0x04, 0x10
        /*084e*/ 	.short	(.L_60 - .L_59)
.L_59:
        /*0850*/ 	.word	0x00000080
        /*0854*/ 	.word	0x00000001
        /*0858*/ 	.word	0x00000001


	//----- nvinfo : EIATTR_CRS_STACK_SIZE
	.align		4
.L_60:
        /*085c*/ 	.byte	0x04, 0x1e
        /*085e*/ 	.short	(.L_62 - .L_61)
.L_61:
        /*0860*/ 	.word	0x00000000


	//----- nvinfo : EIATTR_CBANK_PARAM_SIZE
	.align		4
.L_62:
        /*0864*/ 	.byte	0x03, 0x19
        /*0866*/ 	.short	0x0050


	//----- nvinfo : EIATTR_PARAM_CBANK
	.align		4
        /*0868*/ 	.byte	0x04, 0x0a
        /*086a*/ 	.short	(.L_64 - .L_63)
	.align		4
.L_63:
        /*086c*/ 	.word	index@(.nv.constant0.matmul_kernel)
        /*0870*/ 	.short	0x0380
        /*0872*/ 	.short	0x0050


	//----- nvinfo : EIATTR_SW_WAR
	.align		4
.L_64:
        /*0874*/ 	.byte	0x04, 0x36
        /*0876*/ 	.short	(.L_66 - .L_65)
.L_65:
        /*0878*/ 	.word	0x00000008
.L_66:


//--------------------- .nv.compat                --------------------------
	.section	.nv.compat,"",@"SHT_CUDA_COMPAT_INFO"
	.align	4
        /*0000*/ 	.byte	0x02, 0x02, 0x02, 0x00, 0x02, 0x05, 0x05, 0x00, 0x02, 0x03, 0x00, 0x00, 0x02, 0x06, 0x01, 0x00


//--------------------- .nv.callgraph             --------------------------
	.section	.nv.callgraph,"",@"SHT_CUDA_CALLGRAPH"
	.align	4
	.sectionentsize	8
	.align		4
        /*0000*/ 	.word	0x00000000
	.align		4
        /*0004*/ 	.word	0xffffffff
	.align		4
        /*0008*/ 	.word	0x00000000
	.align		4
        /*000c*/ 	.word	0xfffffffe
	.align		4
        /*0010*/ 	.word	0x00000000
	.align		4
        /*0014*/ 	.word	0xfffffffd
	.align		4
        /*0018*/ 	.word	0x00000000
	.align		4
        /*001c*/ 	.word	0xfffffffc


//--------------------- .text.matmul_kernel       --------------------------
	.section	.text.matmul_kernel,"ax",@progbits
	.align	128
        .global         matmul_kernel
        .type           matmul_kernel,@function
        .size           matmul_kernel,(.L_x_20 - matmul_kernel)
        .other          matmul_kernel,@"STO_CUDA_ENTRY STV_DEFAULT"
matmul_kernel:
.text.matmul_kernel:
[----:B------:R-:W1:Y:S01]  /*0000*/  LDC R1, c[0x0][0x37c] ;  /* 0x0000df00ff017b82 */ /* 0x000e620000000800 */
[----:B------:R-:W2:Y:S01]  /*0010*/  S2R R0, SR_TID.X ;  /* 0x0000000000007919 */ /* 0x000ea20000002100 */
[----:B-1----:R-:W-:Y:S01]  /*0020*/  VIADD R1, R1, 0xfffffe60 ;  /* 0xfffffe6001017836 */ /* 0x002fe20000000000 */
[----:B--2---:R-:W-:-:S13]  /*0030*/  ISETP.GE.U32.AND P0, PT, R0, 0x20, PT ;  /* 0x000000200000780c */ /* 0x004fda0003f06070 */
[----:B------:R-:W-:Y:S02]  /*0040*/  VOTEU.ANY UP0, P0 ;  /* 0x0000000000ff7886 */ /* 0x000fe40000000100 */
[----:B------:R-:W-:Y:S05]  /*0050*/  BRA.U UP0, `(.L_x_0) ;  /* 0x0000000100b87547 */ /* 0x000fea000b800000 */
[----:B------:R-:W1:Y:S01]  /*0060*/  S2UR UR6, SR_CgaCtaId ;  /* 0x00000000000679c3 */ /* 0x000e620000008800 */
[----:B------:R-:W-:Y:S01]  /*0070*/  NOP ;  /* 0x0000000000007918 */ /* 0x000fe20000000000 */
[----:B------:R-:W-:Y:S02]  /*0080*/  UMOV UR4, 0x40 ;  /* 0x0000004000047882 */ /* 0x000fe40000000000 */
[----:B-1----:R-:W-:-:S09]  /*0090*/  ULEA UR4, UR6, UR4, 0x18 ;  /* 0x0000000406047291 */ /* 0x002fd2000f8ec0ff */
[----:B------:R-:W1:Y:S01]  /*00a0*/  LDS.U8 R0, [UR4] ;  /* 0x00000004ff007984 */ /* 0x000e620008000000 */
[----:B------:R-:W-:Y:S02]  /*00b0*/  UMOV UR4, 0x400 ;  /* 0x0000040000047882 */ /* 0x000fe40000000000 */
[----:B------:R-:W-:Y:S01]  /*00c0*/  ULEA UR4, UR6, UR4, 0x18 ;  /* 0x0000000406047291 */ /* 0x000fe2000f8ec0ff */
[----:B-1----:R-:W-:-:S13]  /*00d0*/  ISETP.NE.AND P0, PT, R0, RZ, PT ;  /* 0x000000ff0000720c */ /* 0x002fda0003f05270 */
[----:B------:R-:W-:Y:S05]  /*00e0*/  @P0 BRA `(.L_x_1) ;  /* 0x00000000007c0947 */ /* 0x000fea0003800000 */
[----:B------:R-:W-:-:S13]  /*00f0*/  ELECT P0, URZ, PT ;  /* 0x0000000000ff782f */ /* 0x000fda0003800000 */
[----:B------:R-:W-:Y:S05]  /*0100*/  @!P0 BRA `(.L_x_2) ;  /* 0x0000000000848947 */ /* 0x000fea0003800000 */
[----:B------:R-:W-:Y:S01]  /*0110*/  UMOV UR5, 0x8 ;  /* 0x0000000800057882 */ /* 0x000fe20000000000 */
[----:B------:R-:W-:Y:S02]  /*0120*/  IMAD.MOV.U32 R4, RZ, RZ, 0x1 ;  /* 0x00000001ff047424 */ /* 0x000fe400078e00ff */
[----:B------:R-:W-:Y:S02]  /*0130*/  IMAD.MOV.U32 R5, RZ, RZ, 0xff ;  /* 0x000000ffff057424 */ /* 0x000fe400078e00ff */
[----:B------:R-:W-:Y:S04]  /*0140*/  DEPBAR.LE SB1, 0x36 ;  /* 0x00009d800000791a */ /* 0x000fe80000000000 */
[----:B------:R-:W1:Y:S02]  /*0150*/  UTCATOMSWS.FIND_AND_SET.ALIGN UP1, UR5, UR5 ;  /* 0x00000005000575e3 */ /* 0x000e640008020800 */
[----:B-1----:R-:W-:-:S04]  /*0160*/  PLOP3.LUT P0, PT, PT, PT, UP1, 0x80, 0x8 ;  /* 0x000000000008781c */ /* 0x002fc80003f0f018 */
[----:B------:R-:W-:-:S04]  /*0170*/  SEL R0, RZ, 0xffffffff, !P0 ;  /* 0xffffffffff007807 */ /* 0x000fc80004000000 */
[----:B------:R-:W-:Y:S01]  /*0180*/  ISETP.NE.AND P0, PT, R0, RZ, PT ;  /* 0x000000ff0000720c */ /* 0x000fe20003f05270 */
[----:B------:R-:W-:-:S12]  /*0190*/  IMAD.U32 R0, RZ, RZ, UR5 ;  /* 0x00000005ff007e24 */ /* 0x000fd8000f8e00ff */
[----:B------:R-:W-:Y:S05]  /*01a0*/  @P0 BRA `(.L_x_3) ;  /* 0x0000000000240947 */ /* 0x000fea0003800000 */
.L_x_4:
[----:B------:R-:W-:Y:S05]  /*01b0*/  NANOSLEEP 0x64 ;  /* 0x000000640000795d */ /* 0x000fea0003800000 */
[----:B------:R-:W-:-:S05]  /*01c0*/  UMOV UR5, 0x8 ;  /* 0x0000000800057882 */ /* 0x000fca0000000000 */
[----:B------:R-:W-:Y:S04]  /*01d0*/  DEPBAR.LE SB1, 0x36 ;  /* 0x00009d800000791a */ /* 0x000fe80000000000 */
[----:B------:R-:W1:Y:S02]  /*01e0*/  UTCATOMSWS.FIND_AND_SET.ALIGN UP1, UR5, UR5 ;  /* 0x00000005000575e3 */ /* 0x000e640008020800 */
[----:B-1----:R-:W-:-:S04]  /*01f0*/  PLOP3.LUT P0, PT, PT, PT, UP1, 0x80, 0x8 ;  /* 0x000000000008781c */ /* 0x002fc80003f0f018 */
[----:B------:R-:W-:-:S04]  /*0200*/  SEL R0, RZ, 0xffffffff, !P0 ;  /* 0xffffffffff007807 */ /* 0x000fc80004000000 */
[----:B------:R-:W-:Y:S01]  /*0210*/  ISETP.NE.AND P0, PT, R0, RZ, PT ;  /* 0x000000ff0000720c */ /* 0x000fe20003f05270 */
[----:B------:R-:W-:-:S12]  /*0220*/  IMAD.U32 R0, RZ, RZ, UR5 ;  /* 0x00000005ff007e24 */ /* 0x000fd8000f8e00ff */
[----:B------:R-:W-:Y:S05]  /*0230*/  @!P0 BRA `(.L_x_4) ;  /* 0xfffffffc00dc8947 */ /* 0x000fea000383ffff */
.L_x_3:
[C---:B------:R-:W-:Y:S01]  /*0240*/  VIADD R3, R0.reuse, 0x10 ;  /* 0x0000001000037836 */ /* 0x040fe20000000000 */
[----:B------:R-:W-:Y:S01]  /*0250*/  UMOV UR5, 0x50 ;  /* 0x0000005000057882 */ /* 0x000fe20000000000 */
[----:B------:R-:W-:Y:S01]  /*0260*/  SHF.L.U32 R2, R5, R0, RZ ;  /* 0x0000000005027219 */ /* 0x000fe200000006ff */
[----:B------:R-:W-:Y:S01]  /*0270*/  ULEA UR5, UR6, UR5, 0x18 ;  /* 0x0000000506057291 */ /* 0x000fe2000f8ec0ff */
[----:B------:R-:W-:Y:S01]  /*0280*/  IMAD.SHL.U32 R0, R0, 0x20, RZ ;  /* 0x0000002000007824 */ /* 0x000fe200078e00ff */
[----:B------:R-:W-:-:S04]  /*0290*/  SHF.L.U32 R3, R4, R3, RZ ;  /* 0x0000000304037219 */ /* 0x000fc800000006ff */
[----:B------:R-:W-:-:S05]  /*02a0*/  LOP3.LUT R2, R3, R2, RZ, 0xfc, !PT ;  /* 0x0000000203027212 */ /* 0x000fca00078efcff */
[----:B------:R1:W-:Y:S04]  /*02b0*/  ATOMS.OR RZ, [UR5], R2 ;  /* 0x00000002ffff798c */ /* 0x0003e8000b000005 */
[----:B------:R1:W-:Y:S01]  /*02c0*/  STS [UR4], R0 ;  /* 0x00000000ff007988 */ /* 0x0003e20008000804 */
[----:B------:R-:W-:Y:S05]  /*02d0*/  BRA `(.L_x_2) ;  /* 0x0000000000107947 */ /* 0x000fea0003800000 */
.L_x_1:
[----:B------:R-:W-:Y:S01]  /*02e0*/  IMAD.MOV.U32 R0, RZ, RZ, -0x1 ;  /* 0xffffffffff007424 */ /* 0x000fe200078e00ff */
[----:B------:R-:W-:-:S04]  /*02f0*/  MOV R2, 0x320 ;  /* 0x0000032000027802 */ /* 0x000fc80000000f00 */
[----:B------:R1:W-:Y:S03]  /*0300*/  STS [UR4], R0 ;  /* 0x00000000ff007988 */ /* 0x0003e60008000804 */
[----:B-1----:R-:W-:Y:S05]  /*0310*/  CALL.REL.NOINC `($__internal_1_$__cuda_sm10x_tcgen05_guardrail_trap_phase_invalid_during_alloc) ;  /* 0x0000014c00a47944 */ /* 0x002fea0003c00000 */
.L_x_2:
[----:B------:R-:W-:Y:S05]  /*0320*/  WARPSYNC.ALL ;  /* 0x0000000000007948 */ /* 0x000fea0003800000 */
[----:B------:R-:W-:Y:S01]  /*0330*/  NOP ;  /* 0x0000000000007918 */ /* 0x000fe20000000000 */
.L_x_0:
[----:B------:R-:W2:Y:S01]  /*0340*/  LDC.64 R46, c[0x0][0x398] ;  /* 0x0000e600ff2e7b82 */ /* 0x000ea20000000a00 */
[----:B------:R-:W3:Y:S01]  /*0350*/  S2R R5, SR_CTAID.X ;  /* 0x0000000000057919 */ /* 0x000ee20000002500 */
[----:B------:R-:W-:Y:S01]  /*0360*/  UMOV UR10, 0x400 ;  /* 0x00000400000a7882 */ /* 0x000fe20000000000 */
[----:B------:R-:W4:Y:S01]  /*0370*/  LDCU UR8, c[0x0][0x3b0] ;  /* 0x00007600ff0877ac */ /* 0x000f220008000800 */
[----:B------:R-:W-:Y:S01]  /*0380*/  LOP3.LUT R6, R6, 0xfffffffb, RZ, 0xc0, !PT ;  /* 0xfffffffb06067812 */ /* 0x000fe200078ec0ff */
[----:B------:R-:W5:Y:S01]  /*0390*/  S2R R86, SR_TID.X ;  /* 0x0000000000567919 */ /* 0x000f620000002100 */
[----:B------:R-:W1:Y:S02]  /*03a0*/  LDCU.128 UR16, c[0x0][0x380] ;  /* 0x00007000ff1077ac */ /* 0x000e640008000c00 */
[----:B------:R-:W1:Y:S01]  /*03b0*/  S2UR UR7, SR_CgaCtaId ;  /* 0x00000000000779c3 */ /* 0x000e620000008800 */
[----:B------:R-:W1:Y:S01]  /*03c0*/  LDCU UR4, c[0x0][0x3a0] ;  /* 0x00007400ff0477ac */ /* 0x000e620008000800 */
[----:B------:R-:W1:Y:S01]  /*03d0*/  LDCU UR5, c[0x0][0x3a0] ;  /* 0x00007400ff0577ac */ /* 0x000e620008000800 */
[----:B------:R-:W1:Y:S01]  /*03e0*/  LDCU UR6, c[0x0][0x3a0] ;  /* 0x00007400ff0677ac */ /* 0x000e620008000800 */
[----:B------:R-:W1:Y:S02]  /*03f0*/  LDCU UR13, c[0x0][0x3a0] ;  /* 0x00007400ff0d77ac */ /* 0x000e640008000800 */
[----:B-12---:R-:W-:-:S05]  /*0400*/  VIADD R0, R47, 0xff ;  /* 0x000000ff2f007836 */ /* 0x006fca0000000000 */
[----:B------:R-:W-:Y:S01]  /*0410*/  SHF.R.S32.HI R3, RZ, 0x1f, R0 ;  /* 0x0000001fff037819 */ /* 0x000fe20000011400 */
[----:B------:R-:W-:Y:S02]  /*0420*/  UIADD3 UR4, UPT, UPT, UR4, -0x60, URZ ;  /* 0xffffffa004047890 */ /* 0x000fe4000fffe0ff */
[----:B------:R-:W-:Y:S01]  /*0430*/  ULEA UR10, UR7, UR10, 0x18 ;  /* 0x0000000a070a7291 */ /* 0x000fe2000f8ec0ff */
[----:B------:R-:W-:Y:S01]  /*0440*/  LEA.HI R3, R3, R0, RZ, 0x8 ;  /* 0x0000000003037211 */ /* 0x000fe200078f40ff */
[----:B------:R-:W-:Y:S01]  /*0450*/  UIADD3 UR5, UPT, UPT, UR5, -0x80, URZ ;  /* 0xffffff8005057890 */ /* 0x000fe2000fffe0ff */
[----:B---3--:R-:W-:Y:S02]  /*0460*/  IABS R10, R5 ;  /* 0x00000005000a7213 */ /* 0x008fe40000000000 */
[----:B------:R-:W-:Y:S01]  /*0470*/  SHF.R.S32.HI R3, RZ, 0x8, R3 ;  /* 0x00000008ff037819 */ /* 0x000fe20000011403 */
[----:B------:R-:W-:Y:S01]  /*0480*/  UIADD3 UR6, UPT, UPT, UR6, -0xa0, URZ ;  /* 0xffffff6006067890 */ /* 0x000fe2000fffe0ff */
[----:B-----5:R-:W-:-:S02]  /*0490*/  LOP3.LUT R132, R86, 0x3f, RZ, 0xc0, !PT ;  /* 0x0000003f56847812 */ /* 0x020fc400078ec0ff */
[----:B------:R-:W-:Y:S01]  /*04a0*/  LOP3.LUT R134, R86, 0x1f, RZ, 0xc0, !PT ;  /* 0x0000001f56867812 */ /* 0x000fe200078ec0ff */
[----:B------:R-:W-:-:S05]  /*04b0*/  IMAD.SHL.U32 R4, R3, 0x8, RZ ;  /* 0x0000000803047824 */ /* 0x000fca00078e00ff */
[-C--:B------:R-:W-:Y:S02]  /*04c0*/  IABS R7, R4.reuse ;  /* 0x0000000400077213 */ /* 0x080fe40000000000 */
[----:B------:R-:W-:Y:S02]  /*04d0*/  IABS R11, R4 ;  /* 0x00000004000b7213 */ /* 0x000fe40000000000 */
[----:B------:R-:W1:Y:S08]  /*04e0*/  I2F.RP R0, R7 ;  /* 0x0000000700007306 */ /* 0x000e700000209400 */
[----:B-1----:R-:W1:Y:S02]  /*04f0*/  MUFU.RCP R0, R0 ;  /* 0x0000000000007308 */ /* 0x002e640000001000 */
[----:B-1----:R-:W-:-:S02]  /*0500*/  VIADD R2, R0, 0xffffffe ;  /* 0x0ffffffe00027836 */ /* 0x002fc40000000000 */
[----:B------:R-:W-:Y:S01]  /*0510*/  IMAD.MOV R0, RZ, RZ, -R11 ;  /* 0x000000ffff007224 */ /* 0x000fe200078e0a0b */
[----:B------:R-:W-:-:S03]  /*0520*/  IABS R11, R46 ;  /* 0x0000002e000b7213 */ /* 0x000fc60000000000 */
[----:B------:R1:W2:Y:S02]  /*0530*/  F2I.FTZ.U32.TRUNC.NTZ R3, R2 ;  /* 0x0000000200037305 */ /* 0x0002a4000021f000 */
[----:B-1----:R-:W-:Y:S02]  /*0540*/  IMAD.MOV.U32 R2, RZ, RZ, RZ ;  /* 0x000000ffff027224 */ /* 0x002fe400078e00ff */
[----:B--2---:R-:W-:-:S04]  /*0550*/  IMAD.MOV R8, RZ, RZ, -R3 ;  /* 0x000000ffff087224 */ /* 0x004fc800078e0a03 */
[----:B------:R-:W-:Y:S02]  /*0560*/  IMAD R9, R8, R7, RZ ;  /* 0x0000000708097224 */ /* 0x000fe400078e02ff */
[----:B------:R-:W-:Y:S02]  /*0570*/  IMAD.MOV.U32 R8, RZ, RZ, R10 ;  /* 0x000000ffff087224 */ /* 0x000fe400078e000a */
[----:B------:R-:W-:-:S06]  /*0580*/  IMAD.HI.U32 R3, R3, R9, R2 ;  /* 0x0000000903037227 */ /* 0x000fcc00078e0002 */
[----:B------:R-:W-:-:S04]  /*0590*/  IMAD.HI.U32 R3, R3, R8, RZ ;  /* 0x0000000803037227 */ /* 0x000fc800078e00ff */
[----:B------:R-:W-:Y:S01]  /*05a0*/  IMAD R0, R3, R0, R8 ;  /* 0x0000000003007224 */ /* 0x000fe200078e0208 */
[----:B------:R-:W-:Y:S04]  /*05b0*/  BAR.SYNC.DEFER_BLOCKING 0x0 ;  /* 0x0000000000007b1d */ /* 0x000fe80000010000 */
[----:B------:R-:W-:-:S13]  /*05c0*/  ISETP.GT.U32.AND P1, PT, R7, R0, PT ;  /* 0x000000000700720c */ /* 0x000fda0003f24070 */
[----:B------:R-:W-:Y:S02]  /*05d0*/  @!P1 IMAD.IADD R0, R0, 0x1, -R7 ;  /* 0x0000000100009824 */ /* 0x000fe400078e0a07 */
[----:B------:R-:W-:Y:S01]  /*05e0*/  @!P1 VIADD R3, R3, 0x1 ;  /* 0x0000000103039836 */ /* 0x000fe20000000000 */
[----:B------:R-:W-:Y:S02]  /*05f0*/  ISETP.NE.AND P1, PT, R4, RZ, PT ;  /* 0x000000ff0400720c */ /* 0x000fe40003f25270 */
[----:B------:R-:W-:Y:S02]  /*0600*/  ISETP.GE.U32.AND P0, PT, R0, R7, PT ;  /* 0x000000070000720c */ /* 0x000fe40003f06070 */
[----:B------:R-:W-:-:S04]  /*0610*/  LOP3.LUT R0, R5, R4, RZ, 0x3c, !PT ;  /* 0x0000000405007212 */ /* 0x000fc800078e3cff */
[----:B------:R-:W-:Y:S01]  /*0620*/  ISETP.GE.AND P2, PT, R0, RZ, PT ;  /* 0x000000ff0000720c */ /* 0x000fe20003f46270 */
[----:B------:R-:W-:-:S06]  /*0630*/  VIADD R0, R46, 0x3f ;  /* 0x0000003f2e007836 */ /* 0x000fcc0000000000 */
[----:B------:R-:W-:-:S04]  /*0640*/  @P0 VIADD R3, R3, 0x1 ;  /* 0x0000000103030836 */ /* 0x000fc80000000000 */
[----:B------:R-:W-:Y:S01]  /*0650*/  IMAD.MOV.U32 R2, RZ, RZ, R3 ;  /* 0x000000ffff027224 */ /* 0x000fe200078e0003 */
[----:B------:R-:W-:-:S03]  /*0660*/  SHF.R.S32.HI R3, RZ, 0x1f, R0 ;  /* 0x0000001fff037819 */ /* 0x000fc60000011400 */
[----:B------:R-:W-:Y:S01]  /*0670*/  @!P2 IMAD.MOV R2, RZ, RZ, -R2 ;  /* 0x000000ffff02a224 */ /* 0x000fe200078e0a02 */
[----:B------:R-:W-:Y:S02]  /*0680*/  @!P1 LOP3.LUT R2, RZ, R4, RZ, 0x33, !PT ;  /* 0x00000004ff029212 */ /* 0x000fe400078e33ff */
[----:B------:R-:W-:-:S03]  /*0690*/  LEA.HI R3, R3, R0, RZ, 0x6 ;  /* 0x0000000003037211 */ /* 0x000fc600078f30ff */
[----:B------:R-:W-:Y:S02]  /*06a0*/  IMAD.SHL.U32 R10, R2, 0x8, RZ ;  /* 0x00000008020a7824 */ /* 0x000fe400078e00ff */
[----:B------:R-:W-:-:S03]  /*06b0*/  IMAD.MOV R2, RZ, RZ, -R2 ;  /* 0x000000ffff027224 */ /* 0x000fc600078e0a02 */
[----:B------:R-:W-:Y:S01]  /*06c0*/  LEA.HI.SX32 R3, R3, -R10, 0x1a ;  /* 0x8000000a03037211 */ /* 0x000fe200078fd2ff */
[----:B------:R-:W-:Y:S02]  /*06d0*/  IMAD R12, R4, R2, R5 ;  /* 0x00000002040c7224 */ /* 0x000fe400078e0205 */
[----:B------:R-:W-:Y:S01]  /*06e0*/  IMAD.MOV.U32 R2, RZ, RZ, RZ ;  /* 0x000000ffff027224 */ /* 0x000fe200078e00ff */
[----:B------:R-:W-:-:S04]  /*06f0*/  VIMNMX R13, PT, PT, R3, 0x8, PT ;  /* 0x00000008030d7848 */ /* 0x000fc80003fe0100 */
[-C--:B------:R-:W-:Y:S02]  /*0700*/  IABS R8, R13.reuse ;  /* 0x0000000d00087213 */ /* 0x080fe40000000000 */
[----:B------:R-:W-:Y:S02]  /*0710*/  IABS R4, R13 ;  /* 0x0000000d00047213 */ /* 0x000fe40000000000 */
[----:B------:R-:W1:Y:S08]  /*0720*/  I2F.RP R0, R8 ;  /* 0x0000000800007306 */ /* 0x000e700000209400 */
[----:B-1----:R-:W1:Y:S02]  /*0730*/  MUFU.RCP R0, R0 ;  /* 0x0000000000007308 */ /* 0x002e640000001000 */
[----:B-1----:R-:W-:Y:S01]  /*0740*/  VIADD R3, R0, 0xffffffe ;  /* 0x0ffffffe00037836 */ /* 0x002fe20000000000 */
[----:B------:R-:W-:-:S05]  /*0750*/  IABS R0, R47 ;  /* 0x0000002f00007213 */ /* 0x000fca0000000000 */
[----:B------:R-:W1:Y:S02]  /*0760*/  F2I.FTZ.U32.TRUNC.NTZ R3, R3 ;  /* 0x0000000300037305 */ /* 0x000e64000021f000 */
[----:B-1----:R-:W-:-:S04]  /*0770*/  IMAD.MOV R7, RZ, RZ, -R3 ;  /* 0x000000ffff077224 */ /* 0x002fc800078e0a03 */
[----:B------:R-:W-:Y:S01]  /*0780*/  IMAD.MOV.U32 R5, RZ, RZ, R7 ;  /* 0x000000ffff057224 */ /* 0x000fe200078e0007 */
[----:B------:R-:W-:-:S03]  /*0790*/  IABS R7, R12 ;  /* 0x0000000c00077213 */ /* 0x000fc60000000000 */
[----:B------:R-:W-:-:S04]  /*07a0*/  IMAD R5, R5, R8, RZ ;  /* 0x0000000805057224 */ /* 0x000fc800078e02ff */
[----:B------:R-:W-:-:S04]  /*07b0*/  IMAD.HI.U32 R2, R3, R5, R2 ;  /* 0x0000000503027227 */ /* 0x000fc800078e0002 */
[----:B------:R-:W-:Y:S02]  /*07c0*/  IMAD.MOV R3, RZ, RZ, -R4 ;  /* 0x000000ffff037224 */ /* 0x000fe400078e0a04 */
[----:B------:R-:W-:Y:S01]  /*07d0*/  IMAD.HI.U32 R2, R2, R7, RZ ;  /* 0x0000000702027227 */ /* 0x000fe200078e00ff */
[----:B------:R-:W1:Y:S03]  /*07e0*/  I2F.RP R4, R11 ;  /* 0x0000000b00047306 */ /* 0x000e660000209400 */
[----:B------:R-:W-:-:S05]  /*07f0*/  IMAD R3, R2, R3, R7 ;  /* 0x0000000302037224 */ /* 0x000fca00078e0207 */
[----:B------:R-:W-:Y:S01]  /*0800*/  ISETP.GT.U32.AND P1, PT, R8, R3, PT ;  /* 0x000000030800720c */ /* 0x000fe20003f24070 */
[----:B------:R-:W2:Y:S08]  /*0810*/  I2F.RP R7, R0 ;  /* 0x0000000000077306 */ /* 0x000eb00000209400 */
[----:B-1----:R-:W1:Y:S04]  /*0820*/  MUFU.RCP R4, R4 ;  /* 0x0000000400047308 */ /* 0x002e680000001000 */
[----:B------:R-:W-:-:S02]  /*0830*/  @!P1 IMAD.IADD R3, R3, 0x1, -R8 ;  /* 0x0000000103039824 */ /* 0x000fc400078e0a08 */
[----:B------:R-:W-:Y:S01]  /*0840*/  @!P1 VIADD R2, R2, 0x1 ;  /* 0x0000000102029836 */ /* 0x000fe20000000000 */
[----:B------:R-:W-:Y:S01]  /*0850*/  ISETP.NE.AND P1, PT, R13, RZ, PT ;  /* 0x000000ff0d00720c */ /* 0x000fe20003f25270 */
[----:B--2---:R-:W2:Y:S01]  /*0860*/  MUFU.RCP R7, R7 ;  /* 0x0000000700077308 */ /* 0x004ea20000001000 */
[----:B------:R-:W-:Y:S02]  /*0870*/  ISETP.GE.U32.AND P0, PT, R3, R8, PT ;  /* 0x000000080300720c */ /* 0x000fe40003f06070 */
[----:B------:R-:W-:-:S04]  /*0880*/  LOP3.LUT R3, R12, R13, RZ, 0x3c, !PT ;  /* 0x0000000d0c037212 */ /* 0x000fc800078e3cff */
[----:B------:R-:W-:Y:S01]  /*0890*/  ISETP.GE.AND P2, PT, R3, RZ, PT ;  /* 0x000000ff0300720c */ /* 0x000fe20003f46270 */
[----:B-1----:R-:W-:-:S06]  /*08a0*/  VIADD R5, R4, 0xffffffe ;  /* 0x0ffffffe04057836 */ /* 0x002fcc0000000000 */
[----:B------:R-:W-:Y:S01]  /*08b0*/  @P0 VIADD R2, R2, 0x1 ;  /* 0x0000000102020836 */ /* 0x000fe20000000000 */
[----:B------:R-:W1:Y:S01]  /*08c0*/  F2I.FTZ.U32.TRUNC.NTZ R5, R5 ;  /* 0x0000000500057305 */ /* 0x000e62000021f000 */
[----:B--2---:R-:W-:Y:S01]  /*08d0*/  VIADD R8, R7, 0xffffffe ;  /* 0x0ffffffe07087836 */ /* 0x004fe20000000000 */
[----:B------:R-:W-:Y:S01]  /*08e0*/  SHF.R.U32.HI R7, RZ, 0x5, R86 ;  /* 0x00000005ff077819 */ /* 0x000fe20000011656 */
[----:B------:R-:W-:-:S03]  /*08f0*/  IMAD.MOV.U32 R14, RZ, RZ, R2 ;  /* 0x000000ffff0e7224 */ /* 0x000fc600078e0002 */
[----:B------:R-:W-:Y:S01]  /*0900*/  SGXT.U32 R7, R7, 0x2 ;  /* 0x000000020707781a */ /* 0x000fe20000000000 */
[----:B------:R-:W-:Y:S01]  /*0910*/  @!P2 IMAD.MOV R14, RZ, RZ, -R14 ;  /* 0x000000ffff0ea224 */ /* 0x000fe200078e0a0e */
[----:B------:R-:W-:Y:S01]  /*0920*/  @!P1 LOP3.LUT R14, RZ, R13, RZ, 0x33, !PT ;  /* 0x0000000dff0e9212 */ /* 0x000fe200078e33ff */
[----:B------:R-:W2:Y:S04]  /*0930*/  F2I.FTZ.U32.TRUNC.NTZ R9, R8 ;  /* 0x0000000800097305 */ /* 0x000ea8000021f000 */
[----:B------:R-:W-:Y:S02]  /*0940*/  IMAD.MOV R2, RZ, RZ, -R14 ;  /* 0x000000ffff027224 */ /* 0x000fe400078e0a0e */
[----:B-1----:R-:W-:Y:S02]  /*0950*/  IMAD.MOV R4, RZ, RZ, -R5 ;  /* 0x000000ffff047224 */ /* 0x002fe400078e0a05 */
[----:B------:R-:W-:-:S02]  /*0960*/  IMAD R2, R13, R2, R12 ;  /* 0x000000020d027224 */ /* 0x000fc400078e020c */
[----:B------:R-:W-:Y:S01]  /*0970*/  IMAD.SHL.U32 R12, R14, 0x100, RZ ;  /* 0x000001000e0c7824 */ /* 0x000fe200078e00ff */
[----:B------:R-:W1:Y:S01]  /*0980*/  LDS R13, [UR10] ;  /* 0x0000000aff0d7984 */ /* 0x000e620008000800 */
[----:B------:R-:W-:Y:S02]  /*0990*/  IMAD.IADD R3, R10, 0x1, R2 ;  /* 0x000000010a037824 */ /* 0x000fe400078e0202 */
[----:B------:R-:W-:Y:S02]  /*09a0*/  IMAD.MOV.U32 R2, RZ, RZ, R4 ;  /* 0x000000ffff027224 */ /* 0x000fe400078e0004 */
[----:B------:R-:W-:Y:S02]  /*09b0*/  IMAD R84, R3, 0x40, R132 ;  /* 0x0000004003547824 */ /* 0x000fe400078e0284 */
[----:B------:R-:W-:Y:S01]  /*09c0*/  IMAD R3, R2, R11, RZ ;  /* 0x0000000b02037224 */ /* 0x000fe200078e02ff */
[----:B------:R-:W-:Y:S01]  /*09d0*/  LOP3.LUT R2, R12, R7, RZ, 0xfc, !PT ;  /* 0x000000070c027212 */ /* 0x000fe200078efcff */
[----:B------:R-:W-:Y:S01]  /*09e0*/  IMAD.MOV.U32 R4, RZ, RZ, RZ ;  /* 0x000000ffff047224 */ /* 0x000fe200078e00ff */
[----:B------:R-:W-:Y:S01]  /*09f0*/  IABS R18, R84 ;  /* 0x0000005400127213 */ /* 0x000fe20000000000 */
[----:B--2---:R-:W-:Y:S01]  /*0a00*/  IMAD.MOV R8, RZ, RZ, -R9 ;  /* 0x000000ffff087224 */ /* 0x004fe200078e0a09 */
[C---:B------:R-:W-:Y:S01]  /*0a10*/  LOP3.LUT R19, R2.reuse, 0xfc, RZ, 0xfc, !PT ;  /* 0x000000fc02137812 */ /* 0x040fe200078efcff */
[----:B------:R-:W-:Y:S01]  /*0a20*/  IMAD.HI.U32 R4, R5, R3, R4 ;  /* 0x0000000305047227 */ /* 0x000fe200078e0004 */
[----:B------:R-:W-:Y:S01]  /*0a30*/  IABS R7, R2 ;  /* 0x0000000200077213 */ /* 0x000fe20000000000 */
[----:B------:R2:W-:Y:S01]  /*0a40*/  STL [R1+0xd0], R84 ;  /* 0x0000d05401007387 */ /* 0x0005e20000100800 */
[----:B------:R-:W-:Y:S01]  /*0a50*/  IABS R35, R19 ;  /* 0x0000001300237213 */ /* 0x000fe20000000000 */
[----:B------:R-:W-:Y:S01]  /*0a60*/  IMAD.MOV.U32 R3, RZ, RZ, R8 ;  /* 0x000000ffff037224 */ /* 0x000fe200078e0008 */
[C---:B------:R-:W-:Y:S01]  /*0a70*/  LOP3.LUT R14, R2.reuse, 0x8, RZ, 0xfc, !PT ;  /* 0x00000008020e7812 */ /* 0x040fe200078efcff */
[----:B------:R-:W-:Y:S01]  /*0a80*/  IMAD.MOV.U32 R8, RZ, RZ, RZ ;  /* 0x000000ffff087224 */ /* 0x000fe200078e00ff */
[C---:B------:R-:W-:Y:S01]  /*0a90*/  LOP3.LUT R10, R2.reuse, 0x4, RZ, 0xfc, !PT ;  /* 0x00000004020a7812 */ /* 0x040fe200078efcff */
[----:B------:R-:W-:Y:S01]  /*0aa0*/  IMAD R3, R3, R0, RZ ;  /* 0x0000000003037224 */ /* 0x000fe200078e02ff */
[----:B------:R-:W-:Y:S01]  /*0ab0*/  LOP3.LUT R15, R2, 0xc, RZ, 0xfc, !PT ;  /* 0x0000000c020f7812 */ /* 0x000fe200078efcff */
[----:B------:R-:W-:Y:S01]  /*0ac0*/  IMAD.HI.U32 R4, R4, R18, RZ ;  /* 0x0000001204047227 */ /* 0x000fe200078e00ff */
[----:B------:R-:W-:-:S02]  /*0ad0*/  ISETP.GE.AND P0, PT, R10, RZ, PT ;  /* 0x000000ff0a00720c */ /* 0x000fc40003f06270 */
[C---:B------:R-:W-:Y:S01]  /*0ae0*/  LOP3.LUT R16, R2.reuse, 0x10, RZ, 0xfc, !PT ;  /* 0x0000001002107812 */ /* 0x040fe200078efcff */
[----:B------:R-:W-:Y:S01]  /*0af0*/  IMAD.HI.U32 R3, R9, R3, R8 ;  /* 0x0000000309037227 */ /* 0x000fe200078e0008 */
[----:B------:R-:W-:Y:S02]  /*0b00*/  IABS R9, R14 ;  /* 0x0000000e00097213 */ /* 0x000fe40000000000 */
[----:B------:R-:W-:Y:S01]  /*0b10*/  IABS R8, R10 ;  /* 0x0000000a00087213 */ /* 0x000fe20000000000 */
[----:B------:R-:W-:Y:S01]  /*0b20*/  IMAD.MOV R5, RZ, RZ, -R4 ;  /* 0x000000ffff057224 */ /* 0x000fe200078e0a04 */
[----:B------:R-:W-:Y:S01]  /*0b30*/  IABS R10, R15 ;  /* 0x0000000f000a7213 */ /* 0x000fe20000000000 */
[----:B------:R-:W-:Y:S01]  /*0b40*/  IMAD.HI.U32 R4, R3, R35, RZ ;  /* 0x0000002303047227 */ /* 0x000fe200078e00ff */
[C---:B------:R-:W-:Y:S02]  /*0b50*/  LOP3.LUT R20, R2.reuse, 0x14, RZ, 0xfc, !PT ;  /* 0x0000001402147812 */ /* 0x040fe400078efcff */
[C---:B------:R-:W-:Y:S01]  /*0b60*/  LOP3.LUT R21, R2.reuse, 0x18, RZ, 0xfc, !PT ;  /* 0x0000001802157812 */ /* 0x040fe200078efcff */
[----:B------:R-:W-:Y:S01]  /*0b70*/  IMAD R18, R11, R5, R18 ;  /* 0x000000050b127224 */ /* 0x000fe200078e0212 */
[----:B------:R-:W-:Y:S01]  /*0b80*/  LOP3.LUT R22, R2, 0x1c, RZ, 0xfc, !PT ;  /* 0x0000001c02167812 */ /* 0x000fe200078efcff */
[----:B------:R-:W-:Y:S01]  /*0b90*/  IMAD.MOV R5, RZ, RZ, -R4 ;  /* 0x000000ffff057224 */ /* 0x000fe200078e0a04 */
[----:B-1----:R-:W-:Y:S01]  /*0ba0*/  R2UR UR21, R13 ;  /* 0x000000000d1572ca */ /* 0x002fe200000e0000 */
[----:B------:R-:W-:Y:S01]  /*0bb0*/  IMAD.HI.U32 R4, R3, R7, RZ ;  /* 0x0000000703047227 */ /* 0x000fe200078e00ff */
[----:B------:R-:W-:-:S02]  /*0bc0*/  ISETP.GT.U32.AND P1, PT, R11, R18, PT ;  /* 0x000000120b00720c */ /* 0x000fc40003f24070 */
[----:B------:R-:W-:Y:S01]  /*0bd0*/  IABS R13, R16 ;  /* 0x00000010000d7213 */ /* 0x000fe20000000000 */
[----:B------:R-:W-:Y:S01]  /*0be0*/  IMAD.MOV R4, RZ, RZ, -R4 ;  /* 0x000000ffff047224 */ /* 0x000fe200078e0a04 */
[----:B------:R-:W-:Y:S01]  /*0bf0*/  IABS R17, R22 ;  /* 0x0000001600117213 */ /* 0x000fe20000000000 */
[----:B------:R-:W-:Y:S01]  /*0c00*/  IMAD R35, R0, R5, R35 ;  /* 0x0000000500237224 */ /* 0x000fe200078e0223 */
[----:B------:R-:W-:Y:S01]  /*0c10*/  LOP3.LUT R23, R2, 0x20, RZ, 0xfc, !PT ;  /* 0x0000002002177812 */ /* 0x000fe200078efcff */
[----:B------:R-:W-:Y:S01]  /*0c20*/  IMAD R4, R0, R4, R7 ;  /* 0x0000000400047224 */ /* 0x000fe200078e0207 */
[----:B------:R-:W-:Y:S01]  /*0c30*/  LOP3.LUT R24, R2, 0x24, RZ, 0xfc, !PT ;  /* 0x0000002402187812 */ /* 0x000fe200078efcff */
[C---:B------:R-:W-:Y:S01]  /*0c40*/  IMAD.HI.U32 R7, R3.reuse, R9, RZ ;  /* 0x0000000903077227 */ /* 0x040fe200078e00ff */
[----:B------:R-:W-:Y:S02]  /*0c50*/  ISETP.GT.U32.AND P2, PT, R0, R35, PT ;  /* 0x000000230000720c */ /* 0x000fe40003f44070 */
[----:B------:R-:W-:Y:S01]  /*0c60*/  LOP3.LUT R26, R2, 0x38, RZ, 0xfc, !PT ;  /* 0x00000038021a7812 */ /* 0x000fe200078efcff */
[----:B------:R-:W-:Y:S01]  /*0c70*/  @!P1 IMAD.IADD R18, R18, 0x1, -R11 ;  /* 0x0000000112129824 */ /* 0x000fe200078e0a0b */
[----:B------:R-:W-:Y:S01]  /*0c80*/  ISETP.GT.U32.AND P1, PT, R0, R4, PT ;  /* 0x000000040000720c */ /* 0x000fe20003f24070 */
[----:B------:R-:W-:Y:S01]  /*0c90*/  IMAD.MOV R7, RZ, RZ, -R7 ;  /* 0x000000ffff077224 */ /* 0x000fe200078e0a07 */
[----:B------:R-:W-:Y:S01]  /*0ca0*/  LOP3.LUT R27, R2, 0x3c, RZ, 0xfc, !PT ;  /* 0x0000003c021b7812 */ /* 0x000fe200078efcff */
[----:B------:R-:W-:Y:S01]  /*0cb0*/  IMAD.HI.U32 R5, R3, R8, RZ ;  /* 0x0000000803057227 */ /* 0x000fe200078e00ff */
[----:B------:R-:W-:-:S02]  /*0cc0*/  ISETP.GT.U32.AND P4, PT, R11, R18, PT ;  /* 0x000000120b00720c */ /* 0x000fc40003f84070 */
[----:B------:R-:W-:Y:S01]  /*0cd0*/  IABS R25, R27 ;  /* 0x0000001b00197213 */ /* 0x000fe20000000000 */
[----:B------:R-:W-:Y:S01]  /*0ce0*/  IMAD R7, R0, R7, R9 ;  /* 0x0000000700077224 */ /* 0x000fe200078e0209 */
[C---:B------:R-:W-:Y:S01]  /*0cf0*/  LOP3.LUT R34, R2.reuse, 0x48, RZ, 0xfc, !PT ;  /* 0x0000004802227812 */ /* 0x040fe200078efcff */
[----:B------:R-:W-:Y:S01]  /*0d00*/  IMAD.MOV R5, RZ, RZ, -R5 ;  /* 0x000000ffff057224 */ /* 0x000fe200078e0a05 */
[----:B------:R-:W-:Y:S01]  /*0d10*/  LOP3.LUT R33, R2, 0x44, RZ, 0xfc, !PT ;  /* 0x0000004402217812 */ /* 0x000fe200078efcff */
[----:B------:R-:W-:Y:S01]  /*0d20*/  @!P2 IMAD.IADD R35, R35, 0x1, -R0 ;  /* 0x000000012323a824 */ /* 0x000fe200078e0a00 */
[C---:B------:R-:W-:Y:S01]  /*0d30*/  ISETP.GT.U32.AND P6, PT, R0.reuse, R7, PT ;  /* 0x000000070000720c */ /* 0x040fe20003fc4070 */
[----:B------:R-:W-:Y:S01]  /*0d40*/  IMAD R5, R0, R5, R8 ;  /* 0x0000000500057224 */ /* 0x000fe200078e0208 */
[----:B------:R-:W-:Y:S01]  /*0d50*/  ISETP.GE.AND P2, PT, R14, RZ, PT ;  /* 0x000000ff0e00720c */ /* 0x000fe20003f46270 */
[----:B------:R-:W-:Y:S01]  /*0d60*/  @!P1 IMAD.IADD R4, R4, 0x1, -R0 ;  /* 0x0000000104049824 */ /* 0x000fe200078e0a00 */
[C---:B------:R-:W-:Y:S01]  /*0d70*/  ISETP.GT.U32.AND P3, PT, R0.reuse, R35, PT ;  /* 0x000000230000720c */ /* 0x040fe20003f64070 */
[----:B------:R-:W-:Y:S01]  /*0d80*/  IMAD.HI.U32 R8, R3, R10, RZ ;  /* 0x0000000a03087227 */ /* 0x000fe200078e00ff */
[----:B------:R-:W-:-:S02]  /*0d90*/  ISETP.GT.U32.AND P5, PT, R0, R5, PT ;  /* 0x000000050000720c */ /* 0x000fc40003fa4070 */
[----:B------:R-:W-:Y:S01]  /*0da0*/  ISETP.GT.U32.AND P1, PT, R0, R4, PT ;  /* 0x000000040000720c */ /* 0x000fe20003f24070 */
[----:B------:R-:W-:Y:S01]  /*0db0*/  @!P4 IMAD.IADD R18, R18, 0x1, -R11 ;  /* 0x000000011212c824 */ /* 0x000fe200078e0a0b */
[----:B------:R-:W-:Y:S01]  /*0dc0*/  IABS R14, R20 ;  /* 0x00000014000e7213 */ /* 0x000fe20000000000 */
[----:B------:R-:W-:Y:S01]  /*0dd0*/  IMAD.MOV R11, RZ, RZ, -R8 ;  /* 0x000000ffff0b7224 */ /* 0x000fe200078e0a08 */
[----:B------:R-:W-:Y:S01]  /*0de0*/  ISETP.GE.AND P4, PT, R15, RZ, PT ;  /* 0x000000ff0f00720c */ /* 0x000fe20003f86270 */
[----:B------:R-:W-:Y:S01]  /*0df0*/  @!P6 IMAD.IADD R7, R7, 0x1, -R0 ;  /* 0x000000010707e824 */ /* 0x000fe200078e0a00 */
[----:B------:R-:W-:Y:S01]  /*0e00*/  IABS R28, R34 ;  /* 0x00000022001c7213 */ /* 0x000fe20000000000 */
[----:B------:R-:W-:Y:S01]  /*0e10*/  IMAD R8, R0, R11, R10 ;  /* 0x0000000b00087224 */ /* 0x000fe200078e020a */
[----:B------:R-:W-:Y:S01]  /*0e20*/  LOP3.LUT R36, R2, 0x4c, RZ, 0xfc, !PT ;  /* 0x0000004c02247812 */ /* 0x000fe200078efcff */
[----:B------:R-:W-:Y:S01]  /*0e30*/  IMAD.HI.U32 R9, R3, R13, RZ ;  /* 0x0000000d03097227 */ /* 0x000fe200078e00ff */
[----:B------:R-:W-:-:S02]  /*0e40*/  ISETP.GT.U32.AND P6, PT, R0, R7, PT ;  /* 0x000000070000720c */ /* 0x000fc40003fc4070 */
[----:B------:R-:W-:Y:S01]  /*0e50*/  IABS R29, R36 ;  /* 0x00000024001d7213 */ /* 0x000fe20000000000 */
[--C-:B------:R-:W-:Y:S01]  /*0e60*/  @!P5 IMAD.IADD R5, R5, 0x1, -R0.reuse ;  /* 0x000000010505d824 */ /* 0x100fe200078e0a00 */
[----:B------:R-:W-:Y:S01]  /*0e70*/  LOP3.LUT R37, R2, 0x50, RZ, 0xfc, !PT ;  /* 0x0000005002257812 */ /* 0x000fe200078efcff */
[--C-:B------:R-:W-:Y:S01]  /*0e80*/  @!P1 IMAD.IADD R4, R4, 0x1, -R0.reuse ;  /* 0x0000000104049824 */ /* 0x100fe200078e0a00 */
[C---:B------:R-:W-:Y:S01]  /*0e90*/  ISETP.GT.U32.AND P1, PT, R0.reuse, R8, PT ;  /* 0x000000080000720c */ /* 0x040fe20003f24070 */
[----:B------:R-:W-:Y:S01]  /*0ea0*/  IMAD.MOV R9, RZ, RZ, -R9 ;  /* 0x000000ffff097224 */ /* 0x000fe200078e0a09 */
[----:B------:R-:W-:Y:S01]  /*0eb0*/  ISETP.GT.U32.AND P5, PT, R0, R5, PT ;  /* 0x000000050000720c */ /* 0x000fe20003fa4070 */
[--C-:B------:R-:W-:Y:S01]  /*0ec0*/  @!P3 IMAD.IADD R35, R35, 0x1, -R0.reuse ;  /* 0x000000012323b824 */ /* 0x100fe200078e0a00 */
[----:B------:R-:W-:Y:S01]  /*0ed0*/  ISETP.GE.AND P3, PT, R16, RZ, PT ;  /* 0x000000ff1000720c */ /* 0x000fe20003f66270 */
[C---:B------:R-:W-:Y:S01]  /*0ee0*/  IMAD R9, R0.reuse, R9, R13 ;  /* 0x0000000900097224 */ /* 0x040fe200078e020d */
[----:B------:R-:W-:Y:S01]  /*0ef0*/  IABS R16, R21 ;  /* 0x0000001500107213 */ /* 0x000fe20000000000 */
[----:B------:R-:W-:Y:S01]  /*0f00*/  @!P6 IMAD.IADD R7, R7, 0x1, -R0 ;  /* 0x000000010707e824 */ /* 0x000fe200078e0a00 */
[----:B------:R-:W-:Y:S01]  /*0f10*/  IABS R30, R37 ;  /* 0x00000025001e7213 */ /* 0x000fe20000000000 */
[----:B------:R-:W-:Y:S01]  /*0f20*/  IMAD.HI.U32 R10, R3, R14, RZ ;  /* 0x0000000e030a7227 */ /* 0x000fe200078e00ff */
[----:B------:R-:W-:-:S02]  /*0f30*/  ISETP.GT.U32.AND P6, PT, R0, R9, PT ;  /* 0x000000090000720c */ /* 0x000fc40003fc4070 */
[----:B------:R-:W-:Y:S01]  /*0f40*/  LOP3.LUT R38, R2, 0x54, RZ, 0xfc, !PT ;  /* 0x0000005402267812 */ /* 0x000fe200078efcff */
[--C-:B------:R-:W-:Y:S01]  /*0f50*/  @!P1 IMAD.IADD R8, R8, 0x1, -R0.reuse ;  /* 0x0000000108089824 */ /* 0x100fe200078e0a00 */
[----:B------:R-:W-:Y:S01]  /*0f60*/  ISETP.GE.AND P1, PT, R19, RZ, PT ;  /* 0x000000ff1300720c */ /* 0x000fe20003f26270 */
[----:B------:R-:W-:Y:S01]  /*0f70*/  @!P5 IMAD.IADD R5, R5, 0x1, -R0 ;  /* 0x000000010505d824 */ /* 0x000fe200078e0a00 */
[C---:B------:R-:W-:Y:S01]  /*0f80*/  ISETP.GE.AND P5, PT, R2.reuse, RZ, PT ;  /* 0x000000ff0200720c */ /* 0x040fe20003fa6270 */
[----:B------:R-:W-:Y:S01]  /*0f90*/  IMAD.HI.U32 R11, R3, R16, RZ ;  /* 0x00000010030b7227 */ /* 0x000fe200078e00ff */
[----:B------:R-:W-:Y:S02]  /*0fa0*/  IABS R19, R24 ;  /* 0x0000001800137213 */ /* 0x000fe40000000000 */
[C---:B------:R-:W-:Y:S01]  /*0fb0*/  LOP3.LUT R40, R2.reuse, 0x5c, RZ, 0xfc, !PT ;  /* 0x0000005c02287812 */ /* 0x040fe200078efcff */
[----:B------:R-:W-:Y:S01]  /*0fc0*/  IMAD.MOV R15, RZ, RZ, -R10 ;  /* 0x000000ffff0f7224 */ /* 0x000fe200078e0a0a */
[----:B------:R-:W-:Y:S01]  /*0fd0*/  LOP3.LUT R39, R2, 0x58, RZ, 0xfc, !PT ;  /* 0x0000005802277812 */ /* 0x000fe200078efcff */
[----:B------:R-:W-:Y:S01]  /*0fe0*/  IMAD.MOV R11, RZ, RZ, -R11 ;  /* 0x000000ffff0b7224 */ /* 0x000fe200078e0a0b */
[----:B------:R-:W-:Y:S01]  /*0ff0*/  IABS R32, R40 ;  /* 0x0000002800207213 */ /* 0x000fe20000000000 */
[----:B------:R-:W-:Y:S01]  /*1000*/  IMAD R10, R0, R15, R14 ;  /* 0x0000000f000a7224 */ /* 0x000fe200078e020e */
[----:B------:R-:W-:Y:S01]  /*1010*/  IABS R31, R39 ;  /* 0x00000027001f7213 */ /* 0x000fe20000000000 */
[----:B------:R-:W-:Y:S01]  /*1020*/  @!P6 IMAD.IADD R9, R9, 0x1, -R0 ;  /* 0x000000010909e824 */ /* 0x000fe200078e0a00 */
[----:B------:R-:W-:Y:S01]  /*1030*/  LOP3.LUT R43, R2, 0x70, RZ, 0xfc, !PT ;  /* 0x00000070022b7812 */ /* 0x000fe200078efcff */
[C---:B------:R-:W-:Y:S01]  /*1040*/  IMAD R11, R0.reuse, R11, R16 ;  /* 0x0000000b000b7224 */ /* 0x040fe200078e0210 */
[----:B------:R-:W-:Y:S01]  /*1050*/  IABS R16, R23 ;  /* 0x0000001700107213 */ /* 0x000fe20000000000 */
[----:B------:R-:W-:Y:S01]  /*1060*/  @!P1 IMAD.MOV R35, RZ, RZ, -R35 ;  /* 0x000000ffff239224 */ /* 0x000fe200078e0a23 */
[C---:B------:R-:W-:Y:S01]  /*1070*/  ISETP.GT.U32.AND P1, PT, R0.reuse, R9, PT ;  /* 0x000000090000720c */ /* 0x040fe20003f24070 */
[----:B------:R-:W-:Y:S01]  /*1080*/  IMAD.HI.U32 R13, R3, R17, RZ ;  /* 0x00000011030d7227 */ /* 0x000fe200078e00ff */
[----:B------:R-:W-:-:S02]  /*1090*/  ISETP.GT.U32.AND P6, PT, R0, R10, PT ;  /* 0x0000000a0000720c */ /* 0x000fc40003fc4070 */
[----:B------:R-:W-:Y:S01]  /*10a0*/  LOP3.LUT R44, R2, 0x74, RZ, 0xfc, !PT ;  /* 0x00000074022c7812 */ /* 0x000fe200078efcff */
[----:B------:R-:W-:Y:S01]  /*10b0*/  @!P5 IMAD.MOV R4, RZ, RZ, -R4 ;  /* 0x000000ffff04d224 */ /* 0x000fe200078e0a04 */
[C---:B------:R-:W-:Y:S01]  /*10c0*/  ISETP.GT.U32.AND P5, PT, R0.reuse, R8, PT ;  /* 0x000000080000720c */ /* 0x040fe20003fa4070 */
[----:B------:R-:W-:Y:S01]  /*10d0*/  @!P0 IMAD.MOV R5, RZ, RZ, -R5 ;  /* 0x000000ffff058224 */ /* 0x000fe200078e0a05 */
[----:B------:R-:W-:Y:S01]  /*10e0*/  ISETP.GT.U32.AND P0, PT, R0, R11, PT ;  /* 0x0000000b0000720c */ /* 0x000fe20003f04070 */
[----:B------:R-:W-:Y:S01]  /*10f0*/  IMAD.MOV R13, RZ, RZ, -R13 ;  /* 0x000000ffff0d7224 */ /* 0x000fe200078e0a0d */
[C---:B------:R-:W-:Y:S01]  /*1100*/  LOP3.LUT R45, R2.reuse, 0x78, RZ, 0xfc, !PT ;  /* 0x00000078022d7812 */ /* 0x040fe200078efcff */
[----:B------:R-:W-:Y:S01]  /*1110*/  IMAD.HI.U32 R14, R3, R16, RZ ;  /* 0x00000010030e7227 */ /* 0x000fe200078e00ff */
[C---:B------:R-:W-:Y:S02]  /*1120*/  LOP3.LUT R48, R2.reuse, 0x7c, RZ, 0xfc, !PT ;  /* 0x0000007c02307812 */ /* 0x040fe400078efcff */
[----:B------:R-:W-:Y:S01]  /*1130*/  LOP3.LUT R49, R2, 0x80, RZ, 0xfc, !PT ;  /* 0x0000008002317812 */ /* 0x000fe200078efcff */
[----:B------:R-:W-:Y:S01]  /*1140*/  IMAD R13, R0, R13, R17 ;  /* 0x0000000d000d7224 */ /* 0x000fe200078e0211 */
[----:B------:R-:W-:Y:S01]  /*1150*/  IABS R41, R48 ;  /* 0x0000003000297213 */ /* 0x000fe20000000000 */
[----:B------:R-:W-:Y:S01]  /*1160*/  IMAD.MOV R17, RZ, RZ, -R14 ;  /* 0x000000ffff117224 */ /* 0x000fe200078e0a0e */
[----:B------:R-:W-:Y:S01]  /*1170*/  IABS R42, R49 ;  /* 0x00000031002a7213 */ /* 0x000fe20000000000 */
[--C-:B------:R-:W-:Y:S01]  /*1180*/  @!P1 IMAD.IADD R9, R9, 0x1, -R0.reuse ;  /* 0x0000000109099824 */ /* 0x100fe200078e0a00 */
[----:B------:R-:W-:Y:S01]  /*1190*/  ISETP.GE.AND P1, PT, R21, RZ, PT ;  /* 0x000000ff1500720c */ /* 0x000fe20003f26270 */
[----:B------:R-:W-:Y:S01]  /*11a0*/  @!P6 IMAD.IADD R10, R10, 0x1, -R0 ;  /* 0x000000010a0ae824 */ /* 0x000fe200078e0a00 */
[----:B------:R-:W-:Y:S01]  /*11b0*/  ISETP.GE.AND P6, PT, R22, RZ, PT ;  /* 0x000000ff1600720c */ /* 0x000fe20003fc6270 */
[----:B------:R-:W-:Y:S01]  /*11c0*/  IMAD R14, R0, R17, R16 ;  /* 0x00000011000e7224 */ /* 0x000fe200078e0210 */
[----:B------:R-:W-:Y:S01]  /*11d0*/  LOP3.LUT R22, R2, 0x2c, RZ, 0xfc, !PT ;  /* 0x0000002c02167812 */ /* 0x000fe200078efcff */
[--C-:B------:R-:W-:Y:S01]  /*11e0*/  @!P5 IMAD.IADD R8, R8, 0x1, -R0.reuse ;  /* 0x000000010808d824 */ /* 0x100fe200078e0a00 */
[C---:B------:R-:W-:Y:S01]  /*11f0*/  ISETP.GT.U32.AND P5, PT, R0.reuse, R13, PT ;  /* 0x0000000d0000720c */ /* 0x040fe20003fa4070 */
[----:B------:R-:W-:Y:S01]  /*1200*/  @!P0 IMAD.IADD R11, R11, 0x1, -R0 ;  /* 0x000000010b0b8824 */ /* 0x000fe200078e0a00 */
[C---:B------:R-:W-:Y:S01]  /*1210*/  ISETP.GT.U32.AND P0, PT, R0.reuse, R10, PT ;  /* 0x0000000a0000720c */ /* 0x040fe20003f04070 */
[----:B------:R-:W-:Y:S01]  /*1220*/  @!P3 IMAD.MOV R9, RZ, RZ, -R9 ;  /* 0x000000ffff09b224 */ /* 0x000fe200078e0a09 */
[C---:B------:R-:W-:Y:S01]  /*1230*/  ISETP.GT.U32.AND P3, PT, R0.reuse, R14, PT ;  /* 0x0000000e0000720c */ /* 0x040fe20003f64070 */
[----:B------:R-:W-:Y:S01]  /*1240*/  @!P4 IMAD.MOV R8, RZ, RZ, -R8 ;  /* 0x000000ffff08c224 */ /* 0x000fe200078e0a08 */
[----:B------:R-:W-:Y:S01]  /*1250*/  ISETP.GT.U32.AND P4, PT, R0, R11, PT ;  /* 0x0000000b0000720c */ /* 0x000fe20003f84070 */
[----:B------:R-:W-:Y:S01]  /*1260*/  @!P2 IMAD.MOV R7, RZ, RZ, -R7 ;  /* 0x000000ffff07a224 */ /* 0x000fe200078e0a07 */
[----:B------:R-:W-:Y:S01]  /*1270*/  ISETP.GE.AND P2, PT, R20, RZ, PT ;  /* 0x000000ff1400720c */ /* 0x000fe20003f46270 */
[----:B------:R-:W-:Y:S01]  /*1280*/  IMAD.HI.U32 R15, R3, R19, RZ ;  /* 0x00000013030f7227 */ /* 0x000fe200078e00ff */
[----:B------:R-:W-:-:S02]  /*1290*/  IABS R20, R22 ;  /* 0x0000001600147213 */ /* 0x000fc40000000000 */
[C---:B------:R-:W-:Y:S01]  /*12a0*/  LOP3.LUT R21, R2.reuse, 0x28, RZ, 0xfc, !PT ;  /* 0x0000002802157812 */ /* 0x040fe200078efcff */
[----:B------:R-:W-:Y:S01]  /*12b0*/  IMAD.MOV R15, RZ, RZ, -R15 ;  /* 0x000000ffff0f7224 */ /* 0x000fe200078e0a0f */
[----:B------:R-:W-:Y:S01]  /*12c0*/  LOP3.LUT R50, R2, 0x84, RZ, 0xfc, !PT ;  /* 0x0000008402327812 */ /* 0x000fe200078efcff */
[--C-:B------:R-:W-:Y:S01]  /*12d0*/  @!P0 IMAD.IADD R10, R10, 0x1, -R0.reuse ;  /* 0x000000010a0a8824 */ /* 0x100fe200078e0a00 */
[----:B------:R-:W-:Y:S01]  /*12e0*/  ISETP.GE.AND P0, PT, R23, RZ, PT ;  /* 0x000000ff1700720c */ /* 0x000fe20003f06270 */
[----:B------:R-:W-:Y:S01]  /*12f0*/  IMAD R15, R0, R15, R19 ;  /* 0x0000000f000f7224 */ /* 0x000fe200078e0213 */
[----:B------:R-:W-:Y:S01]  /*1300*/  IABS R19, R21 ;  /* 0x0000001500137213 */ /* 0x000fe20000000000 */
[--C-:B------:R-:W-:Y:S01]  /*1310*/  @!P3 IMAD.IADD R14, R14, 0x1, -R0.reuse ;  /* 0x000000010e0eb824 */ /* 0x100fe200078e0a00 */
[----:B------:R-:W-:Y:S01]  /*1320*/  LOP3.LUT R23, R2, 0x30, RZ, 0xfc, !PT ;  /* 0x0000003002177812 */ /* 0x000fe200078efcff */
[----:B------:R-:W-:Y:S01]  /*1330*/  @!P4 IMAD.IADD R11, R11, 0x1, -R0 ;  /* 0x000000010b0bc824 */ /* 0x000fe200078e0a00 */
[C---:B------:R-:W-:Y:S01]  /*1340*/  ISETP.GT.U32.AND P4, PT, R0.reuse, R15, PT ;  /* 0x0000000f0000720c */ /* 0x040fe20003f84070 */
[----:B------:R-:W-:Y:S01]  /*1350*/  @!P2 IMAD.MOV R10, RZ, RZ, -R10 ;  /* 0x000000ffff0aa224 */ /* 0x000fe200078e0a0a */
[----:B------:R-:W-:Y:S01]  /*1360*/  ISETP.GT.U32.AND P2, PT, R0, R14, PT ;  /* 0x0000000e0000720c */ /* 0x000fe20003f44070 */
[----:B------:R-:W-:Y:S01]  /*1370*/  IMAD.HI.U32 R17, R3, R20, RZ ;  /* 0x0000001403117227 */ /* 0x000fe200078e00ff */
[----:B------:R-:W-:-:S02]  /*1380*/  ISETP.GE.AND P3, PT, R21, RZ, PT ;  /* 0x000000ff1500720c */ /* 0x000fc40003f66270 */
[----:B------:R-:W-:Y:S01]  /*1390*/  IABS R21, R23 ;  /* 0x0000001700157213 */ /* 0x000fe20000000000 */
[----:B------:R-:W-:Y:S01]  /*13a0*/  @!P5 IMAD.IADD R13, R13, 0x1, -R0 ;  /* 0x000000010d0dd824 */ /* 0x000fe200078e0a00 */
[C---:B------:R-:W-:Y:S01]  /*13b0*/  LOP3.LUT R51, R2.reuse, 0x88, RZ, 0xfc, !PT ;  /* 0x0000008802337812 */ /* 0x040fe200078efcff */
[----:B------:R-:W-:Y:S01]  /*13c0*/  IMAD.MOV R17, RZ, RZ, -R17 ;  /* 0x000000ffff117224 */ /* 0x000fe200078e0a11 */
[----:B------:R-:W-:Y:S01]  /*13d0*/  LOP3.LUT R52, R2, 0x98, RZ, 0xfc, !PT ;  /* 0x0000009802347812 */ /* 0x000fe200078efcff */
[----:B------:R-:W-:Y:S01]  /*13e0*/  IMAD.HI.U32 R16, R3, R19, RZ ;  /* 0x0000001303107227 */ /* 0x000fe200078e00ff */
[C---:B------:R-:W-:Y:S02]  /*13f0*/  ISETP.GT.U32.AND P5, PT, R0.reuse, R13, PT ;  /* 0x0000000d0000720c */ /* 0x040fe40003fa4070 */
[----:B------:R-:W-:Y:S01]  /*1400*/  IABS R53, R52 ;  /* 0x0000003400357213 */ /* 0x000fe20000000000 */
[----:B------:R-:W-:Y:S01]  /*1410*/  IMAD R17, R0, R17, R20 ;  /* 0x0000001100117224 */ /* 0x000fe200078e0214 */
[C---:B------:R-:W-:Y:S01]  /*1420*/  LOP3.LUT R20, R2.reuse, 0x34, RZ, 0xfc, !PT ;  /* 0x0000003402147812 */ /* 0x040fe200078efcff */
[--C-:B------:R-:W-:Y:S01]  /*1430*/  @!P4 IMAD.IADD R15, R15, 0x1, -R0.reuse ;  /* 0x000000010f0fc824 */ /* 0x100fe200078e0a00 */
[----:B------:R-:W-:Y:S01]  /*1440*/  LOP3.LUT R54, R2, 0x9c, RZ, 0xfc, !PT ;  /* 0x0000009c02367812 */ /* 0x000fe200078efcff */
[----:B------:R-:W-:Y:S01]  /*1450*/  @!P2 IMAD.IADD R14, R14, 0x1, -R0 ;  /* 0x000000010e0ea824 */ /* 0x000fe200078e0a00 */
[C---:B------:R-:W-:Y:S01]  /*1460*/  ISETP.GT.U32.AND P2, PT, R0.reuse, R17, PT ;  /* 0x000000110000720c */ /* 0x040fe20003f44070 */
[----:B------:R-:W-:Y:S01]  /*1470*/  IMAD.MOV R16, RZ, RZ, -R16 ;  /* 0x000000ffff107224 */ /* 0x000fe200078e0a10 */
[----:B------:R-:W-:Y:S01]  /*1480*/  ISETP.GT.U32.AND P4, PT, R0, R15, PT ;  /* 0x0000000f0000720c */ /* 0x000fe20003f84070 */
[----:B------:R-:W-:Y:S01]  /*1490*/  @!P1 IMAD.MOV R11, RZ, RZ, -R11 ;  /* 0x000000ffff0b9224 */ /* 0x000fe200078e0a0b */
[----:B------:R-:W-:Y:S01]  /*14a0*/  IABS R55, R54 ;  /* 0x0000003600377213 */ /* 0x000fe20000000000 */
[----:B------:R-:W-:Y:S01]  /*14b0*/  @!P5 IMAD.IADD R13, R13, 0x1, -R0 ;  /* 0x000000010d0dd824 */ /* 0x000fe200078e0a00 */
[----:B------:R-:W-:Y:S01]  /*14c0*/  ISETP.GE.AND P5, PT, R24, RZ, PT ;  /* 0x000000ff1800720c */ /* 0x000fe20003fa6270 */
[----:B------:R-:W-:Y:S01]  /*14d0*/  IMAD R16, R0, R16, R19 ;  /* 0x0000001000107224 */ /* 0x000fe200078e0213 */
[----:B------:R-:W-:Y:S01]  /*14e0*/  IABS R24, R26 ;  /* 0x0000001a00187213 */ /* 0x000fe20000000000 */
[----:B------:R-:W-:Y:S01]  /*14f0*/  IMAD.HI.U32 R19, R3, R21, RZ ;  /* 0x0000001503137227 */ /* 0x000fe200078e00ff */
[----:B------:R-:W-:-:S02]  /*1500*/  LOP3.LUT R56, R2, 0xa8, RZ, 0xfc, !PT ;  /* 0x000000a802387812 */ /* 0x000fc400078efcff */
[----:B------:R-:W-:Y:S01]  /*1510*/  ISETP.GT.U32.AND P1, PT, R0, R16, PT ;  /* 0x000000100000720c */ /* 0x000fe20003f24070 */
[----:B------:R-:W-:Y:S01]  /*1520*/  IMAD.MOV R19, RZ, RZ, -R19 ;  /* 0x000000ffff137224 */ /* 0x000fe200078e0a13 */
[----:B------:R-:W-:Y:S01]  /*1530*/  IABS R61, R56 ;  /* 0x00000038003d7213 */ /* 0x000fe20000000000 */
[--C-:B------:R-:W-:Y:S01]  /*1540*/  @!P2 IMAD.IADD R17, R17, 0x1, -R0.reuse ;  /* 0x000000011111a824 */ /* 0x100fe200078e0a00 */
[----:B------:R-:W-:Y:S01]  /*1550*/  LOP3.LUT R58, R2, 0xc4, RZ, 0xfc, !PT ;  /* 0x000000c4023a7812 */ /* 0x000fe200078efcff */
[----:B------:R-:W-:Y:S01]  /*1560*/  @!P4 IMAD.IADD R15, R15, 0x1, -R0 ;  /* 0x000000010f0fc824 */ /* 0x000fe200078e0a00 */
[----:B------:R-:W-:Y:S01]  /*1570*/  ISETP.GE.AND P4, PT, R23, RZ, PT ;  /* 0x000000ff1700720c */ /* 0x000fe20003f86270 */
[C---:B------:R-:W-:Y:S01]  /*1580*/  IMAD R19, R0.reuse, R19, R21 ;  /* 0x0000001300137224 */ /* 0x040fe200078e0215 */
[----:B------:R-:W-:Y:S01]  /*1590*/  IABS R23, R20 ;  /* 0x0000001400177213 */ /* 0x000fe20000000000 */
[----:B------:R-:W-:Y:S01]  /*15a0*/  @!P6 IMAD.MOV R13, RZ, RZ, -R13 ;  /* 0x000000ffff0de224 */ /* 0x000fe200078e0a0d */
[----:B------:R-:W-:Y:S01]  /*15b0*/  ISETP.GT.U32.AND P2, PT, R0, R17, PT ;  /* 0x000000110000720c */ /* 0x000fe20003f44070 */
[----:B------:R-:W-:Y:S01]  /*15c0*/  @!P0 IMAD.MOV R14, RZ, RZ, -R14 ;  /* 0x000000ffff0e8224 */ /* 0x000fe200078e0a0e */
[----:B------:R-:W-:Y:S01]  /*15d0*/  ISETP.GE.AND P6, PT, R22, RZ, PT ;  /* 0x000000ff1600720c */ /* 0x000fe20003fc6270 */
[----:B------:R-:W-:Y:S01]  /*15e0*/  @!P5 IMAD.MOV R15, RZ, RZ, -R15 ;  /* 0x000000ffff0fd224 */ /* 0x000fe200078e0a0f */
[----:B------:R-:W-:Y:S01]  /*15f0*/  ISETP.GE.AND P0, PT, R20, RZ, PT ;  /* 0x000000ff1400720c */ /* 0x000fe20003f06270 */
[----:B------:R-:W-:Y:S01]  /*1600*/  IMAD.HI.U32 R20, R3, R23, RZ ;  /* 0x0000001703147227 */ /* 0x000fe200078e00ff */
[----:B------:R-:W-:-:S02]  /*1610*/  ISETP.GT.U32.AND P5, PT, R0, R19, PT ;  /* 0x000000130000720c */ /* 0x000fc40003fa4070 */
[C---:B------:R-:W-:Y:S01]  /*1620*/  LOP3.LUT R64, R2.reuse, 0xd0, RZ, 0xfc, !PT ;  /* 0x000000d002407812 */ /* 0x040fe200078efcff */
[----:B------:R-:W-:Y:S01]  /*1630*/  IMAD.MOV R20, RZ, RZ, -R20 ;  /* 0x000000ffff147224 */ /* 0x000fe200078e0a14 */
[----:B------:R-:W-:Y:S01]  /*1640*/  LOP3.LUT R62, R2, 0xcc, RZ, 0xfc, !PT ;  /* 0x000000cc023e7812 */ /* 0x000fe200078efcff */
[--C-:B------:R-:W-:Y:S01]  /*1650*/  @!P1 IMAD.IADD R16, R16, 0x1, -R0.reuse ;  /* 0x0000000110109824 */ /* 0x100fe200078e0a00 */
[----:B------:R-:W-:Y:S01]  /*1660*/  IABS R79, R64 ;  /* 0x00000040004f7213 */ /* 0x000fe20000000000 */
[--C-:B------:R-:W-:Y:S01]  /*1670*/  @!P2 IMAD.IADD R17, R17, 0x1, -R0.reuse ;  /* 0x000000011111a824 */ /* 0x100fe200078e0a00 */
[----:B------:R-:W-:Y:S01]  /*1680*/  ISETP.GE.AND P2, PT, R27, RZ, PT ;  /* 0x000000ff1b00720c */ /* 0x000fe20003f46270 */
[C---:B------:R-:W-:Y:S01]  /*1690*/  IMAD R20, R0.reuse, R20, R23 ;  /* 0x0000001400147224 */ /* 0x040fe200078e0217 */
[----:B------:R-:W-:Y:S01]  /*16a0*/  ISETP.GT.U32.AND P1, PT, R0, R16, PT ;  /* 0x000000100000720c */ /* 0x000fe20003f24070 */
[----:B------:R-:W-:Y:S01]  /*16b0*/  @!P6 IMAD.MOV R17, RZ, RZ, -R17 ;  /* 0x000000ffff11e224 */ /* 0x000fe200078e0a11 */
[----:B------:R-:W-:Y:S01]  /*16c0*/  LOP3.LUT R66, R2, 0xd4, RZ, 0xfc, !PT ;  /* 0x000000d402427812 */ /* 0x000fe200078efcff */
[----:B------:R-:W-:Y:S01]  /*16d0*/  @!P5 IMAD.IADD R19, R19, 0x1, -R0 ;  /* 0x000000011313d824 */ /* 0x000fe200078e0a00 */
[----:B------:R-:W-:Y:S01]  /*16e0*/  ISETP.GT.U32.AND P6, PT, R0, R20, PT ;  /* 0x000000140000720c */ /* 0x000fe20003fc4070 */
[----:B------:R-:W-:Y:S01]  /*16f0*/  IMAD.HI.U32 R21, R3, R24, RZ ;  /* 0x0000001803157227 */ /* 0x000fe200078e00ff */
[----:B------:R-:W-:-:S02]  /*1700*/  IABS R77, R62 ;  /* 0x0000003e004d7213 */ /* 0x000fc40000000000 */
[----:B------:R-:W-:Y:S01]  /*1710*/  ISETP.GT.U32.AND P5, PT, R0, R19, PT ;  /* 0x000000130000720c */ /* 0x000fe20003fa4070 */
[----:B------:R-:W-:Y:S01]  /*1720*/  IMAD.HI.U32 R22, R3, R25, RZ ;  /* 0x0000001903167227 */ /* 0x000fe200078e00ff */
[----:B------:R-:W-:Y:S02]  /*1730*/  IABS R81, R66 ;  /* 0x0000004200517213 */ /* 0x000fe40000000000 */
[C---:B------:R-:W-:Y:S01]  /*1740*/  LOP3.LUT R68, R2.reuse, 0xd8, RZ, 0xfc, !PT ;  /* 0x000000d802447812 */ /* 0x040fe200078efcff */
[----:B------:R-:W-:Y:S01]  /*1750*/  IMAD.MOV R21, RZ, RZ, -R21 ;  /* 0x000000ffff157224 */ /* 0x000fe200078e0a15 */
[----:B------:R-:W-:Y:S01]  /*1760*/  LOP3.LUT R70, R2, 0xdc, RZ, 0xfc, !PT ;  /* 0x000000dc02467812 */ /* 0x000fe200078efcff */
[----:B------:R-:W-:Y:S01]  /*1770*/  IMAD.MOV R22, RZ, RZ, -R22 ;  /* 0x000000ffff167224 */ /* 0x000fe200078e0a16 */
[----:B------:R-:W-:Y:S01]  /*1780*/  IABS R83, R68 ;  /* 0x0000004400537213 */ /* 0x000fe20000000000 */
[C---:B------:R-:W-:Y:S01]  /*1790*/  IMAD R21, R0.reuse, R21, R24 ;  /* 0x0000001500157224 */ /* 0x040fe200078e0218 */
[----:B------:R-:W-:Y:S01]  /*17a0*/  IABS R85, R70 ;  /* 0x0000004600557213 */ /* 0x000fe20000000000 */
[----:B------:R-:W-:Y:S01]  /*17b0*/  IMAD R24, R0, R22, R25 ;  /* 0x0000001600187224 */ /* 0x000fe200078e0219 */
[----:B------:R-:W-:Y:S01]  /*17c0*/  LOP3.LUT R22, R2, 0x40, RZ, 0xfc, !PT ;  /* 0x0000004002167812 */ /* 0x000fe200078efcff */
[--C-:B------:R-:W-:Y:S01]  /*17d0*/  @!P1 IMAD.IADD R16, R16, 0x1, -R0.reuse ;  /* 0x0000000110109824 */ /* 0x100fe200078e0a00 */
[----:B------:R-:W-:Y:S01]  /*17e0*/  ISETP.GE.AND P1, PT, R26, RZ, PT ;  /* 0x000000ff1a00720c */ /* 0x000fe20003f26270 */
[----:B------:R-:W-:Y:S01]  /*17f0*/  @!P6 IMAD.IADD R20, R20, 0x1, -R0 ;  /* 0x000000011414e824 */ /* 0x000fe200078e0a00 */
[----:B------:R-:W-:Y:S01]  /*1800*/  IABS R25, R22 ;  /* 0x0000001600197213 */ /* 0x000fe20000000000 */
[----:B------:R-:W-:Y:S01]  /*1810*/  @!P3 IMAD.MOV R16, RZ, RZ, -R16 ;  /* 0x000000ffff10b224 */ /* 0x000fe200078e0a10 */
[----:B------:R-:W-:Y:S01]  /*1820*/  ISETP.GE.AND P3, PT, R22, RZ, PT ;  /* 0x000000ff1600720c */ /* 0x000fe20003f66270 */
[----:B------:R-:W-:Y:S01]  /*1830*/  @!P5 IMAD.IADD R19, R19, 0x1, -R0 ;  /* 0x000000011313d824 */ /* 0x000fe200078e0a00 */
[C---:B------:R-:W-:Y:S01]  /*1840*/  ISETP.GT.U32.AND P5, PT, R0.reuse, R21, PT ;  /* 0x000000150000720c */ /* 0x040fe20003fa4070 */
[----:B------:R-:W-:Y:S01]  /*1850*/  IMAD.HI.U32 R22, R3, R25, RZ ;  /* 0x0000001903167227 */ /* 0x000fe200078e00ff */
[----:B------:R-:W-:-:S02]  /*1860*/  ISETP.GT.U32.AND P6, PT, R0, R20, PT ;  /* 0x000000140000720c */ /* 0x000fc40003fc4070 */
[----:B------:R-:W-:Y:S01]  /*1870*/  IABS R26, R33 ;  /* 0x00000021001a7213 */ /* 0x000fe20000000000 */
[----:B------:R-:W-:Y:S01]  /*1880*/  IMAD.MOV R22, RZ, RZ, -R22 ;  /* 0x000000ffff167224 */ /* 0x000fe200078e0a16 */
[----:B------:R-:W-:Y:S01]  /*1890*/  LOP3.LUT R72, R2, 0xe0, RZ, 0xfc, !PT ;  /* 0x000000e002487812 */ /* 0x000fe200078efcff */
[----:B------:R-:W-:Y:S01]  /*18a0*/  @!P4 IMAD.MOV R19, RZ, RZ, -R19 ;  /* 0x000000ffff13c224 */ /* 0x000fe200078e0a13 */
[C---:B------:R-:W-:Y:S01]  /*18b0*/  ISETP.GT.U32.AND P4, PT, R0.reuse, R24, PT ;  /* 0x000000180000720c */ /* 0x040fe20003f84070 */
[----:B------:R-:W-:Y:S01]  /*18c0*/  IMAD R25, R0, R22, R25 ;  /* 0x0000001600197224 */ /* 0x000fe200078e0219 */
[C---:B------:R-:W-:Y:S01]  /*18d0*/  LOP3.LUT R74, R2.reuse, 0xe4, RZ, 0xfc, !PT ;  /* 0x000000e4024a7812 */ /* 0x040fe200078efcff */
[----:B------:R-:W-:Y:S01]  /*18e0*/  IMAD.HI.U32 R27, R3, R28, RZ ;  /* 0x0000001c031b7227 */ /* 0x000fe200078e00ff */
[----:B------:R-:W-:Y:S02]  /*18f0*/  IABS R87, R72 ;  /* 0x0000004800577213 */ /* 0x000fe40000000000 */
[----:B------:R-:W-:Y:S01]  /*1900*/  LOP3.LUT R76, R2, 0xe8, RZ, 0xfc, !PT ;  /* 0x000000e8024c7812 */ /* 0x000fe200078efcff */
[--C-:B------:R-:W-:Y:S01]  /*1910*/  @!P5 IMAD.IADD R21, R21, 0x1, -R0.reuse ;  /* 0x000000011515d824 */ /* 0x100fe200078e0a00 */
[----:B------:R-:W-:Y:S01]  /*1920*/  IABS R89, R74 ;  /* 0x0000004a00597213 */ /* 0x000fe20000000000 */
[----:B------:R-:W-:Y:S01]  /*1930*/  @!P6 IMAD.IADD R20, R20, 0x1, -R0 ;  /* 0x000000011414e824 */ /* 0x000fe200078e0a00 */
[C---:B------:R-:W-:Y:S01]  /*1940*/  ISETP.GT.U32.AND P6, PT, R0.reuse, R25, PT ;  /* 0x000000190000720c */ /* 0x040fe20003fc4070 */
[----:B------:R-:W-:Y:S01]  /*1950*/  IMAD.HI.U32 R23, R3, R26, RZ ;  /* 0x0000001a03177227 */ /* 0x000fe200078e00ff */
[----:B------:R-:W-:-:S02]  /*1960*/  ISETP.GT.U32.AND P5, PT, R0, R21, PT ;  /* 0x000000150000720c */ /* 0x000fc40003fa4070 */
[C---:B------:R-:W-:Y:S01]  /*1970*/  LOP3.LUT R78, R2.reuse, 0xec, RZ, 0xfc, !PT ;  /* 0x000000ec024e7812 */ /* 0x040fe200078efcff */
[----:B------:R-:W-:Y:S01]  /*1980*/  IMAD.MOV R27, RZ, RZ, -R27 ;  /* 0x000000ffff1b7224 */ /* 0x000fe200078e0a1b */
[----:B------:R-:W-:Y:S01]  /*1990*/  LOP3.LUT R80, R2, 0xf0, RZ, 0xfc, !PT ;  /* 0x000000f002507812 */ /* 0x000fe200078efcff */
[----:B------:R-:W-:Y:S01]  /*19a0*/  IMAD.MOV R23, RZ, RZ, -R23 ;  /* 0x000000ffff177224 */ /* 0x000fe200078e0a17 */
[----:B------:R-:W-:Y:S01]  /*19b0*/  IABS R91, R76 ;  /* 0x0000004c005b7213 */ /* 0x000fe20000000000 */
[----:B------:R-:W-:Y:S01]  /*19c0*/  @!P4 IMAD.IADD R24, R24, 0x1, -R0 ;  /* 0x000000011818c824 */ /* 0x000fe200078e0a00 */
[----:B------:R-:W-:Y:S01]  /*19d0*/  LOP3.LUT R82, R2, 0xf4, RZ, 0xfc, !PT ;  /* 0x000000f402527812 */ /* 0x000fe200078efcff */
[----:B------:R-:W-:Y:S01]  /*19e0*/  IMAD R27, R0, R27, R28 ;  /* 0x0000001b001b7224 */ /* 0x000fe200078e021c */
[----:B------:R-:W-:Y:S01]  /*19f0*/  LOP3.LUT R60, R2, 0xf8, RZ, 0xfc, !PT ;  /* 0x000000f8023c7812 */ /* 0x000fe200078efcff */
[C---:B------:R-:W-:Y:S02]  /*1a00*/  IMAD R26, R0.reuse, R23, R26 ;  /* 0x00000017001a7224 */ /* 0x040fe400078e021a */
[----:B------:R-:W-:Y:S01]  /*1a10*/  @!P6 IMAD.IADD R25, R25, 0x1, -R0 ;  /* 0x000000011919e824 */ /* 0x000fe200078e0a00 */
[----:B------:R-:W-:Y:S01]  /*1a20*/  BAR.SYNC.DEFER_BLOCKING 0x0 ;  /* 0x0000000000007b1d */ /* 0x000fe20000010000 */
[C---:B------:R-:W-:Y:S01]  /*1a30*/  ISETP.GT.U32.AND P6, PT, R0.reuse, R24, PT ;  /* 0x000000180000720c */ /* 0x040fe20003fc4070 */
[----:B------:R-:W-:Y:S01]  /*1a40*/  IMAD.HI.U32 R22, R3, R29, RZ ;  /* 0x0000001d03167227 */ /* 0x000fe200078e00ff */
[----:B------:R-:W-:-:S03]  /*1a50*/  ISETP.GT.U32.AND P4, PT, R0, R27, PT ;  /* 0x0000001b0000720c */ /* 0x000fc60003f84070 */
[----:B------:R-:W-:Y:S01]  /*1a60*/  @!P5 IMAD.IADD R21, R21, 0x1, -R0 ;  /* 0x000000011515d824 */ /* 0x000fe200078e0a00 */
[----:B------:R-:W-:Y:S01]  /*1a70*/  ISETP.GT.U32.AND P5, PT, R0, R26, PT ;  /* 0x0000001a0000720c */ /* 0x000fe20003fa4070 */
[----:B------:R-:W-:Y:S02]  /*1a80*/  IMAD.MOV R22, RZ, RZ, -R22 ;  /* 0x000000ffff167224 */ /* 0x000fe400078e0a16 */
[----:B------:R-:W-:-:S04]  /*1a90*/  IMAD.HI.U32 R23, R3, R30, RZ ;  /* 0x0000001e03177227 */ /* 0x000fc800078e00ff */
[----:B------:R-:W-:Y:S02]  /*1aa0*/  IMAD R28, R0, R22, R29 ;  /* 0x00000016001c7224 */ /* 0x000fe400078e021d */
[----:B------:R-:W-:Y:S02]  /*1ab0*/  IMAD.MOV R23, RZ, RZ, -R23 ;  /* 0x000000ffff177224 */ /* 0x000fe400078e0a17 */
[----:B------:R-:W-:Y:S01]  /*1ac0*/  @!P6 IMAD.IADD R24, R24, 0x1, -R0 ;  /* 0x000000011818e824 */ /* 0x000fe200078e0a00 */
[C---:B------:R-:W-:Y:S01]  /*1ad0*/  ISETP.GT.U32.AND P6, PT, R0.reuse, R28, PT ;  /* 0x0000001c0000720c */ /* 0x040fe20003fc4070 */
[----:B------:R-:W-:Y:S01]  /*1ae0*/  IMAD R29, R0, R23, R30 ;  /* 0x00000017001d7224 */ /* 0x000fe200078e021e */
[----:B------:R-:W-:Y:S01]  /*1af0*/  IABS R30, R38 ;  /* 0x00000026001e7213 */ /* 0x000fe20000000000 */
[--C-:B------:R-:W-:Y:S02]  /*1b00*/  @!P4 IMAD.IADD R27, R27, 0x1, -R0.reuse ;  /* 0x000000011b1bc824 */ /* 0x100fe400078e0a00 */
[----:B------:R-:W-:Y:S01]  /*1b10*/  @!P5 IMAD.IADD R26, R26, 0x1, -R0 ;  /* 0x000000011a1ad824 */ /* 0x000fe200078e0a00 */
[C---:B------:R-:W-:Y:S01]  /*1b20*/  ISETP.GT.U32.AND P5, PT, R0.reuse, R25, PT ;  /* 0x000000190000720c */ /* 0x040fe20003fa4070 */
[----:B------:R-:W-:Y:S01]  /*1b30*/  IMAD.HI.U32 R22, R3, R30, RZ ;  /* 0x0000001e03167227 */ /* 0x000fe200078e00ff */
[----:B------:R-:W-:-:S03]  /*1b40*/  ISETP.GT.U32.AND P4, PT, R0, R27, PT ;  /* 0x0000001b0000720c */ /* 0x000fc60003f84070 */
[----:B------:R-:W-:Y:S02]  /*1b50*/  IMAD.MOV R23, RZ, RZ, -R22 ;  /* 0x000000ffff177224 */ /* 0x000fe400078e0a16 */
[----:B------:R-:W-:Y:S01]  /*1b60*/  @!P0 IMAD.MOV R20, RZ, RZ, -R20 ;  /* 0x000000ffff148224 */ /* 0x000fe200078e0a14 */
[----:B------:R-:W-:Y:S01]  /*1b70*/  ISETP.GT.U32.AND P0, PT, R0, R26, PT ;  /* 0x0000001a0000720c */ /* 0x000fe20003f04070 */
[----:B------:R-:W-:Y:S01]  /*1b80*/  @!P6 IMAD.IADD R28, R28, 0x1, -R0 ;  /* 0x000000011c1ce824 */ /* 0x000fe200078e0a00 */
[----:B------:R-:W-:Y:S01]  /*1b90*/  ISETP.GE.AND P6, PT, R34, RZ, PT ;  /* 0x000000ff2200720c */ /* 0x000fe20003fc6270 */
[----:B------:R-:W-:Y:S01]  /*1ba0*/  IMAD R30, R0, R23, R30 ;  /* 0x00000017001e7224 */ /* 0x000fe200078e021e */
[----:B------:R-:W-:Y:S01]  /*1bb0*/  LOP3.LUT R34, R2, 0x60, RZ, 0xfc, !PT ;  /* 0x0000006002227812 */ /* 0x000fe200078efcff */
[----:B------:R-:W-:-:S04]  /*1bc0*/  IMAD.HI.U32 R23, R3, R32, RZ ;  /* 0x0000002003177227 */ /* 0x000fc800078e00ff */
[----:B------:R-:W-:-:S04]  /*1bd0*/  IMAD.HI.U32 R22, R3, R31, RZ ;  /* 0x0000001f03167227 */ /* 0x000fc800078e00ff */
[--C-:B------:R-:W-:Y:S01]  /*1be0*/  @!P5 IMAD.IADD R25, R25, 0x1, -R0.reuse ;  /* 0x000000011919d824 */ /* 0x100fe200078e0a00 */
[C---:B------:R-:W-:Y:S01]  /*1bf0*/  ISETP.GT.U32.AND P5, PT, R0.reuse, R29, PT ;  /* 0x0000001d0000720c */ /* 0x040fe20003fa4070 */
[----:B------:R-:W-:Y:S01]  /*1c00*/  @!P4 IMAD.IADD R27, R27, 0x1, -R0 ;  /* 0x000000011b1bc824 */ /* 0x000fe200078e0a00 */
[C---:B------:R-:W-:Y:S01]  /*1c10*/  ISETP.GT.U32.AND P4, PT, R0.reuse, R30, PT ;  /* 0x0000001e0000720c */ /* 0x040fe20003f84070 */
[----:B------:R-:W-:Y:S02]  /*1c20*/  IMAD.MOV R23, RZ, RZ, -R23 ;  /* 0x000000ffff177224 */ /* 0x000fe400078e0a17 */
[----:B------:R-:W-:Y:S02]  /*1c30*/  IMAD.MOV R22, RZ, RZ, -R22 ;  /* 0x000000ffff167224 */ /* 0x000fe400078e0a16 */
[----:B------:R-:W-:Y:S01]  /*1c40*/  IMAD R32, R0, R23, R32 ;  /* 0x0000001700207224 */ /* 0x000fe200078e0220 */
[----:B------:R-:W-:Y:S01]  /*1c50*/  LOP3.LUT R23, R2, 0x68, RZ, 0xfc, !PT ;  /* 0x0000006802177812 */ /* 0x000fe200078efcff */
[----:B------:R-:W-:-:S02]  /*1c60*/  IMAD R31, R0, R22, R31 ;  /* 0x00000016001f7224 */ /* 0x000fc400078e021f */
[--C-:B------:R-:W-:Y:S01]  /*1c70*/  @!P0 IMAD.IADD R26, R26, 0x1, -R0.reuse ;  /* 0x000000011a1a8824 */ /* 0x100fe200078e0a00 */
[----:B------:R-:W-:Y:S01]  /*1c80*/  ISETP.GE.AND P0, PT, R33, RZ, PT ;  /* 0x000000ff2100720c */ /* 0x000fe20003f06270 */
[----:B------:R-:W-:Y:S01]  /*1c90*/  @!P1 IMAD.MOV R21, RZ, RZ, -R21 ;  /* 0x000000ffff159224 */ /* 0x000fe200078e0a15 */
[C---:B------:R-:W-:Y:S01]  /*1ca0*/  ISETP.GT.U32.AND P1, PT, R0.reuse, R28, PT ;  /* 0x0000001c0000720c */ /* 0x040fe20003f24070 */
[----:B------:R-:W-:Y:S01]  /*1cb0*/  @!P6 IMAD.MOV R27, RZ, RZ, -R27 ;  /* 0x000000ffff1be224 */ /* 0x000fe200078e0a1b */
[C---:B------:R-:W-:Y:S01]  /*1cc0*/  ISETP.GT.U32.AND P6, PT, R0.reuse, R32, PT ;  /* 0x000000200000720c */ /* 0x040fe20003fc4070 */
[----:B------:R-:W-:Y:S01]  /*1cd0*/  @!P3 IMAD.MOV R25, RZ, RZ, -R25 ;  /* 0x000000ffff19b224 */ /* 0x000fe200078e0a19 */
[----:B------:R-:W-:Y:S01]  /*1ce0*/  ISETP.GT.U32.AND P3, PT, R0, R31, PT ;  /* 0x0000001f0000720c */ /* 0x000fe20003f64070 */
[--C-:B------:R-:W-:Y:S01]  /*1cf0*/  @!P5 IMAD.IADD R29, R29, 0x1, -R0.reuse ;  /* 0x000000011d1dd824 */ /* 0x100fe200078e0a00 */
[----:B------:R-:W-:Y:S01]  /*1d00*/  ISETP.GE.AND P5, PT, R36, RZ, PT ;  /* 0x000000ff2400720c */ /* 0x000fe20003fa6270 */
[----:B------:R-:W-:Y:S01]  /*1d10*/  @!P4 IMAD.IADD R30, R30, 0x1, -R0 ;  /* 0x000000011e1ec824 */ /* 0x000fe200078e0a00 */
[----:B------:R-:W-:Y:S01]  /*1d20*/  IABS R33, R34 ;  /* 0x0000002200217213 */ /* 0x000fe20000000000 */
[----:B------:R-:W-:Y:S01]  /*1d30*/  @!P2 IMAD.MOV R24, RZ, RZ, -R24 ;  /* 0x000000ffff18a224 */ /* 0x000fe200078e0a18 */
[C---:B------:R-:W-:Y:S01]  /*1d40*/  ISETP.GT.U32.AND P2, PT, R0.reuse, R29, PT ;  /* 0x0000001d0000720c */ /* 0x040fe20003f44070 */
[----:B------:R-:W-:Y:S01]  /*1d50*/  @!P0 IMAD.MOV R26, RZ, RZ, -R26 ;  /* 0x000000ffff1a8224 */ /* 0x000fe200078e0a1a */
[----:B------:R-:W-:Y:S01]  /*1d60*/  ISETP.GT.U32.AND P4, PT, R0, R30, PT ;  /* 0x0000001e0000720c */ /* 0x000fe20003f84070 */
[----:B------:R-:W-:Y:S01]  /*1d70*/  IMAD.HI.U32 R22, R3, R33, RZ ;  /* 0x0000002103167227 */ /* 0x000fe200078e00ff */
[----:B------:R-:W-:-:S02]  /*1d80*/  ISETP.GE.AND P0, PT, R37, RZ, PT ;  /* 0x000000ff2500720c */ /* 0x000fc40003f06270 */
[----:B------:R-:W-:Y:S01]  /*1d90*/  LOP3.LUT R36, R2, 0x6c, RZ, 0xfc, !PT ;  /* 0x0000006c02247812 */ /* 0x000fe200078efcff */
[--C-:B------:R-:W-:Y:S01]  /*1da0*/  @!P1 IMAD.IADD R28, R28, 0x1, -R0.reuse ;  /* 0x000000011c1c9824 */ /* 0x100fe200078e0a00 */
[----:B------:R-:W-:Y:S01]  /*1db0*/  ISETP.GE.AND P1, PT, R38, RZ, PT ;  /* 0x000000ff2600720c */ /* 0x000fe20003f26270 */
[----:B------:R-:W-:Y:S01]  /*1dc0*/  @!P6 IMAD.IADD R32, R32, 0x1, -R0 ;  /* 0x000000012020e824 */ /* 0x000fe200078e0a00 */
[----:B------:R-:W-:Y:S01]  /*1dd0*/  IABS R38, R36 ;  /* 0x0000002400267213 */ /* 0x000fe20000000000 */
[----:B------:R-:W-:Y:S02]  /*1de0*/  IMAD.MOV R22, RZ, RZ, -R22 ;  /* 0x000000ffff167224 */ /* 0x000fe400078e0a16 */
[----:B------:R-:W-:Y:S01]  /*1df0*/  @!P3 IMAD.IADD R31, R31, 0x1, -R0 ;  /* 0x000000011f1fb824 */ /* 0x000fe200078e0a00 */
[----:B------:R-:W-:Y:S01]  /*1e00*/  ISETP.GE.AND P3, PT, R34, RZ, PT ;  /* 0x000000ff2200720c */ /* 0x000fe20003f66270 */
[----:B------:R-:W-:Y:S01]  /*1e10*/  @!P5 IMAD.MOV R28, RZ, RZ, -R28 ;  /* 0x000000ffff1cd224 */ /* 0x000fe200078e0a1c */
[C---:B------:R-:W-:Y:S01]  /*1e20*/  ISETP.GT.U32.AND P5, PT, R0.reuse, R32, PT ;  /* 0x000000200000720c */ /* 0x040fe20003fa4070 */
[----:B------:R-:W-:Y:S01]  /*1e30*/  IMAD R33, R0, R22, R33 ;  /* 0x0000001600217224 */ /* 0x000fe200078e0221 */
[----:B------:R-:W-:Y:S01]  /*1e40*/  LOP3.LUT R22, R2, 0x64, RZ, 0xfc, !PT ;  /* 0x0000006402167812 */ /* 0x000fe200078efcff */
[--C-:B------:R-:W-:Y:S01]  /*1e50*/  @!P2 IMAD.IADD R29, R29, 0x1, -R0.reuse ;  /* 0x000000011d1da824 */ /* 0x100fe200078e0a00 */
[----:B------:R-:W-:Y:S01]  /*1e60*/  ISETP.GT.U32.AND P6, PT, R0, R31, PT ;  /* 0x0000001f0000720c */ /* 0x000fe20003fc4070 */
[----:B------:R-:W-:Y:S01]  /*1e70*/  @!P4 IMAD.IADD R30, R30, 0x1, -R0 ;  /* 0x000000011e1ec824 */ /* 0x000fe200078e0a00 */
[----:B------:R-:W-:Y:S01]  /*1e80*/  IABS R34, R22 ;  /* 0x0000001600227213 */ /* 0x000fe20000000000 */
[----:B------:R-:W-:Y:S01]  /*1e90*/  @!P0 IMAD.MOV R29, RZ, RZ, -R29 ;  /* 0x000000ffff1d8224 */ /* 0x000fe200078e0a1d */
[----:B------:R-:W-:Y:S01]  /*1ea0*/  ISETP.GE.AND P2, PT, R39, RZ, PT ;  /* 0x000000ff2700720c */ /* 0x000fe20003f46270 */
[----:B------:R-:W-:Y:S01]  /*1eb0*/  @!P1 IMAD.MOV R30, RZ, RZ, -R30 ;  /* 0x000000ffff1e9224 */ /* 0x000fe200078e0a1e */
[----:B------:R-:W-:Y:S01]  /*1ec0*/  ISETP.GE.AND P0, PT, R22, RZ, PT ;  /* 0x000000ff1600720c */ /* 0x000fe20003f06270 */
[----:B------:R-:W-:Y:S01]  /*1ed0*/  IMAD.HI.U32 R22, R3, R34, RZ ;  /* 0x0000002203167227 */ /* 0x000fe200078e00ff */
[----:B------:R-:W-:-:S02]  /*1ee0*/  ISETP.GE.AND P1, PT, R23, RZ, PT ;  /* 0x000000ff1700720c */ /* 0x000fc40003f26270 */
[----:B------:R-:W-:Y:S01]  /*1ef0*/  IABS R23, R23 ;  /* 0x0000001700177213 */ /* 0x000fe20000000000 */
[--C-:B------:R-:W-:Y:S01]  /*1f00*/  @!P5 IMAD.IADD R32, R32, 0x1, -R0.reuse ;  /* 0x000000012020d824 */ /* 0x100fe200078e0a00 */
[----:B------:R-:W-:Y:S01]  /*1f10*/  ISETP.GT.U32.AND P5, PT, R0, R33, PT ;  /* 0x000000210000720c */ /* 0x000fe20003fa4070 */
[----:B------:R-:W-:Y:S01]  /*1f20*/  @!P6 IMAD.IADD R31, R31, 0x1, -R0 ;  /* 0x000000011f1fe824 */ /* 0x000fe200078e0a00 */
[----:B------:R-:W-:Y:S01]  /*1f30*/  ISETP.GE.AND P6, PT, R36, RZ, PT ;  /* 0x000000ff2400720c */ /* 0x000fe20003fc6270 */
[----:B------:R-:W-:Y:S01]  /*1f40*/  IMAD.MOV R37, RZ, RZ, -R22 ;  /* 0x000000ffff257224 */ /* 0x000fe200078e0a16 */
[----:B------:R-:W-:Y:S01]  /*1f50*/  ISETP.GE.AND P4, PT, R40, RZ, PT ;  /* 0x000000ff2800720c */ /* 0x000fe20003f86270 */
[----:B------:R-:W-:Y:S01]  /*1f60*/  IMAD.MOV.U32 R36, RZ, RZ, R23 ;  /* 0x000000ffff247224 */ /* 0x000fe200078e0017 */
[----:B------:R-:W-:Y:S01]  /*1f70*/  IABS R39, R43 ;  /* 0x0000002b00277213 */ /* 0x000fe20000000000 */
[----:B------:R-:W-:Y:S01]  /*1f80*/  IMAD R34, R0, R37, R34 ;  /* 0x0000002500227224 */ /* 0x000fe200078e0222 */
[----:B------:R-:W-:Y:S01]  /*1f90*/  IABS R40, R44 ;  /* 0x0000002c00287213 */ /* 0x000fe20000000000 */
[----:B------:R-:W-:-:S04]  /*1fa0*/  IMAD.HI.U32 R22, R3, R38, RZ ;  /* 0x0000002603167227 */ /* 0x000fc800078e00ff */
[----:B------:R-:W-:-:S04]  /*1fb0*/  IMAD.HI.U32 R23, R3, R36, RZ ;  /* 0x0000002403177227 */ /* 0x000fc800078e00ff */
[----:B------:R-:W-:Y:S01]  /*1fc0*/  @!P2 IMAD.MOV R31, RZ, RZ, -R31 ;  /* 0x000000ffff1fa224 */ /* 0x000fe200078e0a1f */
[----:B------:R-:W-:Y:S01]  /*1fd0*/  ISETP.GT.U32.AND P2, PT, R0, R34, PT ;  /* 0x000000220000720c */ /* 0x000fe20003f44070 */
[----:B------:R-:W-:Y:S02]  /*1fe0*/  IMAD.MOV R37, RZ, RZ, -R22 ;  /* 0x000000ffff257224 */ /* 0x000fe400078e0a16 */
[----:B------:R-:W-:Y:S02]  /*1ff0*/  IMAD.MOV R23, RZ, RZ, -R23 ;  /* 0x000000ffff177224 */ /* 0x000fe400078e0a17 */
[----:B------:R-:W-:-:S04]  /*2000*/  IMAD.HI.U32 R22, R3, R39, RZ ;  /* 0x0000002703167227 */ /* 0x000fc800078e00ff */
[----:B------:R-:W-:Y:S02]  /*2010*/  @!P5 IMAD.IADD R33, R33, 0x1, -R0 ;  /* 0x000000012121d824 */ /* 0x000fe400078e0a00 */
[C---:B------:R-:W-:Y:S02]  /*2020*/  IMAD R36, R0.reuse, R23, R36 ;  /* 0x0000001700247224 */ /* 0x040fe400078e0224 */
[----:B------:R-:W-:Y:S01]  /*2030*/  IMAD.MOV R22, RZ, RZ, -R22 ;  /* 0x000000ffff167224 */ /* 0x000fe200078e0a16 */
[C---:B------:R-:W-:Y:S01]  /*2040*/  ISETP.GT.U32.AND P5, PT, R0.reuse, R33, PT ;  /* 0x000000210000720c */ /* 0x040fe20003fa4070 */
[C---:B------:R-:W-:Y:S02]  /*2050*/  IMAD R37, R0.reuse, R37, R38 ;  /* 0x0000002500257224 */ /* 0x040fe400078e0226 */
[----:B------:R-:W-:Y:S01]  /*2060*/  @!P4 IMAD.MOV R32, RZ, RZ, -R32 ;  /* 0x000000ffff20c224 */ /* 0x000fe200078e0a20 */
[C---:B------:R-:W-:Y:S01]  /*2070*/  ISETP.GT.U32.AND P4, PT, R0.reuse, R36, PT ;  /* 0x000000240000720c */ /* 0x040fe20003f84070 */
[----:B------:R-:W-:Y:S01]  /*2080*/  IMAD R38, R0, R22, R39 ;  /* 0x0000001600267224 */ /* 0x000fe200078e0227 */
[----:B------:R-:W-:Y:S01]  /*2090*/  IABS R22, R45 ;  /* 0x0000002d00167213 */ /* 0x000fe20000000000 */
[----:B------:R-:W-:-:S02]  /*20a0*/  @!P2 IMAD.IADD R34, R34, 0x1, -R0 ;  /* 0x000000012222a824 */ /* 0x000fc400078e0a00 */
[----:B------:R-:W-:Y:S01]  /*20b0*/  IMAD.HI.U32 R23, R3, R40, RZ ;  /* 0x0000002803177227 */ /* 0x000fe200078e00ff */
[----:B------:R-:W-:-:S03]  /*20c0*/  ISETP.GT.U32.AND P2, PT, R0, R38, PT ;  /* 0x000000260000720c */ /* 0x000fc60003f44070 */
[----:B------:R-:W-:Y:S02]  /*20d0*/  IMAD.MOV R23, RZ, RZ, -R23 ;  /* 0x000000ffff177224 */ /* 0x000fe400078e0a17 */
[----:B------:R-:W-:Y:S01]  /*20e0*/  @!P5 IMAD.IADD R33, R33, 0x1, -R0 ;  /* 0x000000012121d824 */ /* 0x000fe200078e0a00 */
[C---:B------:R-:W-:Y:S01]  /*20f0*/  ISETP.GT.U32.AND P5, PT, R0.reuse, R37, PT ;  /* 0x000000250000720c */ /* 0x040fe20003fa4070 */
[----:B------:R-:W-:Y:S02]  /*2100*/  IMAD R39, R0, R23, R40 ;  /* 0x0000001700277224 */ /* 0x000fe400078e0228 */
[----:B------:R-:W-:Y:S01]  /*2110*/  @!P4 IMAD.IADD R36, R36, 0x1, -R0 ;  /* 0x000000012424c824 */ /* 0x000fe200078e0a00 */
[C---:B------:R-:W-:Y:S01]  /*2120*/  ISETP.GT.U32.AND P4, PT, R0.reuse, R34, PT ;  /* 0x000000220000720c */ /* 0x040fe20003f84070 */
[----:B------:R-:W-:Y:S02]  /*2130*/  IMAD.MOV.U32 R40, RZ, RZ, R22 ;  /* 0x000000ffff287224 */ /* 0x000fe400078e0016 */
[----:B------:R-:W-:Y:S01]  /*2140*/  @!P3 IMAD.MOV R33, RZ, RZ, -R33 ;  /* 0x000000ffff21b224 */ /* 0x000fe200078e0a21 */
[----:B------:R-:W-:Y:S01]  /*2150*/  ISETP.GT.U32.AND P3, PT, R0, R36, PT ;  /* 0x000000240000720c */ /* 0x000fe20003f64070 */
[----:B------:R-:W-:-:S02]  /*2160*/  @!P2 IMAD.IADD R38, R38, 0x1, -R0 ;  /* 0x000000012626a824 */ /* 0x000fc400078e0a00 */
[----:B------:R-:W-:-:S03]  /*2170*/  IMAD.HI.U32 R22, R3, R40, RZ ;  /* 0x0000002803167227 */ /* 0x000fc600078e00ff */
[----:B------:R-:W-:Y:S01]  /*2180*/  ISETP.GT.U32.AND P2, PT, R0, R38, PT ;  /* 0x000000260000720c */ /* 0x000fe20003f44070 */
[----:B------:R-:W-:Y:S02]  /*2190*/  IMAD.MOV R23, RZ, RZ, -R22 ;  /* 0x000000ffff177224 */ /* 0x000fe400078e0a16 */
[----:B------:R-:W-:-:S04]  /*21a0*/  IMAD.HI.U32 R22, R3, R41, RZ ;  /* 0x0000002903167227 */ /* 0x000fc800078e00ff */
[----:B------:R-:W-:Y:S02]  /*21b0*/  @!P5 IMAD.IADD R37, R37, 0x1, -R0 ;  /* 0x000000012525d824 */ /* 0x000fe400078e0a00 */
[C---:B------:R-:W-:Y:S02]  /*21c0*/  IMAD R40, R0.reuse, R23, R40 ;  /* 0x0000001700287224 */ /* 0x040fe400078e0228 */
[----:B------:R-:W-:Y:S01]  /*21d0*/  IMAD.MOV R22, RZ, RZ, -R22 ;  /* 0x000000ffff167224 */ /* 0x000fe200078e0a16 */
[----:B------:R-:W-:Y:S01]  /*21e0*/  ISETP.GT.U32.AND P5, PT, R0, R37, PT ;  /* 0x000000250000720c */ /* 0x000fe20003fa4070 */
[--C-:B------:R-:W-:Y:S01]  /*21f0*/  @!P3 IMAD.IADD R36, R36, 0x1, -R0.reuse ;  /* 0x000000012424b824 */ /* 0x100fe200078e0a00 */
[C---:B------:R-:W-:Y:S01]  /*2200*/  ISETP.GT.U32.AND P3, PT, R0.reuse, R40, PT ;  /* 0x000000280000720c */ /* 0x040fe20003f64070 */
[----:B------:R-:W-:Y:S02]  /*2210*/  IMAD R41, R0, R22, R41 ;  /* 0x0000001600297224 */ /* 0x000fe400078e0229 */
[----:B------:R-:W-:-:S02]  /*2220*/  @!P2 IMAD.IADD R38, R38, 0x1, -R0 ;  /* 0x000000012626a824 */ /* 0x000fc400078e0a00 */
[----:B------:R-:W-:Y:S01]  /*2230*/  IMAD.HI.U32 R22, R3, R42, RZ ;  /* 0x0000002a03167227 */ /* 0x000fe200078e00ff */
[----:B------:R-:W-:-:S03]  /*2240*/  ISETP.GT.U32.AND P2, PT, R0, R41, PT ;  /* 0x000000290000720c */ /* 0x000fc60003f44070 */
[----:B------:R-:W-:Y:S02]  /*2250*/  IMAD.MOV R23, RZ, RZ, -R22 ;  /* 0x000000ffff177224 */ /* 0x000fe400078e0a16 */
[--C-:B------:R-:W-:Y:S01]  /*2260*/  @!P5 IMAD.IADD R37, R37, 0x1, -R0.reuse ;  /* 0x000000012525d824 */ /* 0x100fe200078e0a00 */
[----:B------:R-:W-:Y:S01]  /*2270*/  ISETP.GE.AND P5, PT, R43, RZ, PT ;  /* 0x000000ff2b00720c */ /* 0x000fe20003fa6270 */
[----:B------:R-:W-:Y:S01]  /*2280*/  @!P3 IMAD.IADD R40, R40, 0x1, -R0 ;  /* 0x000000012828b824 */ /* 0x000fe200078e0a00 */
[----:B------:R-:W-:Y:S01]  /*2290*/  IABS R43, R50 ;  /* 0x00000032002b7213 */ /* 0x000fe20000000000 */
[----:B------:R-:W-:Y:S01]  /*22a0*/  IMAD R42, R0, R23, R42 ;  /* 0x00000017002a7224 */ /* 0x000fe200078e022a */
[----:B------:R-:W-:Y:S01]  /*22b0*/  ISETP.GE.AND P3, PT, R45, RZ, PT ;  /* 0x000000ff2d00720c */ /* 0x000fe20003f66270 */
[--C-:B------:R-:W-:Y:S01]  /*22c0*/  @!P4 IMAD.IADD R34, R34, 0x1, -R0.reuse ;  /* 0x000000012222c824 */ /* 0x100fe200078e0a00 */
[C---:B------:R-:W-:Y:S01]  /*22d0*/  ISETP.GT.U32.AND P4, PT, R0.reuse, R39, PT ;  /* 0x000000270000720c */ /* 0x040fe20003f84070 */
[----:B------:R-:W-:Y:S01]  /*22e0*/  @!P2 IMAD.IADD R41, R41, 0x1, -R0 ;  /* 0x000000012929a824 */ /* 0x000fe200078e0a00 */
[----:B------:R-:W-:Y:S01]  /*22f0*/  ISETP.GT.U32.AND P2, PT, R0, R40, PT ;  /* 0x000000280000720c */ /* 0x000fe20003f44070 */
[----:B------:R-:W-:Y:S01]  /*2300*/  IMAD.HI.U32 R22, R3, R43, RZ ;  /* 0x0000002b03167227 */ /* 0x000fe200078e00ff */
[----:B------:R-:W-:-:S03]  /*2310*/  LOP3.LUT R45, R2, 0x94, RZ, 0xfc, !PT ;  /* 0x00000094022d7812 */ /* 0x000fc600078efcff */
[----:B------:R-:W-:Y:S02]  /*2320*/  IMAD.MOV R23, RZ, RZ, -R22 ;  /* 0x000000ffff177224 */ /* 0x000fe400078e0a16 */
[----:B------:R-:W-:Y:S02]  /*2330*/  @!P0 IMAD.MOV R34, RZ, RZ, -R34 ;  /* 0x000000ffff228224 */ /* 0x000fe400078e0a22 */
[----:B------:R-:W-:Y:S02]  /*2340*/  IMAD R43, R0, R23, R43 ;  /* 0x00000017002b7224 */ /* 0x000fe400078e022b */
[--C-:B------:R-:W-:Y:S01]  /*2350*/  @!P4 IMAD.IADD R39, R39, 0x1, -R0.reuse ;  /* 0x000000012727c824 */ /* 0x100fe200078e0a00 */
[----:B------:R-:W-:Y:S01]  /*2360*/  ISETP.GE.AND P4, PT, R44, RZ, PT ;  /* 0x000000ff2c00720c */ /* 0x000fe20003f86270 */
[----:B------:R-:W-:Y:S01]  /*2370*/  @!P2 IMAD.IADD R40, R40, 0x1, -R0 ;  /* 0x000000012828a824 */ /* 0x000fe200078e0a00 */
[C---:B------:R-:W-:Y:S01]  /*2380*/  ISETP.GT.U32.AND P2, PT, R0.reuse, R43, PT ;  /* 0x0000002b0000720c */ /* 0x040fe20003f44070 */
[----:B------:R-:W-:Y:S01]  /*2390*/  @!P6 IMAD.MOV R37, RZ, RZ, -R37 ;  /* 0x000000ffff25e224 */ /* 0x000fe200078e0a25 */
[C---:B------:R-:W-:Y:S01]  /*23a0*/  ISETP.GT.U32.AND P0, PT, R0.reuse, R39, PT ;  /* 0x000000270000720c */ /* 0x040fe20003f04070 */
[----:B------:R-:W-:Y:S01]  /*23b0*/  @!P1 IMAD.MOV R36, RZ, RZ, -R36 ;  /* 0x000000ffff249224 */ /* 0x000fe200078e0a24 */
[C---:B------:R-:W-:Y:S01]  /*23c0*/  ISETP.GT.U32.AND P6, PT, R0.reuse, R42, PT ;  /* 0x0000002a0000720c */ /* 0x040fe20003fc4070 */
[----:B------:R-:W-:Y:S01]  /*23d0*/  @!P5 IMAD.MOV R38, RZ, RZ, -R38 ;  /* 0x000000ffff26d224 */ /* 0x000fe200078e0a26 */
[----:B------:R-:W-:Y:S01]  /*23e0*/  IABS R44, R51 ;  /* 0x00000033002c7213 */ /* 0x000fe20000000000 */
[----:B------:R-:W-:Y:S01]  /*23f0*/  @!P3 IMAD.MOV R40, RZ, RZ, -R40 ;  /* 0x000000ffff28b224 */ /* 0x000fe200078e0a28 */
[----:B------:R-:W-:-:S02]  /*2400*/  ISETP.GT.U32.AND P1, PT, R0, R41, PT ;  /* 0x000000290000720c */ /* 0x000fc40003f24070 */
[----:B------:R-:W-:Y:S01]  /*2410*/  ISETP.GE.AND P5, PT, R48, RZ, PT ;  /* 0x000000ff3000720c */ /* 0x000fe20003fa6270 */
[----:B------:R-:W-:-:S04]  /*2420*/  IMAD.HI.U32 R22, R3, R44, RZ ;  /* 0x0000002c03167227 */ /* 0x000fc800078e00ff */
[----:B------:R-:W-:Y:S02]  /*2430*/  @!P2 IMAD.IADD R43, R43, 0x1, -R0 ;  /* 0x000000012b2ba824 */ /* 0x000fe400078e0a00 */
[----:B------:R-:W-:Y:S01]  /*2440*/  IMAD.MOV R23, RZ, RZ, -R22 ;  /* 0x000000ffff177224 */ /* 0x000fe200078e0a16 */
[----:B------:R-:W-:Y:S01]  /*2450*/  LOP3.LUT R22, R2, 0x8c, RZ, 0xfc, !PT ;  /* 0x0000008c02167812 */ /* 0x000fe200078efcff */
[--C-:B------:R-:W-:Y:S01]  /*2460*/  @!P0 IMAD.IADD R39, R39, 0x1, -R0.reuse ;  /* 0x0000000127278824 */ /* 0x100fe200078e0a00 */
[----:B------:R-:W-:Y:S01]  /*2470*/  ISETP.GT.U32.AND P2, PT, R0, R43, PT ;  /* 0x0000002b0000720c */ /* 0x000fe20003f44070 */
[----:B------:R-:W-:Y:S01]  /*2480*/  @!P6 IMAD.IADD R42, R42, 0x1, -R0 ;  /* 0x000000012a2ae824 */ /* 0x000fe200078e0a00 */
[----:B------:R-:W-:Y:S01]  /*2490*/  IABS R48, R22 ;  /* 0x0000001600307213 */ /* 0x000fe20000000000 */
[----:B------:R-:W-:Y:S01]  /*24a0*/  IMAD R44, R0, R23, R44 ;  /* 0x00000017002c7224 */ /* 0x000fe200078e022c */
[----:B------:R-:W-:Y:S01]  /*24b0*/  LOP3.LUT R23, R2, 0x90, RZ, 0xfc, !PT ;  /* 0x0000009002177812 */ /* 0x000fe200078efcff */
[----:B------:R-:W-:Y:S01]  /*24c0*/  @!P4 IMAD.MOV R39, RZ, RZ, -R39 ;  /* 0x000000ffff27c224 */ /* 0x000fe200078e0a27 */
[----:B------:R-:W-:Y:S01]  /*24d0*/  ISETP.GT.U32.AND P4, PT, R0, R42, PT ;  /* 0x0000002a0000720c */ /* 0x000fe20003f84070 */
[----:B------:R-:W-:Y:S01]  /*24e0*/  @!P1 IMAD.IADD R41, R41, 0x1, -R0 ;  /* 0x0000000129299824 */ /* 0x000fe200078e0a00 */
[----:B------:R-:W-:-:S02]  /*24f0*/  ISETP.GE.AND P1, PT, R50, RZ, PT ;  /* 0x000000ff3200720c */ /* 0x000fc40003f26270 */
[----:B------:R-:W-:Y:S01]  /*2500*/  IABS R50, R23 ;  /* 0x0000001700327213 */ /* 0x000fe20000000000 */
[----:B------:R-:W-:Y:S01]  /*2510*/  @!P5 IMAD.MOV R41, RZ, RZ, -R41 ;  /* 0x000000ffff29d224 */ /* 0x000fe200078e0a29 */
[----:B------:R-:W-:Y:S01]  /*2520*/  ISETP.GE.AND P6, PT, R51, RZ, PT ;  /* 0x000000ff3300720c */ /* 0x000fe20003fc6270 */
[--C-:B------:R-:W-:Y:S01]  /*2530*/  @!P2 IMAD.IADD R43, R43, 0x1, -R0.reuse ;  /* 0x000000012b2ba824 */ /* 0x100fe200078e0a00 */
[----:B------:R-:W-:Y:S02]  /*2540*/  ISETP.GT.U32.AND P2, PT, R0, R44, PT ;  /* 0x0000002c0000720c */ /* 0x000fe40003f44070 */
[----:B------:R-:W-:Y:S02]  /*2550*/  IABS R51, R45 ;  /* 0x0000002d00337213 */ /* 0x000fe40000000000 */
[----:B------:R-:W-:Y:S01]  /*2560*/  ISETP.GE.AND P0, PT, R49, RZ, PT ;  /* 0x000000ff3100720c */ /* 0x000fe20003f06270 */
[----:B------:R-:W-:Y:S01]  /*2570*/  @!P4 IMAD.IADD R42, R42, 0x1, -R0 ;  /* 0x000000012a2ac824 */ /* 0x000fe200078e0a00 */
[----:B------:R-:W-:Y:S01]  /*2580*/  ISETP.GE.AND P3, PT, R22, RZ, PT ;  /* 0x000000ff1600720c */ /* 0x000fe20003f66270 */
[----:B------:R-:W-:Y:S01]  /*2590*/  IMAD.HI.U32 R22, R3, R48, RZ ;  /* 0x0000003003167227 */ /* 0x000fe200078e00ff */
[----:B------:R-:W-:-:S02]  /*25a0*/  ISETP.GE.AND P5, PT, R23, RZ, PT ;  /* 0x000000ff1700720c */ /* 0x000fc40003fa6270 */
[----:B------:R-:W-:Y:S01]  /*25b0*/  ISETP.GE.AND P4, PT, R45, RZ, PT ;  /* 0x000000ff2d00720c */ /* 0x000fe20003f86270 */
[----:B------:R-:W-:-:S04]  /*25c0*/  IMAD.HI.U32 R23, R3, R50, RZ ;  /* 0x0000003203177227 */ /* 0x000fc800078e00ff */
[----:B------:R-:W-:-:S04]  /*25d0*/  IMAD.HI.U32 R45, R3, R51, RZ ;  /* 0x00000033032d7227 */ /* 0x000fc800078e00ff */
[----:B------:R-:W-:Y:S02]  /*25e0*/  IMAD.MOV R49, RZ, RZ, -R22 ;  /* 0x000000ffff317224 */ /* 0x000fe400078e0a16 */
[----:B------:R-:W-:Y:S02]  /*25f0*/  IMAD.MOV R23, RZ, RZ, -R23 ;  /* 0x000000ffff177224 */ /* 0x000fe400078e0a17 */
[----:B------:R-:W-:Y:S02]  /*2600*/  @!P2 IMAD.IADD R44, R44, 0x1, -R0 ;  /* 0x000000012c2ca824 */ /* 0x000fe400078e0a00 */
[----:B------:R-:W-:Y:S02]  /*2610*/  IMAD.MOV R22, RZ, RZ, -R45 ;  /* 0x000000ffff167224 */ /* 0x000fe400078e0a2d */
[C---:B------:R-:W-:Y:S01]  /*2620*/  IMAD R45, R0.reuse, R49, R48 ;  /* 0x00000031002d7224 */ /* 0x040fe200078e0230 */
[C---:B------:R-:W-:Y:S01]  /*2630*/  ISETP.GT.U32.AND P2, PT, R0.reuse, R44, PT ;  /* 0x0000002c0000720c */ /* 0x040fe20003f44070 */
[----:B------:R-:W-:Y:S01]  /*2640*/  IMAD R23, R0, R23, R50 ;  /* 0x0000001700177224 */ /* 0x000fe200078e0232 */
[----:B------:R-:W-:Y:S01]  /*2650*/  LOP3.LUT R49, R2, 0xa0, RZ, 0xfc, !PT ;  /* 0x000000a002317812 */ /* 0x000fe200078efcff */
[----:B------:R-:W-:Y:S01]  /*2660*/  @!P0 IMAD.MOV R42, RZ, RZ, -R42 ;  /* 0x000000ffff2a8224 */ /* 0x000fe200078e0a2a */
[C---:B------:R-:W-:Y:S01]  /*2670*/  ISETP.GT.U32.AND P0, PT, R0.reuse, R45, PT ;  /* 0x0000002d0000720c */ /* 0x040fe20003f04070 */
[----:B------:R-:W-:Y:S01]  /*2680*/  @!P1 IMAD.MOV R43, RZ, RZ, -R43 ;  /* 0x000000ffff2b9224 */ /* 0x000fe200078e0a2b */
[C---:B------:R-:W-:Y:S01]  /*2690*/  ISETP.GT.U32.AND P1, PT, R0.reuse, R23, PT ;  /* 0x000000170000720c */ /* 0x040fe20003f24070 */
[----:B------:R-:W-:Y:S01]  /*26a0*/  IMAD R51, R0, R22, R51 ;  /* 0x0000001600337224 */ /* 0x000fe200078e0233 */
[----:B------:R-:W-:Y:S01]  /*26b0*/  IABS R57, R49 ;  /* 0x0000003100397213 */ /* 0x000fe20000000000 */
[----:B------:R-:W-:Y:S01]  /*26c0*/  IMAD.HI.U32 R22, R3, R53, RZ ;  /* 0x0000003503167227 */ /* 0x000fe200078e00ff */
[----:B------:R-:W-:-:S03]  /*26d0*/  LOP3.LUT R50, R2, 0xa4, RZ, 0xfc, !PT ;  /* 0x000000a402327812 */ /* 0x000fc600078efcff */
[----:B------:R-:W-:Y:S01]  /*26e0*/  IMAD.MOV R22, RZ, RZ, -R22 ;  /* 0x000000ffff167224 */ /* 0x000fe200078e0a16 */
[----:B------:R-:W-:Y:S01]  /*26f0*/  IABS R59, R50 ;  /* 0x00000032003b7213 */ /* 0x000fe20000000000 */
[--C-:B------:R-:W-:Y:S01]  /*2700*/  @!P2 IMAD.IADD R44, R44, 0x1, -R0.reuse ;  /* 0x000000012c2ca824 */ /* 0x100fe200078e0a00 */
[C---:B------:R-:W-:Y:S01]  /*2710*/  ISETP.GT.U32.AND P2, PT, R0.reuse, R51, PT ;  /* 0x000000330000720c */ /* 0x040fe20003f44070 */
[C---:B------:R-:W-:Y:S02]  /*2720*/  IMAD R53, R0.reuse, R22, R53 ;  /* 0x0000001600357224 */ /* 0x040fe400078e0235 */
[--C-:B------:R-:W-:Y:S02]  /*2730*/  @!P0 IMAD.IADD R45, R45, 0x1, -R0.reuse ;  /* 0x000000012d2d8824 */ /* 0x100fe400078e0a00 */
[----:B------:R-:W-:Y:S02]  /*2740*/  @!P1 IMAD.IADD R23, R23, 0x1, -R0 ;  /* 0x0000000117179824 */ /* 0x000fe400078e0a00 */
[----:B------:R-:W-:Y:S01]  /*2750*/  @!P6 IMAD.MOV R44, RZ, RZ, -R44 ;  /* 0x000000ffff2ce224 */ /* 0x000fe200078e0a2c */
[C---:B------:R-:W-:Y:S01]  /*2760*/  ISETP.GT.U32.AND P6, PT, R0.reuse, R53, PT ;  /* 0x000000350000720c */ /* 0x040fe20003fc4070 */
[----:B------:R-:W-:Y:S01]  /*2770*/  IMAD.HI.U32 R22, R3, R57, RZ ;  /* 0x0000003903167227 */ /* 0x000fe200078e00ff */
[----:B------:R-:W-:-:S02]  /*2780*/  ISETP.GT.U32.AND P0, PT, R0, R45, PT ;  /* 0x0000002d0000720c */ /* 0x000fc40003f04070 */
[----:B------:R-:W-:Y:S01]  /*2790*/  ISETP.GT.U32.AND P1, PT, R0, R23, PT ;  /* 0x000000170000720c */ /* 0x000fe20003f24070 */
[----:B------:R-:W-:Y:S02]  /*27a0*/  IMAD.MOV R22, RZ, RZ, -R22 ;  /* 0x000000ffff167224 */ /* 0x000fe400078e0a16 */
[----:B------:R-:W-:-:S04]  /*27b0*/  IMAD.HI.U32 R48, R3, R55, RZ ;  /* 0x0000003703307227 */ /* 0x000fc800078e00ff */
[C---:B------:R-:W-:Y:S02]  /*27c0*/  IMAD R57, R0.reuse, R22, R57 ;  /* 0x0000001600397224 */ /* 0x040fe400078e0239 */
[--C-:B------:R-:W-:Y:S02]  /*27d0*/  @!P6 IMAD.IADD R53, R53, 0x1, -R0.reuse ;  /* 0x000000013535e824 */ /* 0x100fe400078e0a00 */
[--C-:B------:R-:W-:Y:S02]  /*27e0*/  @!P0 IMAD.IADD R45, R45, 0x1, -R0.reuse ;  /* 0x000000012d2d8824 */ /* 0x100fe400078e0a00 */
[----:B------:R-:W-:Y:S01]  /*27f0*/  @!P1 IMAD.IADD R23, R23, 0x1, -R0 ;  /* 0x0000000117179824 */ /* 0x000fe200078e0a00 */
[C---:B------:R-:W-:Y:S01]  /*2800*/  ISETP.GT.U32.AND P1, PT, R0.reuse, R57, PT ;  /* 0x000000390000720c */ /* 0x040fe20003f24070 */
[----:B------:R-:W-:Y:S01]  /*2810*/  IMAD.MOV R48, RZ, RZ, -R48 ;  /* 0x000000ffff307224 */ /* 0x000fe200078e0a30 */
[----:B------:R-:W-:Y:S01]  /*2820*/  ISETP.GT.U32.AND P6, PT, R0, R53, PT ;  /* 0x000000350000720c */ /* 0x000fe20003fc4070 */
[----:B------:R-:W-:-:S04]  /*2830*/  IMAD.HI.U32 R22, R3, R59, RZ ;  /* 0x0000003b03167227 */ /* 0x000fc800078e00ff */
[----:B------:R-:W-:Y:S01]  /*2840*/  @!P3 IMAD.MOV R45, RZ, RZ, -R45 ;  /* 0x000000ffff2db224 */ /* 0x000fe200078e0a2d */
[----:B------:R-:W-:Y:S01]  /*2850*/  ISETP.GE.AND P3, PT, R52, RZ, PT ;  /* 0x000000ff3400720c */ /* 0x000fe20003f66270 */
[----:B------:R-:W-:Y:S01]  /*2860*/  IMAD R55, R0, R48, R55 ;  /* 0x0000003000377224 */ /* 0x000fe200078e0237 */
[----:B------:R-:W-:Y:S01]  /*2870*/  LOP3.LUT R52, R2, 0xb0, RZ, 0xfc, !PT ;  /* 0x000000b002347812 */ /* 0x000fe200078efcff */
[----:B------:R-:W-:-:S03]  /*2880*/  IMAD.HI.U32 R48, R3, R61, RZ ;  /* 0x0000003d03307227 */ /* 0x000fc600078e00ff */
[C---:B------:R-:W-:Y:S01]  /*2890*/  ISETP.GT.U32.AND P0, PT, R0.reuse, R55, PT ;  /* 0x000000370000720c */ /* 0x040fe20003f04070 */
[----:B------:R-:W-:Y:S01]  /*28a0*/  IMAD.MOV R22, RZ, RZ, -R22 ;  /* 0x000000ffff167224 */ /* 0x000fe200078e0a16 */
[----:B------:R-:W-:Y:S01]  /*28b0*/  IABS R65, R52 ;  /* 0x0000003400417213 */ /* 0x000fe20000000000 */
[----:B------:R-:W-:Y:S02]  /*28c0*/  IMAD.MOV R48, RZ, RZ, -R48 ;  /* 0x000000ffff307224 */ /* 0x000fe400078e0a30 */
[----:B------:R-:W-:Y:S01]  /*28d0*/  IMAD R59, R0, R22, R59 ;  /* 0x00000016003b7224 */ /* 0x000fe200078e023b */
[----:B------:R-:W-:Y:S01]  /*28e0*/  LOP3.LUT R22, R2, 0xac, RZ, 0xfc, !PT ;  /* 0x000000ac02167812 */ /* 0x000fe200078efcff */
[C---:B------:R-:W-:Y:S02]  /*28f0*/  IMAD R61, R0.reuse, R48, R61 ;  /* 0x00000030003d7224 */ /* 0x040fe400078e023d */
[--C-:B------:R-:W-:Y:S01]  /*2900*/  @!P1 IMAD.IADD R57, R57, 0x1, -R0.reuse ;  /* 0x0000000139399824 */ /* 0x100fe200078e0a00 */
[----:B------:R-:W-:Y:S01]  /*2910*/  IABS R48, R22 ;  /* 0x0000001600307213 */ /* 0x000fe20000000000 */
[--C-:B------:R-:W-:Y:S01]  /*2920*/  @!P6 IMAD.IADD R53, R53, 0x1, -R0.reuse ;  /* 0x000000013535e824 */ /* 0x100fe200078e0a00 */
[C---:B------:R-:W-:Y:S01]  /*2930*/  ISETP.GT.U32.AND P6, PT, R0.reuse, R59, PT ;  /* 0x0000003b0000720c */ /* 0x040fe20003fc4070 */
[--C-:B------:R-:W-:Y:S01]  /*2940*/  @!P2 IMAD.IADD R51, R51, 0x1, -R0.reuse ;  /* 0x000000013333a824 */ /* 0x100fe200078e0a00 */
[C---:B------:R-:W-:Y:S01]  /*2950*/  ISETP.GT.U32.AND P1, PT, R0.reuse, R57, PT ;  /* 0x000000390000720c */ /* 0x040fe20003f24070 */
[----:B------:R-:W-:Y:S01]  /*2960*/  @!P3 IMAD.MOV R53, RZ, RZ, -R53 ;  /* 0x000000ffff35b224 */ /* 0x000fe200078e0a35 */
[C---:B------:R-:W-:Y:S01]  /*2970*/  ISETP.GT.U32.AND P3, PT, R0.reuse, R61, PT ;  /* 0x0000003d0000720c */ /* 0x040fe20003f64070 */
[----:B------:R-:W-:Y:S01]  /*2980*/  @!P0 IMAD.IADD R55, R55, 0x1, -R0 ;  /* 0x0000000137378824 */ /* 0x000fe200078e0a00 */
[----:B------:R-:W-:-:S02]  /*2990*/  ISETP.GT.U32.AND P2, PT, R0, R51, PT ;  /* 0x000000330000720c */ /* 0x000fc40003f44070 */
[----:B------:R-:W-:Y:S01]  /*29a0*/  ISETP.GE.AND P0, PT, R49, RZ, PT ;  /* 0x000000ff3100720c */ /* 0x000fe20003f06270 */
[----:B------:R-:W-:Y:S02]  /*29b0*/  IMAD.MOV.U32 R49, RZ, RZ, R23 ;  /* 0x000000ffff317224 */ /* 0x000fe400078e0017 */
[----:B------:R-:W-:-:S04]  /*29c0*/  IMAD.HI.U32 R23, R3, R65, RZ ;  /* 0x0000004103177227 */ /* 0x000fc800078e00ff */
[--C-:B------:R-:W-:Y:S01]  /*29d0*/  @!P6 IMAD.IADD R59, R59, 0x1, -R0.reuse ;  /* 0x000000013b3be824 */ /* 0x100fe200078e0a00 */
[----:B------:R-:W-:Y:S01]  /*29e0*/  ISETP.GE.AND P6, PT, R52, RZ, PT ;  /* 0x000000ff3400720c */ /* 0x000fe20003fc6270 */
[--C-:B------:R-:W-:Y:S01]  /*29f0*/  @!P1 IMAD.IADD R57, R57, 0x1, -R0.reuse ;  /* 0x0000000139399824 */ /* 0x100fe200078e0a00 */
[----:B------:R-:W-:Y:S01]  /*2a00*/  ISETP.GE.AND P1, PT, R22, RZ, PT ;  /* 0x000000ff1600720c */ /* 0x000fe20003f26270 */
[----:B------:R-:W-:Y:S01]  /*2a10*/  @!P3 IMAD.IADD R61, R61, 0x1, -R0 ;  /* 0x000000013d3db824 */ /* 0x000fe200078e0a00 */
[----:B------:R-:W-:Y:S01]  /*2a20*/  ISETP.GT.U32.AND P3, PT, R0, R59, PT ;  /* 0x0000003b0000720c */ /* 0x000fe20003f64070 */
[----:B------:R-:W-:-:S04]  /*2a30*/  IMAD.HI.U32 R22, R3, R48, RZ ;  /* 0x0000003003167227 */ /* 0x000fc800078e00ff */
[----:B------:R-:W-:Y:S01]  /*2a40*/  @!P5 IMAD.MOV R49, RZ, RZ, -R49 ;  /* 0x000000ffff31d224 */ /* 0x000fe200078e0a31 */
[----:B------:R-:W-:Y:S01]  /*2a50*/  ISETP.GT.U32.AND P5, PT, R0, R55, PT ;  /* 0x000000370000720c */ /* 0x000fe20003fa4070 */
[----:B------:R-:W-:Y:S02]  /*2a60*/  IMAD.MOV R63, RZ, RZ, -R22 ;  /* 0x000000ffff3f7224 */ /* 0x000fe400078e0a16 */
[----:B------:R-:W-:Y:S01]  /*2a70*/  @!P2 IMAD.IADD R51, R51, 0x1, -R0 ;  /* 0x000000013333a824 */ /* 0x000fe200078e0a00 */
[----:B------:R-:W-:Y:S01]  /*2a80*/  ISETP.GE.AND P2, PT, R54, RZ, PT ;  /* 0x000000ff3600720c */ /* 0x000fe20003f46270 */
[----:B------:R-:W-:Y:S01]  /*2a90*/  IMAD.MOV R22, RZ, RZ, -R23 ;  /* 0x000000ffff167224 */ /* 0x000fe200078e0a17 */
[----:B------:R-:W-:Y:S01]  /*2aa0*/  IABS R54, R58 ;  /* 0x0000003a00367213 */ /* 0x000fe20000000000 */
[----:B------:R-:W-:Y:S01]  /*2ab0*/  IMAD R23, R0, R63, R48 ;  /* 0x0000003f00177224 */ /* 0x000fe200078e0230 */
[----:B------:R-:W-:Y:S01]  /*2ac0*/  LOP3.LUT R48, R2, 0xb8, RZ, 0xfc, !PT ;  /* 0x000000b802307812 */ /* 0x000fe200078efcff */
[----:B------:R-:W-:-:S02]  /*2ad0*/  @!P3 IMAD.IADD R59, R59, 0x1, -R0 ;  /* 0x000000013b3bb824 */ /* 0x000fc400078e0a00 */
[C---:B------:R-:W-:Y:S01]  /*2ae0*/  IMAD R65, R0.reuse, R22, R65 ;  /* 0x0000001600417224 */ /* 0x040fe200078e0241 */
[----:B------:R-:W-:Y:S01]  /*2af0*/  ISETP.GT.U32.AND P3, PT, R0, R23, PT ;  /* 0x000000170000720c */ /* 0x000fe20003f64070 */
[----:B------:R-:W-:Y:S01]  /*2b00*/  @!P5 IMAD.IADD R55, R55, 0x1, -R0 ;  /* 0x000000013737d824 */ /* 0x000fe200078e0a00 */
[----:B------:R-:W-:Y:S01]  /*2b10*/  ISETP.GE.AND P5, PT, R56, RZ, PT ;  /* 0x000000ff3800720c */ /* 0x000fe20003fa6270 */
[----:B------:R-:W-:Y:S01]  /*2b20*/  @!P4 IMAD.MOV R51, RZ, RZ, -R51 ;  /* 0x000000ffff33c224 */ /* 0x000fe200078e0a33 */
[----:B------:R-:W-:Y:S01]  /*2b30*/  IABS R69, R48 ;  /* 0x0000003000457213 */ /* 0x000fe20000000000 */
[----:B------:R-:W-:Y:S01]  /*2b40*/  @!P2 IMAD.MOV R55, RZ, RZ, -R55 ;  /* 0x000000ffff37a224 */ /* 0x000fe200078e0a37 */
[----:B------:R-:W-:Y:S01]  /*2b50*/  ISETP.GT.U32.AND P2, PT, R0, R61, PT ;  /* 0x0000003d0000720c */ /* 0x000fe20003f44070 */
[----:B------:R-:W-:Y:S01]  /*2b60*/  @!P0 IMAD.MOV R57, RZ, RZ, -R57 ;  /* 0x000000ffff398224 */ /* 0x000fe200078e0a39 */
[----:B------:R-:W-:Y:S02]  /*2b70*/  ISETP.GE.AND P4, PT, R50, RZ, PT ;  /* 0x000000ff3200720c */ /* 0x000fe40003f86270 */
[----:B------:R-:W-:-:S02]  /*2b80*/  LOP3.LUT R22, R2, 0xb4, RZ, 0xfc, !PT ;  /* 0x000000b402167812 */ /* 0x000fc400078efcff */
[----:B------:R-:W-:Y:S01]  /*2b90*/  LOP3.LUT R50, R2, 0xbc, RZ, 0xfc, !PT ;  /* 0x000000bc02327812 */ /* 0x000fe200078efcff */
[--C-:B------:R-:W-:Y:S01]  /*2ba0*/  @!P3 IMAD.IADD R23, R23, 0x1, -R0.reuse ;  /* 0x000000011717b824 */ /* 0x100fe200078e0a00 */
[----:B------:R-:W-:Y:S02]  /*2bb0*/  IABS R67, R22 ;  /* 0x0000001600437213 */ /* 0x000fe40000000000 */
[----:B------:R-:W-:Y:S02]  /*2bc0*/  ISETP.GE.AND P0, PT, R22, RZ, PT ;  /* 0x000000ff1600720c */ /* 0x000fe40003f06270 */
[----:B------:R-:W-:Y:S01]  /*2bd0*/  ISETP.GT.U32.AND P3, PT, R0, R23, PT ;  /* 0x000000170000720c */ /* 0x000fe20003f64070 */
[----:B------:R-:W-:Y:S01]  /*2be0*/  @!P2 IMAD.IADD R61, R61, 0x1, -R0 ;  /* 0x000000013d3da824 */ /* 0x000fe200078e0a00 */
[----:B------:R-:W-:Y:S01]  /*2bf0*/  ISETP.GE.AND P2, PT, R48, RZ, PT ;  /* 0x000000ff3000720c */ /* 0x000fe20003f46270 */
[----:B------:R-:W-:Y:S01]  /*2c00*/  IMAD.HI.U32 R48, R3, R69, RZ ;  /* 0x0000004503307227 */ /* 0x000fe200078e00ff */
[----:B------:R-:W-:-:S03]  /*2c10*/  LOP3.LUT R56, R2, 0xc0, RZ, 0xfc, !PT ;  /* 0x000000c002387812 */ /* 0x000fc600078efcff */
[----:B------:R-:W-:Y:S01]  /*2c20*/  @!P5 IMAD.MOV R61, RZ, RZ, -R61 ;  /* 0x000000ffff3dd224 */ /* 0x000fe200078e0a3d */
[----:B------:R-:W-:Y:S01]  /*2c30*/  ISETP.GT.U32.AND P5, PT, R0, R65, PT ;  /* 0x000000410000720c */ /* 0x000fe20003fa4070 */
[----:B------:R-:W-:Y:S01]  /*2c40*/  IMAD.MOV R48, RZ, RZ, -R48 ;  /* 0x000000ffff307224 */ /* 0x000fe200078e0a30 */
[----:B------:R-:W-:Y:S01]  /*2c50*/  IABS R52, R56 ;  /* 0x0000003800347213 */ /* 0x000fe20000000000 */
[----:B------:R-:W-:-:S04]  /*2c60*/  IMAD.HI.U32 R22, R3, R67, RZ ;  /* 0x0000004303167227 */ /* 0x000fc800078e00ff */
[--C-:B------:R-:W-:Y:S02]  /*2c70*/  @!P3 IMAD.IADD R23, R23, 0x1, -R0.reuse ;  /* 0x000000011717b824 */ /* 0x100fe400078e0a00 */
[----:B------:R-:W-:Y:S02]  /*2c80*/  IMAD R69, R0, R48, R69 ;  /* 0x0000003000457224 */ /* 0x000fe400078e0245 */
[----:B------:R-:W-:Y:S02]  /*2c90*/  IMAD.MOV.U32 R63, RZ, RZ, R23 ;  /* 0x000000ffff3f7224 */ /* 0x000fe400078e0017 */
[----:B------:R-:W-:Y:S01]  /*2ca0*/  @!P4 IMAD.MOV R59, RZ, RZ, -R59 ;  /* 0x000000ffff3bc224 */ /* 0x000fe200078e0a3b */
[----:B------:R-:W-:Y:S01]  /*2cb0*/  ISETP.GE.AND P4, PT, R50, RZ, PT ;  /* 0x000000ff3200720c */ /* 0x000fe20003f86270 */
[----:B------:R-:W-:Y:S01]  /*2cc0*/  @!P5 IMAD.IADD R65, R65, 0x1, -R0 ;  /* 0x000000014141d824 */ /* 0x000fe200078e0a00 */
[----:B------:R-:W-:Y:S01]  /*2cd0*/  IABS R50, R50 ;  /* 0x0000003200327213 */ /* 0x000fe20000000000 */
[----:B------:R-:W-:Y:S01]  /*2ce0*/  @!P1 IMAD.MOV R63, RZ, RZ, -R63 ;  /* 0x000000ffff3f9224 */ /* 0x000fe200078e0a3f */
[C---:B------:R-:W-:Y:S01]  /*2cf0*/  ISETP.GT.U32.AND P1, PT, R0.reuse, R69, PT ;  /* 0x000000450000720c */ /* 0x040fe20003f24070 */
[----:B------:R-:W-:Y:S01]  /*2d00*/  IMAD.MOV R22, RZ, RZ, -R22 ;  /* 0x000000ffff167224 */ /* 0x000fe200078e0a16 */
[----:B------:R-:W-:Y:S01]  /*2d10*/  ISETP.GT.U32.AND P5, PT, R0, R65, PT ;  /* 0x000000410000720c */ /* 0x000fe20003fa4070 */
[----:B------:R-:W-:-:S04]  /*2d20*/  IMAD.HI.U32 R48, R3, R52, RZ ;  /* 0x0000003403307227 */ /* 0x000fc800078e00ff */
[----:B------:R-:W-:Y:S02]  /*2d30*/  IMAD R67, R0, R22, R67 ;  /* 0x0000001600437224 */ /* 0x000fe400078e0243 */
[----:B------:R-:W-:-:S03]  /*2d40*/  IMAD.HI.U32 R22, R3, R50, RZ ;  /* 0x0000003203167227 */ /* 0x000fc600078e00ff */
[C---:B------:R-:W-:Y:S01]  /*2d50*/  ISETP.GT.U32.AND P3, PT, R0.reuse, R67, PT ;  /* 0x000000430000720c */ /* 0x040fe20003f64070 */
[----:B------:R-:W-:Y:S02]  /*2d60*/  IMAD.MOV R71, RZ, RZ, -R22 ;  /* 0x000000ffff477224 */ /* 0x000fe400078e0a16 */
[----:B------:R-:W-:Y:S02]  /*2d70*/  @!P1 IMAD.IADD R69, R69, 0x1, -R0 ;  /* 0x0000000145459824 */ /* 0x000fe400078e0a00 */
[C---:B------:R-:W-:Y:S02]  /*2d80*/  IMAD R23, R0.reuse, R71, R50 ;  /* 0x0000004700177224 */ /* 0x040fe400078e0232 */
[----:B------:R-:W-:Y:S01]  /*2d90*/  @!P5 IMAD.IADD R65, R65, 0x1, -R0 ;  /* 0x000000014141d824 */ /* 0x000fe200078e0a00 */
[C---:B------:R-:W-:Y:S01]  /*2da0*/  ISETP.GT.U32.AND P1, PT, R0.reuse, R69, PT ;  /* 0x000000450000720c */ /* 0x040fe20003f24070 */
[----:B------:R-:W-:Y:S01]  /*2db0*/  IMAD.HI.U32 R22, R3, R54, RZ ;  /* 0x0000003603167227 */ /* 0x000fe200078e00ff */
[----:B------:R-:W-:-:S03]  /*2dc0*/  ISETP.GT.U32.AND P5, PT, R0, R23, PT ;  /* 0x000000170000720c */ /* 0x000fc60003fa4070 */
[----:B------:R-:W-:Y:S02]  /*2dd0*/  IMAD.MOV R73, RZ, RZ, -R48 ;  /* 0x000000ffff497224 */ /* 0x000fe400078e0a30 */
[----:B------:R-:W-:Y:S02]  /*2de0*/  IMAD.MOV R75, RZ, RZ, -R22 ;  /* 0x000000ffff4b7224 */ /* 0x000fe400078e0a16 */
[----:B------:R-:W-:Y:S01]  /*2df0*/  IMAD R71, R0, R73, R52 ;  /* 0x0000004900477224 */ /* 0x000fe200078e0234 */
[----:B------:R-:W-:Y:S01]  /*2e00*/  LOP3.LUT R52, R2, 0xc8, RZ, 0xfc, !PT ;  /* 0x000000c802347812 */ /* 0x000fe200078efcff */
[----:B------:R-:W-:Y:S01]  /*2e10*/  IMAD R73, R0, R75, R54 ;  /* 0x0000004b00497224 */ /* 0x000fe200078e0236 */
[----:B------:R-:W-:Y:S01]  /*2e20*/  IABS R54, R80 ;  /* 0x0000005000367213 */ /* 0x000fe20000000000 */
[--C-:B------:R-:W-:Y:S01]  /*2e30*/  @!P3 IMAD.IADD R67, R67, 0x1, -R0.reuse ;  /* 0x000000014343b824 */ /* 0x100fe200078e0a00 */
[----:B------:R-:W-:Y:S01]  /*2e40*/  IABS R75, R52 ;  /* 0x00000034004b7213 */ /* 0x000fe20000000000 */
[----:B------:R-:W-:-:S02]  /*2e50*/  @!P5 IMAD.IADD R23, R23, 0x1, -R0 ;  /* 0x000000011717d824 */ /* 0x000fc400078e0a00 */
[----:B------:R-:W-:Y:S01]  /*2e60*/  @!P1 IMAD.IADD R69, R69, 0x1, -R0 ;  /* 0x0000000145459824 */ /* 0x000fe200078e0a00 */
[C---:B------:R-:W-:Y:S01]  /*2e70*/  ISETP.GT.U32.AND P1, PT, R0.reuse, R73, PT ;  /* 0x000000490000720c */ /* 0x040fe20003f24070 */
[----:B------:R-:W-:Y:S01]  /*2e80*/  IMAD.HI.U32 R22, R3, R75, RZ ;  /* 0x0000004b03167227 */ /* 0x000fe200078e00ff */
[C---:B------:R-:W-:Y:S02]  /*2e90*/  ISETP.GT.U32.AND P3, PT, R0.reuse, R67, PT ;  /* 0x000000430000720c */ /* 0x040fe40003f64070 */
[C---:B------:R-:W-:Y:S01]  /*2ea0*/  ISETP.GT.U32.AND P5, PT, R0.reuse, R23, PT ;  /* 0x000000170000720c */ /* 0x040fe20003fa4070 */
[----:B------:R-:W-:Y:S02]  /*2eb0*/  IMAD.MOV R22, RZ, RZ, -R22 ;  /* 0x000000ffff167224 */ /* 0x000fe400078e0a16 */
[----:B------:R-:W-:Y:S02]  /*2ec0*/  @!P6 IMAD.MOV R65, RZ, RZ, -R65 ;  /* 0x000000ffff41e224 */ /* 0x000fe400078e0a41 */
[----:B------:R-:W-:-:S02]  /*2ed0*/  IMAD R75, R0, R22, R75 ;  /* 0x00000016004b7224 */ /* 0x000fc400078e024b */
[----:B------:R-:W-:-:S04]  /*2ee0*/  IMAD.HI.U32 R48, R3, R79, RZ ;  /* 0x0000004f03307227 */ /* 0x000fc800078e00ff */
[--C-:B------:R-:W-:Y:S02]  /*2ef0*/  @!P1 IMAD.IADD R73, R73, 0x1, -R0.reuse ;  /* 0x0000000149499824 */ /* 0x100fe400078e0a00 */
[--C-:B------:R-:W-:Y:S01]  /*2f00*/  @!P3 IMAD.IADD R67, R67, 0x1, -R0.reuse ;  /* 0x000000014343b824 */ /* 0x100fe200078e0a00 */
[C---:B------:R-:W-:Y:S01]  /*2f10*/  ISETP.GT.U32.AND P3, PT, R0.reuse, R71, PT ;  /* 0x000000470000720c */ /* 0x040fe20003f64070 */
[----:B------:R-:W-:Y:S01]  /*2f20*/  @!P5 IMAD.IADD R23, R23, 0x1, -R0 ;  /* 0x000000011717d824 */ /* 0x000fe200078e0a00 */
[C---:B------:R-:W-:Y:S01]  /*2f30*/  ISETP.GT.U32.AND P5, PT, R0.reuse, R75, PT ;  /* 0x0000004b0000720c */ /* 0x040fe20003fa4070 */
[----:B------:R-:W-:Y:S01]  /*2f40*/  IMAD.MOV R48, RZ, RZ, -R48 ;  /* 0x000000ffff307224 */ /* 0x000fe200078e0a30 */
[----:B------:R-:W-:Y:S01]  /*2f50*/  ISETP.GT.U32.AND P6, PT, R0, R73, PT ;  /* 0x000000490000720c */ /* 0x000fe20003fc4070 */
[----:B------:R-:W-:-:S04]  /*2f60*/  IMAD.HI.U32 R22, R3, R77, RZ ;  /* 0x0000004d03167227 */ /* 0x000fc800078e00ff */
[----:B------:R-:W-:Y:S02]  /*2f70*/  IMAD R79, R0, R48, R79 ;  /* 0x00000030004f7224 */ /* 0x000fe400078e024f */
[----:B------:R-:W-:-:S04]  /*2f80*/  IMAD.HI.U32 R50, R3, R81, RZ ;  /* 0x0000005103327227 */ /* 0x000fc800078e00ff */
[----:B------:R-:W-:Y:S02]  /*2f90*/  IMAD.MOV R22, RZ, RZ, -R22 ;  /* 0x000000ffff167224 */ /* 0x000fe400078e0a16 */
[--C-:B------:R-:W-:Y:S01]  /*2fa0*/  @!P3 IMAD.IADD R71, R71, 0x1, -R0.reuse ;  /* 0x000000014747b824 */ /* 0x100fe200078e0a00 */
[----:B------:R-:W-:Y:S01]  /*2fb0*/  ISETP.GE.AND P3, PT, R56, RZ, PT ;  /* 0x000000ff3800720c */ /* 0x000fe20003f66270 */
[--C-:B------:R-:W-:Y:S01]  /*2fc0*/  @!P5 IMAD.IADD R75, R75, 0x1, -R0.reuse ;  /* 0x000000014b4bd824 */ /* 0x100fe200078e0a00 */
[----:B------:R-:W-:Y:S01]  /*2fd0*/  IABS R56, R82 ;  /* 0x0000005200387213 */ /* 0x000fe20000000000 */
[----:B------:R-:W-:Y:S01]  /*2fe0*/  @!P6 IMAD.IADD R73, R73, 0x1, -R0 ;  /* 0x000000014949e824 */ /* 0x000fe200078e0a00 */
[C---:B------:R-:W-:Y:S01]  /*2ff0*/  ISETP.GT.U32.AND P6, PT, R0.reuse, R79, PT ;  /* 0x0000004f0000720c */ /* 0x040fe20003fc4070 */
[----:B------:R-:W-:Y:S01]  /*3000*/  IMAD.MOV R50, RZ, RZ, -R50 ;  /* 0x000000ffff327224 */ /* 0x000fe200078e0a32 */
[C---:B------:R-:W-:Y:S01]  /*3010*/  ISETP.GT.U32.AND P1, PT, R0.reuse, R71, PT ;  /* 0x000000470000720c */ /* 0x040fe20003f24070 */
[C---:B------:R-:W-:Y:S01]  /*3020*/  IMAD R77, R0.reuse, R22, R77 ;  /* 0x00000016004d7224 */ /* 0x040fe200078e024d */
[----:B------:R-:W-:Y:S01]  /*3030*/  ISETP.GT.U32.AND P5, PT, R0, R75, PT ;  /* 0x0000004b0000720c */ /* 0x000fe20003fa4070 */
[----:B------:R-:W-:-:S04]  /*3040*/  IMAD.HI.U32 R22, R3, R83, RZ ;  /* 0x0000005303167227 */ /* 0x000fc800078e00ff */
[C---:B------:R-:W-:Y:S02]  /*3050*/  IMAD R81, R0.reuse, R50, R81 ;  /* 0x0000003200517224 */ /* 0x040fe400078e0251 */
[----:B------:R-:W-:Y:S02]  /*3060*/  IMAD.MOV R50, RZ, RZ, -R22 ;  /* 0x000000ffff327224 */ /* 0x000fe400078e0a16 */
[----:B------:R-:W-:Y:S02]  /*3070*/  @!P6 IMAD.IADD R79, R79, 0x1, -R0 ;  /* 0x000000014f4fe824 */ /* 0x000fe400078e0a00 */
[----:B------:R-:W-:Y:S02]  /*3080*/  IMAD R83, R0, R50, R83 ;  /* 0x0000003200537224 */ /* 0x000fe400078e0253 */
[----:B------:R-:W-:-:S03]  /*3090*/  IMAD.HI.U32 R22, R3, R85, RZ ;  /* 0x0000005503167227 */ /* 0x000fc600078e00ff */
[C---:B------:R-:W-:Y:S01]  /*30a0*/  ISETP.GT.U32.AND P6, PT, R0.reuse, R83, PT ;  /* 0x000000530000720c */ /* 0x040fe20003fc4070 */
[--C-:B------:R-:W-:Y:S01]  /*30b0*/  @!P1 IMAD.IADD R71, R71, 0x1, -R0.reuse ;  /* 0x0000000147479824 */ /* 0x100fe200078e0a00 */
[C---:B------:R-:W-:Y:S01]  /*30c0*/  ISETP.GT.U32.AND P1, PT, R0.reuse, R77, PT ;  /* 0x0000004d0000720c */ /* 0x040fe20003f24070 */
[----:B------:R-:W-:Y:S01]  /*30d0*/  @!P5 IMAD.IADD R75, R75, 0x1, -R0 ;  /* 0x000000014b4bd824 */ /* 0x000fe200078e0a00 */
[----:B------:R-:W-:Y:S01]  /*30e0*/  ISETP.GT.U32.AND P5, PT, R0, R81, PT ;  /* 0x000000510000720c */ /* 0x000fe20003fa4070 */
[----:B------:R-:W-:Y:S02]  /*30f0*/  IMAD.MOV R22, RZ, RZ, -R22 ;  /* 0x000000ffff167224 */ /* 0x000fe400078e0a16 */
[----:B------:R-:W-:-:S04]  /*3100*/  IMAD.HI.U32 R48, R3, R87, RZ ;  /* 0x0000005703307227 */ /* 0x000fc800078e00ff */
[C---:B------:R-:W-:Y:S02]  /*3110*/  IMAD R85, R0.reuse, R22, R85 ;  /* 0x0000001600557224 */ /* 0x040fe400078e0255 */
[--C-:B------:R-:W-:Y:S02]  /*3120*/  @!P6 IMAD.IADD R83, R83, 0x1, -R0.reuse ;  /* 0x000000015353e824 */ /* 0x100fe400078e0a00 */
[--C-:B------:R-:W-:Y:S01]  /*3130*/  @!P1 IMAD.IADD R77, R77, 0x1, -R0.reuse ;  /* 0x000000014d4d9824 */ /* 0x100fe200078e0a00 */
[----:B------:R-:W-:Y:S01]  /*3140*/  ISETP.GT.U32.AND P6, PT, R0, R85, PT ;  /* 0x000000550000720c */ /* 0x000fe20003fc4070 */
[----:B------:R-:W-:Y:S01]  /*3150*/  @!P5 IMAD.IADD R81, R81, 0x1, -R0 ;  /* 0x000000015151d824 */ /* 0x000fe200078e0a00 */
[----:B------:R-:W-:Y:S01]  /*3160*/  ISETP.GE.AND P1, PT, R58, RZ, PT ;  /* 0x000000ff3a00720c */ /* 0x000fe20003f26270 */
[----:B------:R-:W-:Y:S01]  /*3170*/  IMAD.HI.U32 R50, R3, R89, RZ ;  /* 0x0000005903327227 */ /* 0x000fe200078e00ff */
[----:B------:R-:W-:Y:S02]  /*3180*/  ISETP.GE.AND P5, PT, R52, RZ, PT ;  /* 0x000000ff3400720c */ /* 0x000fe40003fa6270 */
[----:B------:R-:W-:Y:S01]  /*3190*/  IABS R52, R78 ;  /* 0x0000004e00347213 */ /* 0x000fe20000000000 */
[----:B------:R-:W-:Y:S01]  /*31a0*/  IMAD.MOV.U32 R217, RZ, RZ, R23 ;  /* 0x000000ffffd97224 */ /* 0x000fe200078e0017 */
[----:B------:R-:W-:Y:S01]  /*31b0*/  IABS R58, R60 ;  /* 0x0000003c003a7213 */ /* 0x000fe20000000000 */
[----:B------:R-:W-:-:S02]  /*31c0*/  IMAD.MOV R48, RZ, RZ, -R48 ;  /* 0x000000ffff307224 */ /* 0x000fc400078e0a30 */
[----:B------:R-:W-:-:S04]  /*31d0*/  IMAD.HI.U32 R2, R3, R91, RZ ;  /* 0x0000005b03027227 */ /* 0x000fc800078e00ff */
[----:B------:R-:W-:Y:S02]  /*31e0*/  IMAD.MOV R50, RZ, RZ, -R50 ;  /* 0x000000ffff327224 */ /* 0x000fe400078e0a32 */
[----:B------:R-:W-:Y:S01]  /*31f0*/  @!P0 IMAD.MOV R67, RZ, RZ, -R67 ;  /* 0x000000ffff438224 */ /* 0x000fe200078e0a43 */
[C---:B------:R-:W-:Y:S01]  /*3200*/  ISETP.GT.U32.AND P0, PT, R0.reuse, R77, PT ;  /* 0x0000004d0000720c */ /* 0x040fe20003f04070 */
[----:B------:R-:W-:Y:S01]  /*3210*/  @!P2 IMAD.MOV R69, RZ, RZ, -R69 ;  /* 0x000000ffff45a224 */ /* 0x000fe200078e0a45 */
[C---:B------:R-:W-:Y:S01]  /*3220*/  ISETP.GT.U32.AND P2, PT, R0.reuse, R79, PT ;  /* 0x0000004f0000720c */ /* 0x040fe20003f44070 */
[----:B------:R-:W-:Y:S01]  /*3230*/  @!P4 IMAD.MOV R217, RZ, RZ, -R217 ;  /* 0x000000ffffd9c224 */ /* 0x000fe200078e0ad9 */
[C---:B------:R-:W-:Y:S01]  /*3240*/  ISETP.GT.U32.AND P4, PT, R0.reuse, R81, PT ;  /* 0x000000510000720c */ /* 0x040fe20003f84070 */
[----:B------:R-:W-:Y:S02]  /*3250*/  IMAD R87, R0, R48, R87 ;  /* 0x0000003000577224 */ /* 0x000fe400078e0257 */
[----:B------:R-:W-:-:S04]  /*3260*/  IMAD.HI.U32 R22, R3, R52, RZ ;  /* 0x0000003403167227 */ /* 0x000fc800078e00ff */
[----:B------:R-:W-:-:S04]  /*3270*/  IMAD.HI.U32 R48, R3, R54, RZ ;  /* 0x0000003603307227 */ /* 0x000fc800078e00ff */
[----:B------:R-:W-:Y:S02]  /*3280*/  IMAD.MOV R2, RZ, RZ, -R2 ;  /* 0x000000ffff027224 */ /* 0x000fe400078e0a02 */
[C---:B------:R-:W-:Y:S02]  /*3290*/  IMAD R89, R0.reuse, R50, R89 ;  /* 0x0000003200597224 */ /* 0x040fe400078e0259 */
[----:B------:R-:W-:Y:S01]  /*32a0*/  @!P6 IMAD.IADD R85, R85, 0x1, -R0 ;  /* 0x000000015555e824 */ /* 0x000fe200078e0a00 */
[----:B------:R-:W-:Y:S01]  /*32b0*/  ISETP.GT.U32.AND P6, PT, R0, R87, PT ;  /* 0x000000570000720c */ /* 0x000fe20003fc4070 */
[----:B------:R-:W-:-:S04]  /*32c0*/  IMAD.HI.U32 R50, R3, R56, RZ ;  /* 0x0000003803327227 */ /* 0x000fc800078e00ff */
[----:B------:R-:W-:Y:S02]  /*32d0*/  IMAD.MOV R93, RZ, RZ, -R22 ;  /* 0x000000ffff5d7224 */ /* 0x000fe400078e0a16 */
[----:B------:R-:W-:Y:S01]  /*32e0*/  IMAD.MOV R95, RZ, RZ, -R48 ;  /* 0x000000ffff5f7224 */ /* 0x000fe200078e0a30 */
[----:B------:R-:W1:Y:S01]  /*32f0*/  LDC.64 R22, c[0x0][0x3a8] ;  /* 0x0000ea00ff167b82 */ /* 0x000e620000000a00 */
[----:B------:R-:W-:Y:S02]  /*3300*/  IMAD R91, R0, R2, R91 ;  /* 0x00000002005b7224 */ /* 0x000fe400078e025b */
[----:B------:R-:W-:-:S04]  /*3310*/  IMAD.HI.U32 R2, R3, R58, RZ ;  /* 0x0000003a03027227 */ /* 0x000fc800078e00ff */
[----:B------:R-:W-:Y:S01]  /*3320*/  @!P1 IMAD.MOV R73, RZ, RZ, -R73 ;  /* 0x000000ffff499224 */ /* 0x000fe200078e0a49 */
[C---:B------:R-:W-:Y:S01]  /*3330*/  ISETP.GT.U32.AND P1, PT, R0.reuse, R85, PT ;  /* 0x000000550000720c */ /* 0x040fe20003f24070 */
[----:B------:R-:W-:Y:S02]  /*3340*/  IMAD.MOV R97, RZ, RZ, -R50 ;  /* 0x000000ffff617224 */ /* 0x000fe400078e0a32 */
[C---:B------:R-:W-:Y:S02]  /*3350*/  IMAD R3, R0.reuse, R93, R52 ;  /* 0x0000005d00037224 */ /* 0x040fe400078e0234 */
[C---:B------:R-:W-:Y:S02]  /*3360*/  IMAD R93, R0.reuse, R95, R54 ;  /* 0x0000005f005d7224 */ /* 0x040fe400078e0236 */
[----:B------:R-:W-:Y:S01]  /*3370*/  @!P3 IMAD.MOV R71, RZ, RZ, -R71 ;  /* 0x000000ffff47b224 */ /* 0x000fe200078e0a47 */
[C---:B------:R-:W-:Y:S01]  /*3380*/  ISETP.GT.U32.AND P3, PT, R0.reuse, R83, PT ;  /* 0x000000530000720c */ /* 0x040fe20003f64070 */
[----:B------:R-:W-:-:S02]  /*3390*/  IMAD R95, R0, R97, R56 ;  /* 0x00000061005f7224 */ /* 0x000fc400078e0238 */
[----:B------:R-:W-:Y:S01]  /*33a0*/  IMAD.MOV R97, RZ, RZ, -R2 ;  /* 0x000000ffff617224 */ /* 0x000fe200078e0a02 */
[----:B------:R-:W-:Y:S01]  /*33b0*/  LOP3.LUT R2, RZ, R47, RZ, 0x33, !PT ;  /* 0x0000002fff027212 */ /* 0x000fe200078e33ff */
[----:B------:R-:W-:Y:S01]  /*33c0*/  @!P5 IMAD.MOV R75, RZ, RZ, -R75 ;  /* 0x000000ffff4bd224 */ /* 0x000fe200078e0a4b */
[C---:B------:R-:W-:Y:S01]  /*33d0*/  ISETP.GT.U32.AND P5, PT, R0.reuse, R89, PT ;  /* 0x000000590000720c */ /* 0x040fe20003fa4070 */
[--C-:B------:R-:W-:Y:S01]  /*33e0*/  @!P0 IMAD.IADD R77, R77, 0x1, -R0.reuse ;  /* 0x000000014d4d8824 */ /* 0x100fe200078e0a00 */
[C---:B------:R-:W-:Y:S01]  /*33f0*/  ISETP.GT.U32.AND P0, PT, R0.reuse, R91, PT ;  /* 0x0000005b0000720c */ /* 0x040fe20003f04070 */
[--C-:B------:R-:W-:Y:S01]  /*3400*/  @!P2 IMAD.IADD R79, R79, 0x1, -R0.reuse ;  /* 0x000000014f4fa824 */ /* 0x100fe200078e0a00 */
[C---:B------:R-:W-:Y:S01]  /*3410*/  ISETP.GT.U32.AND P2, PT, R0.reuse, R3, PT ;  /* 0x000000030000720c */ /* 0x040fe20003f44070 */
[----:B------:R-:W-:Y:S01]  /*3420*/  @!P4 IMAD.IADD R81, R81, 0x1, -R0 ;  /* 0x000000015151c824 */ /* 0x000fe200078e0a00 */
[C---:B------:R-:W-:Y:S01]  /*3430*/  ISETP.GT.U32.AND P4, PT, R0.reuse, R93, PT ;  /* 0x0000005d0000720c */ /* 0x040fe20003f84070 */
[----:B------:R-:W-:-:S02]  /*3440*/  IMAD R97, R0, R97, R58 ;  /* 0x0000006100617224 */ /* 0x000fc400078e023a */
[--C-:B------:R-:W-:Y:S02]  /*3450*/  @!P1 IMAD.IADD R85, R85, 0x1, -R0.reuse ;  /* 0x0000000155559824 */ /* 0x100fe400078e0a00 */
[--C-:B------:R-:W-:Y:S01]  /*3460*/  @!P6 IMAD.IADD R87, R87, 0x1, -R0.reuse ;  /* 0x000000015757e824 */ /* 0x100fe200078e0a00 */
[C---:B------:R-:W-:Y:S01]  /*3470*/  ISETP.GT.U32.AND P1, PT, R0.reuse, R97, PT ;  /* 0x000000610000720c */ /* 0x040fe20003f24070 */
[--C-:B------:R-:W-:Y:S01]  /*3480*/  @!P3 IMAD.IADD R83, R83, 0x1, -R0.reuse ;  /* 0x000000015353b824 */ /* 0x100fe200078e0a00 */
[C---:B------:R-:W-:Y:S01]  /*3490*/  ISETP.GT.U32.AND P3, PT, R0.reuse, R95, PT ;  /* 0x0000005f0000720c */ /* 0x040fe20003f64070 */
[--C-:B------:R-:W-:Y:S01]  /*34a0*/  @!P5 IMAD.IADD R89, R89, 0x1, -R0.reuse ;  /* 0x000000015959d824 */ /* 0x100fe200078e0a00 */
[----:B------:R-:W-:Y:S01]  /*34b0*/  ISETP.GT.U32.AND P6, PT, R0, R87, PT ;  /* 0x000000570000720c */ /* 0x000fe20003fc4070 */
[--C-:B------:R-:W-:Y:S01]  /*34c0*/  @!P0 IMAD.IADD R91, R91, 0x1, -R0.reuse ;  /* 0x000000015b5b8824 */ /* 0x100fe200078e0a00 */
[----:B------:R-:W-:Y:S01]  /*34d0*/  ISETP.GE.AND P5, PT, R64, RZ, PT ;  /* 0x000000ff4000720c */ /* 0x000fe20003fa6270 */
[--C-:B------:R-:W-:Y:S01]  /*34e0*/  @!P2 IMAD.IADD R3, R3, 0x1, -R0.reuse ;  /* 0x000000010303a824 */ /* 0x100fe200078e0a00 */
[----:B------:R-:W-:Y:S01]  /*34f0*/  ISETP.GE.AND P0, PT, R66, RZ, PT ;  /* 0x000000ff4200720c */ /* 0x000fe20003f06270 */
[----:B------:R-:W-:Y:S01]  /*3500*/  @!P4 IMAD.IADD R93, R93, 0x1, -R0 ;  /* 0x000000015d5dc824 */ /* 0x000fe200078e0a00 */
[----:B------:R-:W-:-:S02]  /*3510*/  ISETP.GE.AND P2, PT, R68, RZ, PT ;  /* 0x000000ff4400720c */ /* 0x000fc40003f46270 */
[----:B------:R-:W-:Y:S01]  /*3520*/  ISETP.GE.AND P4, PT, R70, RZ, PT ;  /* 0x000000ff4600720c */ /* 0x000fe20003f86270 */
[--C-:B------:R-:W-:Y:S01]  /*3530*/  @!P1 IMAD.IADD R97, R97, 0x1, -R0.reuse ;  /* 0x0000000161619824 */ /* 0x100fe200078e0a00 */
[----:B------:R-:W-:Y:S01]  /*3540*/  ISETP.GT.U32.AND P1, PT, R0, R89, PT ;  /* 0x000000590000720c */ /* 0x000fe20003f24070 */
[--C-:B------:R-:W-:Y:S01]  /*3550*/  @!P3 IMAD.IADD R95, R95, 0x1, -R0.reuse ;  /* 0x000000015f5fb824 */ /* 0x100fe200078e0a00 */
[----:B------:R-:W-:Y:S01]  /*3560*/  ISETP.GE.AND P3, PT, R72, RZ, PT ;  /* 0x000000ff4800720c */ /* 0x000fe20003f66270 */
[--C-:B------:R-:W-:Y:S01]  /*3570*/  @!P6 IMAD.IADD R87, R87, 0x1, -R0.reuse ;  /* 0x000000015757e824 */ /* 0x100fe200078e0a00 */
[----:B------:R-:W-:Y:S01]  /*3580*/  ISETP.GE.AND P6, PT, R62, RZ, PT ;  /* 0x000000ff3e00720c */ /* 0x000fe20003fc6270 */
[----:B------:R-:W-:Y:S01]  /*3590*/  @!P5 IMAD.MOV R79, RZ, RZ, -R79 ;  /* 0x000000ffff4fd224 */ /* 0x000fe200078e0a4f */
[C---:B------:R-:W-:Y:S01]  /*35a0*/  ISETP.GT.U32.AND P5, PT, R0.reuse, R91, PT ;  /* 0x0000005b0000720c */ /* 0x040fe20003fa4070 */
        /* <DEDUP_REMOVED lines=8> */
[----:B------:R-:W-:Y:S01]  /*3630*/  @!P3 IMAD.MOV R87, RZ, RZ, -R87 ;  /* 0x000000ffff57b224 */ /* 0x000fe200078e0a57 */
[----:B------:R-:W-:Y:S01]  /*3640*/  ISETP.GT.U32.AND P3, PT, R0, R97, PT ;  /* 0x000000610000720c */ /* 0x000fe20003f64070 */
[----:B------:R-:W-:Y:S01]  /*3650*/  @!P6 IMAD.MOV R77, RZ, RZ, -R77 ;  /* 0x000000ffff4de224 */ /* 0x000fe200078e0a4d */
[----:B------:R-:W-:Y:S01]  /*3660*/  ISETP.GE.AND P6, PT, R74, RZ, PT ;  /* 0x000000ff4a00720c */ /* 0x000fe20003fc6270 */
[--C-:B------:R-:W-:Y:S01]  /*3670*/  @!P5 IMAD.IADD R91, R91, 0x1, -R0.reuse ;  /* 0x000000015b5bd824 */ /* 0x100fe200078e0a00 */
[----:B------:R-:W-:Y:S01]  /*3680*/  ISETP.GE.AND P5, PT, R78, RZ, PT ;  /* 0x000000ff4e00720c */ /* 0x000fe20003fa6270 */
[--C-:B------:R-:W-:Y:S01]  /*3690*/  @!P0 IMAD.IADD R3, R3, 0x1, -R0.reuse ;  /* 0x0000000103038824 */ /* 0x100fe200078e0a00 */
[----:B------:R-:W-:Y:S01]  /*36a0*/  ISETP.GE.AND P0, PT, R80, RZ, PT ;  /* 0x000000ff5000720c */ /* 0x000fe20003f06270 */
[--C-:B------:R-:W-:Y:S01]  /*36b0*/  @!P2 IMAD.IADD R93, R93, 0x1, -R0.reuse ;  /* 0x000000015d5da824 */ /* 0x100fe200078e0a00 */
[----:B------:R-:W-:Y:S01]  /*36c0*/  ISETP.GE.AND P2, PT, R82, RZ, PT ;  /* 0x000000ff5200720c */ /* 0x000fe20003f46270 */
[--C-:B------:R-:W-:Y:S01]  /*36d0*/  @!P4 IMAD.IADD R95, R95, 0x1, -R0.reuse ;  /* 0x000000015f5fc824 */ /* 0x100fe200078e0a00 */
[----:B------:R-:W-:Y:S01]  /*36e0*/  ISETP.GE.AND P4, PT, R60, RZ, PT ;  /* 0x000000ff3c00720c */ /* 0x000fe20003f86270 */
[----:B------:R-:W-:Y:S01]  /*36f0*/  @!P1 IMAD.MOV R91, RZ, RZ, -R91 ;  /* 0x000000ffff5b9224 */ /* 0x000fe200078e0a5b */
[----:B------:R-:W-:Y:S01]  /*3700*/  ISETP.NE.AND P1, PT, R47, RZ, PT ;  /* 0x000000ff2f00720c */ /* 0x000fe20003f25270 */
[----:B------:R-:W-:Y:S01]  /*3710*/  @!P3 IMAD.IADD R97, R97, 0x1, -R0 ;  /* 0x000000016161b824 */ /* 0x000fe200078e0a00 */
[----:B------:R-:W-:Y:S01]  /*3720*/  ISETP.NE.AND P3, PT, R46, RZ, PT ;  /* 0x000000ff2e00720c */ /* 0x000fe20003f65270 */
[----:B------:R-:W-:Y:S01]  /*3730*/  IMAD.MOV.U32 R47, RZ, RZ, R3 ;  /* 0x000000ffff2f7224 */ /* 0x000fe200078e0003 */
[C---:B------:R-:W-:Y:S01]  /*3740*/  SEL R54, R2.reuse, R21, !P1 ;  /* 0x0000001502367207 */ /* 0x040fe20004800000 */
[----:B------:R-:W-:Y:S01]  /*3750*/  @!P6 IMAD.MOV R89, RZ, RZ, -R89 ;  /* 0x000000ffff59e224 */ /* 0x000fe200078e0a59 */
        /* <DEDUP_REMOVED lines=8> */
[----:B------:R-:W-:Y:S01]  /*37e0*/  SEL R64, R2, R28, !P1 ;  /* 0x0000001c02407207 */ /* 0x000fe20004800000 */
[----:B----4-:R-:W-:Y:S01]  /*37f0*/  IMAD R108, R54, UR8, RZ ;  /* 0x00000008366c7c24 */ /* 0x010fe2000f8e02ff */
[----:B------:R-:W-:Y:S01]  /*3800*/  SEL R66, R2, R29, !P1 ;  /* 0x0000001d02427207 */ /* 0x000fe20004800000 */
[----:B------:R-:W-:Y:S01]  /*3810*/  IMAD R106, R58, UR8, RZ ;  /* 0x000000083a6a7c24 */ /* 0x000fe2000f8e02ff */
        /* <DEDUP_REMOVED lines=16> */
[C---:B------:R-:W-:Y:S01]  /*3920*/  SEL R48, R2.reuse, R8, !P1 ;  /* 0x0000000802307207 */ /* 0x040fe20004800000 */
[----:B------:R-:W-:Y:S01]  /*3930*/  IMAD R121, R5, UR8, RZ ;  /* 0x0000000805797c24 */ /* 0x000fe2000f8e02ff */
[C---:B------:R-:W-:Y:S01]  /*3940*/  SEL R9, R2.reuse, R9, !P1 ;  /* 0x0000000902097207 */ /* 0x040fe20004800000 */
[----:B------:R-:W-:Y:S01]  /*3950*/  IMAD R120, R7, UR8, RZ ;  /* 0x0000000807787c24 */ /* 0x000fe2000f8e02ff */
[----:B------:R-:W-:Y:S01]  /*3960*/  SEL R10, R2, R10, !P1 ;  /* 0x0000000a020a7207 */ /* 0x000fe20004800000 */
[----:B------:R-:W-:Y:S01]  /*3970*/  IMAD R119, R48, UR8, RZ ;  /* 0x0000000830777c24 */ /* 0x000fe2000f8e02ff */
[C---:B------:R-:W-:Y:S01]  /*3980*/  SEL R50, R2.reuse, R11, !P1 ;  /* 0x0000000b02327207 */ /* 0x040fe20004800000 */
        /* <DEDUP_REMOVED lines=12> */
[----:B------:R-:W-:Y:S01]  /*3a50*/  STL [R1+0x84], R122 ;  /* 0x0000847a01007387 */ /* 0x000fe20000100800 */
[C---:B------:R-:W-:Y:S01]  /*3a60*/  SEL R20, R2.reuse, R20, !P1 ;  /* 0x0000001402147207 */ /* 0x040fe20004800000 */
[----:B------:R-:W-:Y:S01]  /*3a70*/  IMAD R111, R17, UR8, RZ ;  /* 0x00000008116f7c24 */ /* 0x000fe2000f8e02ff */
[C---:B------:R-:W-:Y:S01]  /*3a80*/  SEL R36, R2.reuse, R36, !P1 ;  /* 0x0000002402247207 */ /* 0x040fe20004800000 */
[----:B------:R-:W-:Y:S01]  /*3a90*/  IMAD R110, R19, UR8, RZ ;  /* 0x00000008136e7c24 */ /* 0x000fe2000f8e02ff */
[C---:B------:R-:W-:Y:S01]  /*3aa0*/  SEL R37, R2.reuse, R37, !P1 ;  /* 0x0000002502257207 */ /* 0x040fe20004800000 */
[----:B------:R-:W-:Y:S01]  /*3ab0*/  STL [R1+0x80], R121 ;  /* 0x0000807901007387 */ /* 0x000fe20000100800 */
[----:B------:R-:W-:Y:S01]  /*3ac0*/  SEL R38, R2, R38, !P1 ;  /* 0x0000002602267207 */ /* 0x000fe20004800000 */
        /* <DEDUP_REMOVED lines=11> */
[C---:B------:R-:W-:Y:S01]  /*3b80*/  SEL R252, R2.reuse, R44, !P1 ;  /* 0x0000002c02fc7207 */ /* 0x040fe20004800000 */
[----:B------:R-:W3:Y:S01]  /*3b90*/  LDC R0, c[0x0][0x3a0] ;  /* 0x0000e800ff007b82 */ /* 0x000ee20000000800 */
[C---:B------:R-:W-:Y:S01]  /*3ba0*/  SEL R239, R2.reuse, R45, !P1 ;  /* 0x0000002d02ef7207 */ /* 0x040fe20004800000 */
[----:B------:R-:W-:Y:S01]  /*3bb0*/  STL [R1+0x70], R117 ;  /* 0x0000707501007387 */ /* 0x000fe20000100800 */
[----:B------:R-:W-:Y:S01]  /*3bc0*/  SEL R237, R2, R49, !P1 ;  /* 0x0000003102ed7207 */ /* 0x000fe20004800000 */
[----:B------:R-:W-:Y:S01]  /*3bd0*/  IMAD R94, R36, UR8, RZ ;  /* 0x00000008245e7c24 */ /* 0x000fe2000f8e02ff */
[C---:B------:R-:W-:Y:S01]  /*3be0*/  SEL R235, R2.reuse, R51, !P1 ;  /* 0x0000003302eb7207 */ /* 0x040fe20004800000 */
[----:B------:R-:W-:Y:S01]  /*3bf0*/  STL [R1+0x6c], R116 ;  /* 0x00006c7401007387 */ /* 0x000fe20000100800 */
[C---:B------:R-:W-:Y:S01]  /*3c00*/  SEL R233, R2.reuse, R53, !P1 ;  /* 0x0000003502e97207 */ /* 0x040fe20004800000 */
[----:B------:R-:W-:Y:S01]  /*3c10*/  IMAD R96, R37, UR8, RZ ;  /* 0x0000000825607c24 */ /* 0x000fe2000f8e02ff */
[C---:B------:R-:W-:Y:S01]  /*3c20*/  SEL R231, R2.reuse, R55, !P1 ;  /* 0x0000003702e77207 */ /* 0x040fe20004800000 */
[----:B------:R-:W-:Y:S01]  /*3c30*/  STL [R1+0x68], R115 ;  /* 0x0000687301007387 */ /* 0x000fe20000100800 */
        /* <DEDUP_REMOVED lines=41> */
[----:B---3--:R-:W-:Y:S01]  /*3ed0*/  VIADD R133, R0, 0x1f ;  /* 0x0000001f00857836 */ /* 0x008fe20000000000 */
[C---:B------:R-:W-:Y:S01]  /*3ee0*/  SEL R33, R2.reuse, R95, !P1 ;  /* 0x0000005f02217207 */ /* 0x040fe20004800000 */
[----:B------:R-:W-:Y:S01]  /*3ef0*/  STL [R1+0x3c], R99 ;  /* 0x00003c6301007387 */ /* 0x000fe20000100800 */
[C---:B------:R-:W-:Y:S01]  /*3f00*/  SEL R34, R2.reuse, R97, !P1 ;  /* 0x0000006102227207 */ /* 0x040fe20004800000 */
[----:B------:R-:W-:Y:S01]  /*3f10*/  IMAD R229, R229, UR8, RZ ;  /* 0x00000008e5e57c24 */ /* 0x000fe2000f8e02ff */
[----:B------:R-:W-:Y:S01]  /*3f20*/  SEL R35, R2, R35, !P1 ;  /* 0x0000002302237207 */ /* 0x000fe20004800000 */
[----:B-1----:R-:W-:Y:S01]  /*3f30*/  IMAD R2, R134, R23, RZ ;  /* 0x0000001786027224 */ /* 0x002fe200078e02ff */
[----:B------:R-:W-:Y:S01]  /*3f40*/  ISETP.GE.AND P6, PT, R84, RZ, PT ;  /* 0x000000ff5400720c */ /* 0x000fe20003fc6270 */
[----:B--2---:R-:W-:Y:S01]  /*3f50*/  IMAD R84, R68, UR8, RZ ;  /* 0x0000000844547c24 */ /* 0x004fe2000f8e02ff */
[----:B------:R-:W-:Y:S01]  /*3f60*/  SHF.R.U32.HI R78, RZ, 0x6, R86 ;  /* 0x00000006ff4e7819 */ /* 0x000fe20000011656 */
[----:B------:R-:W-:Y:S01]  /*3f70*/  IMAD R86, R70, UR8, RZ ;  /* 0x0000000846567c24 */ /* 0x000fe2000f8e02ff */
[----:B------:R-:W-:Y:S01]  /*3f80*/  LEA R158, P2, R2, UR18, 0x2 ;  /* 0x00000012029e7c11 */ /* 0x000fe2000f8410ff */
[----:B------:R-:W-:Y:S01]  /*3f90*/  STL [R1+0x38], R80 ;  /* 0x0000385001007387 */ /* 0x000fe20000100800 */
[----:B------:R-:W-:Y:S01]  /*3fa0*/  SGXT.U32 R11, R78, 0x1 ;  /* 0x000000014e0b781a */ /* 0x000fe20000000000 */
[----:B------:R-:W-:Y:S01]  /*3fb0*/  VIADD R8, R0, 0xffffffe0 ;  /* 0xffffffe000087836 */ /* 0x000fe20000000000 */
[----:B------:R-:W-:Y:S01]  /*3fc0*/  LEA.HI.X.SX32 R13, R2, UR19, 0x2, P2 ;  /* 0x00000013020d7c11 */ /* 0x000fe200090f16ff */
[----:B------:R1:W-:Y:S01]  /*3fd0*/  STL [R1+0x34], R82 ;  /* 0x0000345201007387 */ /* 0x0003e20000100800 */
[-C--:B------:R-:W-:Y:S01]  /*3fe0*/  LEA R170, P2, R122, R158.reuse, 0x2 ;  /* 0x0000009e7aaa7211 */ /* 0x080fe200078410ff */
[----:B------:R-:W-:Y:S01]  /*3ff0*/  IMAD R252, R252, UR8, RZ ;  /* 0x00000008fcfc7c24 */ /* 0x000fe2000f8e02ff */
[-C--:B------:R-:W-:Y:S01]  /*4000*/  LEA R164, P5, R120, R158.reuse, 0x2 ;  /* 0x0000009e78a47211 */ /* 0x080fe200078a10ff */
[----:B------:R-:W-:Y:S01]  /*4010*/  @!P6 IMAD.MOV R18, RZ, RZ, -R18 ;  /* 0x000000ffff12e224 */ /* 0x000fe200078e0a12 */
[-C--:B------:R-:W-:Y:S01]  /*4020*/  LEA.HI.X.SX32 R171, R122, R13.reuse, 0x2, P2 ;  /* 0x0000000d7aab7211 */ /* 0x080fe200010f16ff */
[----:B------:R2:W-:Y:S01]  /*4030*/  STL [R1+0x30], R84 ;  /* 0x0000305401007387 */ /* 0x0005e20000100800 */
[----:B------:R-:W-:Y:S01]  /*4040*/  LEA R162, P2, R119, R158, 0x2 ;  /* 0x0000009e77a27211 */ /* 0x000fe200078410ff */
[----:B------:R-:W-:Y:S01]  /*4050*/  IMAD R235, R235, UR8, RZ ;  /* 0x00000008ebeb7c24 */ /* 0x000fe2000f8e02ff */
[----:B------:R-:W-:Y:S01]  /*4060*/  @!P3 LOP3.LUT R18, RZ, R46, RZ, 0x33, !PT ;  /* 0x0000002eff12b212 */ /* 0x000fe200078e33ff */
[----:B------:R-:W-:Y:S01]  /*4070*/  STL [R1+0x2c], R86 ;  /* 0x00002c5601007387 */ /* 0x000fe20000100800 */
[----:B------:R-:W-:-:S02]  /*4080*/  LEA.HI.X.SX32 R165, R120, R13, 0x2, P5 ;  /* 0x0000000d78a57211 */ /* 0x000fc400028f16ff */
[-C--:B------:R-:W-:Y:S01]  /*4090*/  LEA.HI.X.SX32 R163, R119, R13.reuse, 0x2, P2 ;  /* 0x0000000d77a37211 */ /* 0x080fe200010f16ff */
[----:B------:R3:W-:Y:S01]  /*40a0*/  STL [R1+0x28], R88 ;  /* 0x0000285801007387 */ /* 0x0007e20000100800 */
[CC--:B------:R-:W-:Y:S02]  /*40b0*/  LEA R46, P5, R117.reuse, R158.reuse, 0x2 ;  /* 0x0000009e752e7211 */ /* 0x0c0fe400078a10ff */
[CC--:B------:R-:W-:Y:S01]  /*40c0*/  LEA R48, P2, R116.reuse, R158.reuse, 0x2 ;  /* 0x0000009e74307211 */ /* 0x0c0fe200078410ff */
[----:B------:R4:W-:Y:S01]  /*40d0*/  STL [R1+0x24], R90 ;  /* 0x0000245a01007387 */ /* 0x0009e20000100800 */
[-C--:B------:R-:W-:Y:S02]  /*40e0*/  LEA.HI.X.SX32 R47, R117, R13.reuse, 0x2, P5 ;  /* 0x0000000d752f7211 */ /* 0x080fe400028f16ff */
[----:B------:R-:W-:Y:S01]  /*40f0*/  LEA.HI.X.SX32 R49, R116, R13, 0x2, P2 ;  /* 0x0000000d74317211 */ /* 0x000fe200010f16ff */
[----:B------:R-:W-:Y:S01]  /*4100*/  STL [R1+0x20], R92 ;  /* 0x0000205c01007387 */ /* 0x000fe20000100800 */
[----:B------:R-:W-:-:S02]  /*4110*/  LEA R52, P5, R114, R158, 0x2 ;  /* 0x0000009e72347211 */ /* 0x000fc400078a10ff */
[CC--:B------:R-:W-:Y:S01]  /*4120*/  LEA R54, P2, R113.reuse, R158.reuse, 0x2 ;  /* 0x0000009e71367211 */ /* 0x0c0fe200078410ff */
[----:B------:R5:W-:Y:S01]  /*4130*/  STL [R1+0x1c], R94 ;  /* 0x00001c5e01007387 */ /* 0x000be20000100800 */
[-C--:B------:R-:W-:Y:S02]  /*4140*/  LEA.HI.X.SX32 R53, R114, R13.reuse, 0x2, P5 ;  /* 0x0000000d72357211 */ /* 0x080fe400028f16ff */
[-C--:B------:R-:W-:Y:S01]  /*4150*/  LEA.HI.X.SX32 R55, R113, R13.reuse, 0x2, P2 ;  /* 0x0000000d71377211 */ /* 0x080fe200010f16ff */
[----:B------:R1:W-:Y:S01]  /*4160*/  STL [R1+0x18], R96 ;  /* 0x0000186001007387 */ /* 0x0003e20000100800 */
[CC--:B------:R-:W-:Y:S02]  /*4170*/  LEA R58, P5, R111.reuse, R158.reuse, 0x2 ;  /* 0x0000009e6f3a7211 */ /* 0x0c0fe400078a10ff */
[----:B------:R-:W-:Y:S01]  /*4180*/  LEA R60, P2, R110, R158, 0x2 ;  /* 0x0000009e6e3c7211 */ /* 0x000fe200078410ff */
[----:B------:R-:W-:Y:S01]  /*4190*/  STL [R1+0x14], R98 ;  /* 0x0000146201007387 */ /* 0x000fe20000100800 */
[----:B------:R-:W-:-:S02]  /*41a0*/  LEA.HI.X.SX32 R59, R111, R13, 0x2, P5 ;  /* 0x0000000d6f3b7211 */ /* 0x000fc400028f16ff */
[-C--:B------:R-:W-:Y:S01]  /*41b0*/  LEA.HI.X.SX32 R61, R110, R13.reuse, 0x2, P2 ;  /* 0x0000000d6e3d7211 */ /* 0x080fe200010f16ff */
[----:B------:R-:W-:Y:S01]  /*41c0*/  STL [R1+0x10], R103 ;  /* 0x0000106701007387 */ /* 0x000fe20000100800 */
[CC--:B------:R-:W-:Y:S02]  /*41d0*/  LEA R64, P5, R108.reuse, R158.reuse, 0x2 ;  /* 0x0000009e6c407211 */ /* 0x0c0fe400078a10ff */
[CC--:B------:R-:W-:Y:S01]  /*41e0*/  LEA R66, P2, R107.reuse, R158.reuse, 0x2 ;  /* 0x0000009e6b427211 */ /* 0x0c0fe200078410ff */
[----:B------:R-:W-:Y:S01]  /*41f0*/  STL [R1+0xc], R101 ;  /* 0x00000c6501007387 */ /* 0x000fe20000100800 */
[-C--:B------:R-:W-:Y:S02]  /*4200*/  LEA.HI.X.SX32 R65, R108, R13.reuse, 0x2, P5 ;  /* 0x0000000d6c417211 */ /* 0x080fe400028f16ff */
[----:B------:R-:W-:Y:S01]  /*4210*/  LEA.HI.X.SX32 R67, R107, R13, 0x2, P2 ;  /* 0x0000000d6b437211 */ /* 0x000fe200010f16ff */
[----:B------:R-:W-:Y:S01]  /*4220*/  STL [R1+0x8], R100 ;  /* 0x0000086401007387 */ /* 0x000fe20000100800 */
[----:B------:R-:W-:-:S02]  /*4230*/  LEA R70, P5, R105, R158, 0x2 ;  /* 0x0000009e69467211 */ /* 0x000fc400078a10ff */
[-C--:B------:R-:W-:Y:S01]  /*4240*/  LEA R72, P2, R99, R158.reuse, 0x2 ;  /* 0x0000009e63487211 */ /* 0x080fe200078410ff */
[----:B------:R1:W-:Y:S01]  /*4250*/  STL [R1+0x4], R102 ;  /* 0x0000046601007387 */ /* 0x0003e20000100800 */
[-C--:B------:R-:W-:Y:S02]  /*4260*/  LEA.HI.X.SX32 R71, R105, R13.reuse, 0x2, P5 ;  /* 0x0000000d69477211 */ /* 0x080fe400028f16ff */
[----:B------:R-:W-:Y:S01]  /*4270*/  LEA.HI.X.SX32 R73, R99, R13, 0x2, P2 ;  /* 0x0000000d63497211 */ /* 0x000fe200010f16ff */
[----:B------:R1:W-:Y:S01]  /*4280*/  STL [R1], R104 ;  /* 0x0000006801007387 */ /* 0x0003e20000100800 */
[-C--:B------:R-:W-:Y:S02]  /*4290*/  LEA R76, P5, R82, R158.reuse, 0x2 ;  /* 0x0000009e524c7211 */ /* 0x080fe400078a10ff */
[-C--:B------:R-:W-:Y:S02]  /*42a0*/  LEA R78, P2, R84, R158.reuse, 0x2 ;  /* 0x0000009e544e7211 */ /* 0x080fe400078410ff */
[----:B------:R-:W-:-:S02]  /*42b0*/  LEA R168, P6, R121, R158, 0x2 ;  /* 0x0000009e79a87211 */ /* 0x000fc400078c10ff */
[-C--:B------:R-:W-:Y:S02]  /*42c0*/  LEA.HI.X.SX32 R77, R82, R13.reuse, 0x2, P5 ;  /* 0x0000000d524d7211 */ /* 0x080fe400028f16ff */
[-C--:B------:R-:W-:Y:S02]  /*42d0*/  LEA.HI.X.SX32 R79, R84, R13.reuse, 0x2, P2 ;  /* 0x0000000d544f7211 */ /* 0x080fe400010f16ff */
[-C--:B-1----:R-:W-:Y:S02]  /*42e0*/  LEA R82, P5, R88, R158.reuse, 0x2 ;  /* 0x0000009e58527211 */ /* 0x082fe400078a10ff */
[-C--:B--2---:R-:W-:Y:S02]  /*42f0*/  LEA R84, P2, R90, R158.reuse, 0x2 ;  /* 0x0000009e5a547211 */ /* 0x084fe400078410ff */
[----:B------:R-:W-:Y:S02]  /*4300*/  LEA.HI.X.SX32 R169, R121, R13, 0x2, P6 ;  /* 0x0000000d79a97211 */ /* 0x000fe400030f16ff */
[----:B------:R-:W-:-:S02]  /*4310*/  LEA R166, P6, R118, R158, 0x2 ;  /* 0x0000009e76a67211 */ /* 0x000fc400078c10ff */
[-C--:B------:R-:W-:Y:S02]  /*4320*/  LEA.HI.X.SX32 R83, R88, R13.reuse, 0x2, P5 ;  /* 0x0000000d58537211 */ /* 0x080fe400028f16ff */
[-C--:B------:R-:W-:Y:S02]  /*4330*/  LEA.HI.X.SX32 R85, R90, R13.reuse, 0x2, P2 ;  /* 0x0000000d5a557211 */ /* 0x080fe400010f16ff */
[-C--:B---3--:R-:W-:Y:S02]  /*4340*/  LEA R88, P5, R94, R158.reuse, 0x2 ;  /* 0x0000009e5e587211 */ /* 0x088fe400078a10ff */
[-C--:B----4-:R-:W-:Y:S02]  /*4350*/  LEA R90, P2, R96, R158.reuse, 0x2 ;  /* 0x0000009e605a7211 */ /* 0x090fe400078410ff */
[----:B------:R-:W-:Y:S02]  /*4360*/  LEA.HI.X.SX32 R167, R118, R13, 0x2, P6 ;  /* 0x0000000d76a77211 */ /* 0x000fe400030f16ff */
[----:B------:R-:W-:-:S02]  /*4370*/  LEA R50, P6, R115, R158, 0x2 ;  /* 0x0000009e73327211 */ /* 0x000fc400078c10ff */
[-C--:B------:R-:W-:Y:S02]  /*4380*/  LEA.HI.X.SX32 R89, R94, R13.reuse, 0x2, P5 ;  /* 0x0000000d5e597211 */ /* 0x080fe400028f16ff */
[-C--:B------:R-:W-:Y:S02]  /*4390*/  LEA.HI.X.SX32 R91, R96, R13.reuse, 0x2, P2 ;  /* 0x0000000d605b7211 */ /* 0x080fe400010f16ff */
[-C--:B-----5:R-:W-:Y:S02]  /*43a0*/  LEA R94, P5, R103, R158.reuse, 0x2 ;  /* 0x0000009e675e7211 */ /* 0x0a0fe400078a10ff */
[-C--:B------:R-:W-:Y:S02]  /*43b0*/  LEA R96, P2, R101, R158.reuse, 0x2 ;  /* 0x0000009e65607211 */ /* 0x080fe400078410ff */
[----:B------:R-:W-:Y:S02]  /*43c0*/  LEA.HI.X.SX32 R51, R115, R13, 0x2, P6 ;  /* 0x0000000d73337211 */ /* 0x000fe400030f16ff */
[----:B------:R-:W-:-:S02]  /*43d0*/  LEA R56, P6, R112, R158, 0x2 ;  /* 0x0000009e70387211 */ /* 0x000fc400078c10ff */
[-C--:B------:R-:W-:Y:S02]  /*43e0*/  LEA.HI.X.SX32 R95, R103, R13.reuse, 0x2, P5 ;  /* 0x0000000d675f7211 */ /* 0x080fe400028f16ff */
[-C--:B------:R-:W-:Y:S02]  /*43f0*/  LEA.HI.X.SX32 R97, R101, R13.reuse, 0x2, P2 ;  /* 0x0000000d65617211 */ /* 0x080fe400010f16ff */
[-C--:B------:R-:W-:Y:S02]  /*4400*/  LEA R206, P5, R102, R158.reuse, 0x2 ;  /* 0x0000009e66ce7211 */ /* 0x080fe400078a10ff */
        /* <DEDUP_REMOVED lines=10> */
[----:B------:R-:W-:Y:S02]  /*44b0*/  LEA.HI.X.SX32 R105, R237, R13, 0x2, P2 ;  /* 0x0000000ded697211 */ /* 0x000fe400010f16ff */
[-C--:B------:R-:W-:Y:S02]  /*44c0*/  LEA R108, P5, R233, R158.reuse, 0x2 ;  /* 0x0000009ee96c7211 */ /* 0x080fe400078a10ff */
[----:B------:R-:W-:Y:S02]  /*44d0*/  LEA R110, P2, R231, R158, 0x2 ;  /* 0x0000009ee76e7211 */ /* 0x000fe400078410ff */
[----:B------:R-:W-:Y:S02]  /*44e0*/  LOP3.LUT R148, R11, 0x2, RZ, 0xfc, !PT ;  /* 0x000000020b947812 */ /* 0x000fe400078efcff */
[----:B------:R-:W-:-:S02]  /*44f0*/  ISETP.GT.AND P1, PT, R133, 0x1f, PT ;  /* 0x0000001f8500780c */ /* 0x000fc40003f24270 */
[-C--:B------:R-:W-:Y:S02]  /*4500*/  LEA.HI.X.SX32 R69, R106, R13.reuse, 0x2, P6 ;  /* 0x0000000d6a457211 */ /* 0x080fe400030f16ff */
[----:B------:R-:W-:Y:S02]  /*4510*/  LOP3.LUT R147, R11, 0x4, RZ, 0xfc, !PT ;  /* 0x000000040b937812 */ /* 0x000fe400078efcff */
[-C--:B------:R-:W-:Y:S02]  /*4520*/  LEA R74, P6, R80, R158.reuse, 0x2 ;  /* 0x0000009e504a7211 */ /* 0x080fe400078c10ff */
[-C--:B------:R-:W-:Y:S02]  /*4530*/  LEA.HI.X.SX32 R109, R233, R13.reuse, 0x2, P5 ;  /* 0x0000000de96d7211 */ /* 0x080fe400028f16ff */
[----:B------:R-:W-:Y:S02]  /*4540*/  LEA.HI.X.SX32 R111, R231, R13, 0x2, P2 ;  /* 0x0000000de76f7211 */ /* 0x000fe400010f16ff */
[----:B------:R-:W-:-:S02]  /*4550*/  LEA R112, P5, R229, R158, 0x2 ;  /* 0x0000009ee5707211 */ /* 0x000fc400078a10ff */
[-C--:B------:R-:W-:Y:S02]  /*4560*/  ISETP.GE.AND P2, PT, R148, R0.reuse, PT ;  /* 0x000000009400720c */ /* 0x080fe40003f46270 */
[----:B------:R-:W-:Y:S02]  /*4570*/  SEL R124, RZ, 0x4, !P1 ;  /* 0x00000004ff7c7807 */ /* 0x000fe40004800000 */
[C---:B------:R-:W-:Y:S02]  /*4580*/  LOP3.LUT R146, R11.reuse, 0x6, RZ, 0xfc, !PT ;  /* 0x000000060b927812 */ /* 0x040fe400078efcff */
[C---:B------:R-:W-:Y:S02]  /*4590*/  LOP3.LUT R144, R11.reuse, 0xa, RZ, 0xfc, !PT ;  /* 0x0000000a0b907812 */ /* 0x040fe400078efcff */
[----:B------:R-:W-:Y:S02]  /*45a0*/  ISETP.GE.AND P3, PT, R11, R0, PT ;  /* 0x000000000b00720c */ /* 0x000fe40003f66270 */
[----:B------:R-:W-:-:S02]  /*45b0*/  LEA.HI.X.SX32 R75, R80, R13, 0x2, P6 ;  /* 0x0000000d504b7211 */ /* 0x000fc400030f16ff */
[----:B------:R-:W-:Y:S02]  /*45c0*/  ISETP.GE.AND P1, PT, R147, R0, PT ;  /* 0x000000009300720c */ /* 0x000fe40003f26270 */
[C---:B------:R-:W-:Y:S02]  /*45d0*/  LOP3.LUT R145, R11.reuse, 0x8, RZ, 0xfc, !PT ;  /* 0x000000080b917812 */ /* 0x040fe400078efcff */
[----:B------:R-:W-:Y:S02]  /*45e0*/  LOP3.LUT R143, R11, 0xc, RZ, 0xfc, !PT ;  /* 0x0000000c0b8f7812 */ /* 0x000fe400078efcff */
[----:B------:R-:W-:Y:S02]  /*45f0*/  LEA R80, P6, R86, R158, 0x2 ;  /* 0x0000009e56507211 */ /* 0x000fe400078c10ff */
[----:B------:R-:W-:Y:S02]  /*4600*/  LEA.HI.X.SX32 R113, R229, R13, 0x2, P5 ;  /* 0x0000000de5717211 */ /* 0x000fe400028f16ff */
[----:B------:R-:W-:-:S02]  /*4610*/  SEL R251, R124, RZ, !P2 ;  /* 0x000000ff7cfb7207 */ /* 0x000fc40005000000 */
[-C--:B------:R-:W-:Y:S02]  /*4620*/  ISETP.GE.AND P5, PT, R146, R0.reuse, PT ;  /* 0x000000009200720c */ /* 0x080fe40003fa6270 */
[----:B------:R-:W-:Y:S02]  /*4630*/  SEL R40, R124, RZ, !P3 ;  /* 0x000000ff7c287207 */ /* 0x000fe40005800000 */
[----:B------:R-:W-:Y:S02]  /*4640*/  ISETP.GE.AND P2, PT, R144, R0, PT ;  /* 0x000000009000720c */ /* 0x000fe40003f46270 */
[----:B------:R-:W-:Y:S02]  /*4650*/  SEL R249, R124, RZ, !P1 ;  /* 0x000000ff7cf97207 */ /* 0x000fe40004800000 */
[C---:B------:R-:W-:Y:S02]  /*4660*/  LOP3.LUT R142, R11.reuse, 0xe, RZ, 0xfc, !PT ;  /* 0x0000000e0b8e7812 */ /* 0x040fe400078efcff */
[----:B------:R-:W-:-:S02]  /*4670*/  LOP3.LUT R140, R11, 0x12, RZ, 0xfc, !PT ;  /* 0x000000120b8c7812 */ /* 0x000fc400078efcff */
[----:B------:R-:W-:Y:S02]  /*4680*/  LEA.HI.X.SX32 R81, R86, R13, 0x2, P6 ;  /* 0x0000000d56517211 */ /* 0x000fe400030f16ff */
[-C--:B------:R-:W-:Y:S02]  /*4690*/  ISETP.GE.AND P3, PT, R145, R0.reuse, PT ;  /* 0x000000009100720c */ /* 0x080fe40003f66270 */
[----:B------:R-:W-:Y:S02]  /*46a0*/  ISETP.GE.AND P1, PT, R143, R0, PT ;  /* 0x000000008f00720c */ /* 0x000fe40003f26270 */
[C---:B------:R-:W-:Y:S02]  /*46b0*/  LOP3.LUT R141, R11.reuse, 0x10, RZ, 0xfc, !PT ;  /* 0x000000100b8d7812 */ /* 0x040fe400078efcff */
[----:B------:R-:W-:Y:S02]  /*46c0*/  LOP3.LUT R139, R11, 0x14, RZ, 0xfc, !PT ;  /* 0x000000140b8b7812 */ /* 0x000fe400078efcff */
[----:B------:R-:W-:-:S02]  /*46d0*/  LEA R86, P6, R92, R158, 0x2 ;  /* 0x0000009e5c567211 */ /* 0x000fc400078c10ff */
[C---:B------:R-:W-:Y:S02]  /*46e0*/  SEL R250, R124.reuse, RZ, !P5 ;  /* 0x000000ff7cfa7207 */ /* 0x040fe40006800000 */
[----:B------:R-:W-:Y:S02]  /*46f0*/  SEL R41, R124, RZ, !P2 ;  /* 0x000000ff7c297207 */ /* 0x000fe40005000000 */
[-C--:B------:R-:W-:Y:S02]  /*4700*/  ISETP.GE.AND P5, PT, R142, R0.reuse, PT ;  /* 0x000000008e00720c */ /* 0x080fe40003fa6270 */
[----:B------:R-:W-:Y:S02]  /*4710*/  SEL R248, R124, RZ, !P3 ;  /* 0x000000ff7cf87207 */ /* 0x000fe40005800000 */
[----:B------:R-:W-:Y:S02]  /*4720*/  ISETP.GE.AND P2, PT, R140, R0, PT ;  /* 0x000000008c00720c */ /* 0x000fe40003f46270 */
[----:B------:R-:W-:-:S02]  /*4730*/  SEL R247, R124, RZ, !P1 ;  /* 0x000000ff7cf77207 */ /* 0x000fc40004800000 */
[C---:B------:R-:W-:Y:S02]  /*4740*/  LOP3.LUT R138, R11.reuse, 0x16, RZ, 0xfc, !PT ;  /* 0x000000160b8a7812 */ /* 0x040fe400078efcff */
[----:B------:R-:W-:Y:S02]  /*4750*/  LOP3.LUT R137, R11, 0x1a, RZ, 0xfc, !PT ;  /* 0x0000001a0b897812 */ /* 0x000fe400078efcff */
[----:B------:R-:W-:Y:S02]  /*4760*/  LEA.HI.X.SX32 R87, R92, R13, 0x2, P6 ;  /* 0x0000000d5c577211 */ /* 0x000fe400030f16ff */
[-C--:B------:R-:W-:Y:S02]  /*4770*/  ISETP.GE.AND P3, PT, R141, R0.reuse, PT ;  /* 0x000000008d00720c */ /* 0x080fe40003f66270 */
[----:B------:R-:W-:Y:S02]  /*4780*/  ISETP.GE.AND P1, PT, R139, R0, PT ;  /* 0x000000008b00720c */ /* 0x000fe40003f26270 */
[----:B------:R-:W-:-:S02]  /*4790*/  LOP3.LUT R131, R11, 0x18, RZ, 0xfc, !PT ;  /* 0x000000180b837812 */ /* 0x000fc400078efcff */
[----:B------:R-:W-:Y:S02]  /*47a0*/  LOP3.LUT R136, R11, 0x1c, RZ, 0xfc, !PT ;  /* 0x0000001c0b887812 */ /* 0x000fe400078efcff */
[----:B------:R-:W-:Y:S02]  /*47b0*/  LEA R92, P6, R98, R158, 0x2 ;  /* 0x0000009e625c7211 */ /* 0x000fe400078c10ff */
[C---:B------:R-:W-:Y:S02]  /*47c0*/  SEL R42, R124.reuse, RZ, !P5 ;  /* 0x000000ff7c2a7207 */ /* 0x040fe40006800000 */
[----:B------:R-:W-:Y:S02]  /*47d0*/  SEL R5, R124, RZ, !P2 ;  /* 0x000000ff7c057207 */ /* 0x000fe40005000000 */
[----:B------:R-:W-:Y:S02]  /*47e0*/  ISETP.GE.AND P5, PT, R138, R0, PT ;  /* 0x000000008a00720c */ /* 0x000fe40003fa6270 */
[----:B------:R-:W-:-:S02]  /*47f0*/  SEL R183, R124, RZ, !P3 ;  /* 0x000000ff7cb77207 */ /* 0x000fc40005800000 */
[-C--:B------:R-:W-:Y:S02]  /*4800*/  ISETP.GE.AND P2, PT, R137, R0.reuse, PT ;  /* 0x000000008900720c */ /* 0x080fe40003f46270 */
[----:B------:R-:W-:Y:S02]  /*4810*/  SEL R39, R124, RZ, !P1 ;  /* 0x000000ff7c277207 */ /* 0x000fe40004800000 */
[----:B------:R-:W-:Y:S02]  /*4820*/  LOP3.LUT R135, R11, 0x1e, RZ, 0xfc, !PT ;  /* 0x0000001e0b877812 */ /* 0x000fe400078efcff */
[----:B------:R-:W-:Y:S02]  /*4830*/  LEA.HI.X.SX32 R93, R98, R13, 0x2, P6 ;  /* 0x0000000d625d7211 */ /* 0x000fe400030f16ff */
[-C--:B------:R-:W-:Y:S02]  /*4840*/  ISETP.GE.AND P3, PT, R131, R0.reuse, PT ;  /* 0x000000008300720c */ /* 0x080fe40003f66270 */
[----:B------:R-:W-:-:S02]  /*4850*/  ISETP.GE.AND P1, PT, R136, R0, PT ;  /* 0x000000008800720c */ /* 0x000fc40003f26270 */
[----:B------:R-:W-:Y:S02]  /*4860*/  LEA R98, P6, R100, R158, 0x2 ;  /* 0x0000009e64627211 */ /* 0x000fe400078c10ff */
[C---:B------:R-:W-:Y:S02]  /*4870*/  SEL R4, R124.reuse, RZ, !P5 ;  /* 0x000000ff7c047207 */ /* 0x040fe40006800000 */
[C---:B------:R-:W-:Y:S02]  /*4880*/  SEL R36, R124.reuse, RZ, !P2 ;  /* 0x000000ff7c247207 */ /* 0x040fe40005000000 */
[----:B------:R-:W-:Y:S02]  /*4890*/  ISETP.GE.AND P5, PT, R135, R0, PT ;  /* 0x000000008700720c */ /* 0x000fe40003fa6270 */
[----:B------:R-:W-:Y:S02]  /*48a0*/  SEL R38, R124, RZ, !P3 ;  /* 0x000000ff7c267207 */ /* 0x000fe40005800000 */
[----:B------:R-:W-:-:S02]  /*48b0*/  ISETP.GE.AND P2, PT, R147, R8, PT ;  /* 0x000000089300720c */ /* 0x000fc40003f46270 */
[----:B------:R-:W-:Y:S02]  /*48c0*/  SEL R37, R124, RZ, !P1 ;  /* 0x000000ff7c257207 */ /* 0x000fe40004800000 */
[----:B------:R-:W-:Y:S01]  /*48d0*/  ISETP.GE.AND P4, PT, R134, R0, PT ;  /* 0x000000008600720c */ /* 0x000fe20003f86270 */
[----:B------:R-:W-:Y:S01]  /*48e0*/  VIADD R0, R0, 0xffffffc0 ;  /* 0xffffffc000007836 */ /* 0x000fe20000000000 */
[----:B------:R-:W-:Y:S02]  /*48f0*/  LEA.HI.X.SX32 R99, R100, R13, 0x2, P6 ;  /* 0x0000000d64637211 */ /* 0x000fe400030f16ff */
[-C--:B------:R-:W-:Y:S02]  /*4900*/  ISETP.GE.AND P3, PT, R148, R8.reuse, PT ;  /* 0x000000089400720c */ /* 0x080fe40003f66270 */
[-C--:B------:R-:W-:Y:S02]  /*4910*/  ISETP.GE.AND P1, PT, R146, R8.reuse, PT ;  /* 0x000000089200720c */ /* 0x080fe40003f26270 */
[----:B------:R-:W-:-:S02]  /*4920*/  ISETP.GE.AND P0, PT, R11, R8, PT ;  /* 0x000000080b00720c */ /* 0x000fc40003f06270 */
[----:B------:R-:W-:Y:S02]  /*4930*/  LEA R100, P6, R252, R158, 0x2 ;  /* 0x0000009efc647211 */ /* 0x000fe400078c10ff */
[C---:B------:R-:W-:Y:S02]  /*4940*/  SEL R9, R124.reuse, RZ, !P5 ;  /* 0x000000ff7c097207 */ /* 0x040fe40006800000 */
[----:B------:R-:W-:Y:S02]  /*4950*/  SEL R244, RZ, 0x4, P2 ;  /* 0x00000004fff47807 */ /* 0x000fe40001000000 */
[----:B------:R-:W-:Y:S02]  /*4960*/  SEL R124, R124, RZ, !P4 ;  /* 0x000000ff7c7c7207 */ /* 0x000fe40006000000 */
[----:B------:R-:W-:Y:S02]  /*4970*/  SEL R246, RZ, 0x4, P3 ;  /* 0x00000004fff67807 */ /* 0x000fe40001800000 */
[----:B------:R-:W-:-:S02]  /*4980*/  ISETP.GE.AND P2, PT, R141, R8, PT ;  /* 0x000000088d00720c */ /* 0x000fc40003f46270 */
[----:B------:R-:W-:Y:S02]  /*4990*/  SEL R243, RZ, 0x4, P1 ;  /* 0x00000004fff37807 */ /* 0x000fe40000800000 */
[----:B------:R-:W-:Y:S02]  /*49a0*/  LEA.HI.X.SX32 R101, R252, R13, 0x2, P6 ;  /* 0x0000000dfc657211 */ /* 0x000fe400030f16ff */
[-C--:B------:R-:W-:Y:S02]  /*49b0*/  ISETP.GE.AND P5, PT, R145, R8.reuse, PT ;  /* 0x000000089100720c */ /* 0x080fe40003fa6270 */
[-C--:B------:R-:W-:Y:S02]  /*49c0*/  ISETP.GE.AND P4, PT, R144, R8.reuse, PT ;  /* 0x000000089000720c */ /* 0x080fe40003f86270 */
[----:B------:R-:W-:Y:S02]  /*49d0*/  SEL R245, RZ, 0x4, P0 ;  /* 0x00000004fff57807 */ /* 0x000fe40000000000 */
[----:B------:R-:W-:-:S02]  /*49e0*/  ISETP.GE.AND P3, PT, R142, R8, PT ;  /* 0x000000088e00720c */ /* 0x000fc40003f66270 */
[----:B------:R-:W-:Y:S02]  /*49f0*/  ISETP.GE.AND P1, PT, R140, R8, PT ;  /* 0x000000088c00720c */ /* 0x000fe40003f26270 */
[----:B------:R-:W-:Y:S02]  /*4a00*/  LEA R106, P6, R235, R158, 0x2 ;  /* 0x0000009eeb6a7211 */ /* 0x000fe400078c10ff */
[----:B------:R-:W-:Y:S02]  /*4a10*/  ISETP.GE.AND P0, PT, R143, R8, PT ;  /* 0x000000088f00720c */ /* 0x000fe40003f06270 */
[----:B------:R-:W-:Y:S02]  /*4a20*/  SEL R236, RZ, 0x4, P2 ;  /* 0x00000004ffec7807 */ /* 0x000fe40001000000 */
[----:B------:R-:W-:Y:S02]  /*4a30*/  SEL R242, RZ, 0x4, P5 ;  /* 0x00000004fff27807 */ /* 0x000fe40002800000 */
[----:B------:R-:W-:-:S02]  /*4a40*/  SEL R241, RZ, 0x4, P4 ;  /* 0x00000004fff17807 */ /* 0x000fc40002000000 */
[----:B------:R-:W-:Y:S02]  /*4a50*/  SEL R238, RZ, 0x4, P3 ;  /* 0x00000004ffee7807 */ /* 0x000fe40001800000 */
[-C--:B------:R-:W-:Y:S02]  /*4a60*/  ISETP.GE.AND P2, PT, R136, R8.reuse, PT ;  /* 0x000000088800720c */ /* 0x080fe40003f46270 */
[----:B------:R-:W-:Y:S02]  /*4a70*/  SEL R234, RZ, 0x4, P1 ;  /* 0x00000004ffea7807 */ /* 0x000fe40000800000 */
[----:B------:R-:W-:Y:S02]  /*4a80*/  LEA.HI.X.SX32 R107, R235, R13, 0x2, P6 ;  /* 0x0000000deb6b7211 */ /* 0x000fe400030f16ff */
[-C--:B------:R-:W-:Y:S02]  /*4a90*/  ISETP.GE.AND P5, PT, R139, R8.reuse, PT ;  /* 0x000000088b00720c */ /* 0x080fe40003fa6270 */
[----:B------:R-:W-:-:S02]  /*4aa0*/  ISETP.GE.AND P4, PT, R138, R8, PT ;  /* 0x000000088a00720c */ /* 0x000fc40003f86270 */
[----:B------:R-:W-:Y:S02]  /*4ab0*/  SEL R240, RZ, 0x4, P0 ;  /* 0x00000004fff07807 */ /* 0x000fe40000000000 */
[-C--:B------:R-:W-:Y:S02]  /*4ac0*/  ISETP.GE.AND P3, PT, R137, R8.reuse, PT ;  /* 0x000000088900720c */ /* 0x080fe40003f66270 */
[-C--:B------:R-:W-:Y:S02]  /*4ad0*/  ISETP.GE.AND P1, PT, R135, R8.reuse, PT ;  /* 0x000000088700720c */ /* 0x080fe40003f26270 */
[-C--:B------:R-:W-:Y:S02]  /*4ae0*/  ISETP.GE.AND P6, PT, R134, R8.reuse, PT ;  /* 0x000000088600720c */ /* 0x080fe40003fc6270 */
[----:B------:R-:W-:Y:S02]  /*4af0*/  ISETP.GE.AND P0, PT, R131, R8, PT ;  /* 0x000000088300720c */ /* 0x000fe40003f06270 */
[----:B------:R-:W-:-:S02]  /*4b00*/  SEL R224, RZ, 0x4, P2 ;  /* 0x00000004ffe07807 */ /* 0x000fc40001000000 */
[----:B------:R-:W-:Y:S02]  /*4b10*/  SEL R232, RZ, 0x4, P5 ;  /* 0x00000004ffe87807 */ /* 0x000fe40002800000 */
[----:B------:R-:W-:Y:S02]  /*4b20*/  SEL R230, RZ, 0x4, P4 ;  /* 0x00000004ffe67807 */ /* 0x000fe40002000000 */
[----:B------:R-:W-:Y:S02]  /*4b30*/  SEL R226, RZ, 0x4, P3 ;  /* 0x00000004ffe27807 */ /* 0x000fe40001800000 */
[----:B------:R-:W-:Y:S02]  /*4b40*/  ISETP.GE.AND P2, PT, R147, R0, PT ;  /* 0x000000009300720c */ /* 0x000fe40003f46270 */
[----:B------:R-:W-:Y:S02]  /*4b50*/  SEL R223, RZ, 0x4, P1 ;  /* 0x00000004ffdf7807 */ /* 0x000fe40000800000 */
[----:B------:R-:W-:-:S02]  /*4b60*/  ISETP.GT.AND P5, PT, R133, 0x3f, PT ;  /* 0x0000003f8500780c */ /* 0x000fc40003fa4270 */
[-C--:B------:R-:W-:Y:S02]  /*4b70*/  ISETP.GE.AND P4, PT, R11, R0.reuse, PT ;  /* 0x000000000b00720c */ /* 0x080fe40003f86270 */
[----:B------:R-:W-:Y:S02]  /*4b80*/  SEL R228, RZ, 0x4, P0 ;  /* 0x00000004ffe47807 */ /* 0x000fe40000000000 */
[-C--:B------:R-:W-:Y:S02]  /*4b90*/  ISETP.GE.AND P3, PT, R148, R0.reuse, PT ;  /* 0x000000009400720c */ /* 0x080fe40003f66270 */
[----:B------:R-:W-:Y:S02]  /*4ba0*/  ISETP.GE.AND P1, PT, R146, R0, PT ;  /* 0x000000009200720c */ /* 0x000fe40003f26270 */
[----:B------:R-:W-:Y:S02]  /*4bb0*/  SEL R126, RZ, 0x4, P6 ;  /* 0x00000004ff7e7807 */ /* 0x000fe40003000000 */
[----:B------:R-:W-:-:S02]  /*4bc0*/  SEL R208, RZ, 0x4, P2 ;  /* 0x00000004ffd07807 */ /* 0x000fc40001000000 */
[----:B------:R-:W-:Y:S02]  /*4bd0*/  SEL R245, R245, RZ, P5 ;  /* 0x000000fff5f57207 */ /* 0x000fe40002800000 */
[----:B------:R-:W-:Y:S02]  /*4be0*/  SEL R246, R246, RZ, P5 ;  /* 0x000000fff6f67207 */ /* 0x000fe40002800000 */
[----:B------:R-:W-:Y:S02]  /*4bf0*/  SEL R244, R244, RZ, P5 ;  /* 0x000000fff4f47207 */ /* 0x000fe40002800000 */
[----:B------:R-:W-:Y:S02]  /*4c00*/  SEL R243, R243, RZ, P5 ;  /* 0x000000fff3f37207 */ /* 0x000fe40002800000 */
[----:B------:R-:W-:Y:S02]  /*4c10*/  SEL R242, R242, RZ, P5 ;  /* 0x000000fff2f27207 */ /* 0x000fe40002800000 */
[----:B------:R-:W-:-:S02]  /*4c20*/  SEL R241, R241, RZ, P5 ;  /* 0x000000fff1f17207 */ /* 0x000fc40002800000 */
        /* <DEDUP_REMOVED lines=11> */
[----:B------:R-:W-:-:S02]  /*4ce0*/  SEL R182, RZ, 0x4, P4 ;  /* 0x00000004ffb67807 */ /* 0x000fc40002000000 */
[----:B------:R-:W-:Y:S02]  /*4cf0*/  SEL R45, RZ, 0x4, P3 ;  /* 0x00000004ff2d7807 */ /* 0x000fe40001800000 */
[-C--:B------:R-:W-:Y:S02]  /*4d00*/  ISETP.GE.AND P2, PT, R141, R0.reuse, PT ;  /* 0x000000008d00720c */ /* 0x080fe40003f46270 */
[----:B------:R-:W-:Y:S02]  /*4d10*/  SEL R209, RZ, 0x4, P1 ;  /* 0x00000004ffd17807 */ /* 0x000fe40000800000 */
[-C--:B------:R-:W-:Y:S02]  /*4d20*/  ISETP.GE.AND P6, PT, R145, R0.reuse, PT ;  /* 0x000000009100720c */ /* 0x080fe40003fc6270 */
[-C--:B------:R-:W-:Y:S02]  /*4d30*/  ISETP.GE.AND P5, PT, R144, R0.reuse, PT ;  /* 0x000000009000720c */ /* 0x080fe40003fa6270 */
[----:B------:R-:W-:-:S02]  /*4d40*/  ISETP.GE.AND P4, PT, R143, R0, PT ;  /* 0x000000008f00720c */ /* 0x000fc40003f86270 */
[-C--:B------:R-:W-:Y:S02]  /*4d50*/  ISETP.GE.AND P3, PT, R142, R0.reuse, PT ;  /* 0x000000008e00720c */ /* 0x080fe40003f66270 */
[----:B------:R-:W-:Y:S02]  /*4d60*/  ISETP.GE.AND P1, PT, R140, R0, PT ;  /* 0x000000008c00720c */ /* 0x000fe40003f26270 */
[----:B------:R-:W-:Y:S02]  /*4d70*/  SEL R17, RZ, 0x4, P2 ;  /* 0x00000004ff117807 */ /* 0x000fe40001000000 */
[----:B------:R-:W-:Y:S02]  /*4d80*/  SEL R210, RZ, 0x4, P6 ;  /* 0x00000004ffd27807 */ /* 0x000fe40003000000 */
[----:B------:R-:W-:Y:S02]  /*4d90*/  SEL R211, RZ, 0x4, P5 ;  /* 0x00000004ffd37807 */ /* 0x000fe40002800000 */
        /* <DEDUP_REMOVED lines=8> */
[-C--:B------:R-:W-:Y:S02]  /*4e20*/  ISETP.GE.AND P3, PT, R137, R0.reuse, PT ;  /* 0x000000008900720c */ /* 0x080fe40003f66270 */
[----:B------:R-:W-:Y:S02]  /*4e30*/  ISETP.GE.AND P1, PT, R135, R0, PT ;  /* 0x000000008700720c */ /* 0x000fe40003f26270 */
[----:B------:R-:W-:Y:S02]  /*4e40*/  SEL R16, RZ, 0x4, P2 ;  /* 0x00000004ff107807 */ /* 0x000fe40001000000 */
[----:B------:R-:W-:Y:S02]  /*4e50*/  SEL R14, RZ, 0x4, P6 ;  /* 0x00000004ff0e7807 */ /* 0x000fe40003000000 */
[----:B------:R-:W-:-:S02]  /*4e60*/  SEL R7, RZ, 0x4, P5 ;  /* 0x00000004ff077807 */ /* 0x000fc40002800000 */
[----:B------:R-:W-:Y:S02]  /*4e70*/  SEL R15, RZ, 0x4, P4 ;  /* 0x00000004ff0f7807 */ /* 0x000fe40002000000 */
[----:B------:R-:W-:Y:S02]  /*4e80*/  SEL R8, RZ, 0x4, P3 ;  /* 0x00000004ff087807 */ /* 0x000fe40001800000 */
[----:B------:R-:W-:Y:S02]  /*4e90*/  ISETP.GT.AND P2, PT, R133, 0x5f, PT ;  /* 0x0000005f8500780c */ /* 0x000fe40003f44270 */
[----:B------:R-:W-:Y:S02]  /*4ea0*/  SEL R43, RZ, 0x4, P1 ;  /* 0x00000004ff2b7807 */ /* 0x000fe40000800000 */
[----:B------:R-:W-:Y:S02]  /*4eb0*/  SEL R44, RZ, 0x4, P0 ;  /* 0x00000004ff2c7807 */ /* 0x000fe40000000000 */
        /* <DEDUP_REMOVED lines=17> */
[----:B------:R-:W-:Y:S02]  /*4fd0*/  ISETP.GE.AND P2, PT, R147, UR4, PT ;  /* 0x0000000493007c0c */ /* 0x000fe4000bf46270 */
[----:B------:R-:W-:-:S02]  /*4fe0*/  ISETP.GE.AND P1, PT, R11, UR4, PT ;  /* 0x000000040b007c0c */ /* 0x000fc4000bf26270 */
[----:B------:R-:W-:Y:S02]  /*4ff0*/  SEL R118, RZ, 0x4, P2 ;  /* 0x00000004ff767807 */ /* 0x000fe40001000000 */
[----:B------:R-:W-:Y:S02]  /*5000*/  ISETP.GE.AND P2, PT, R144, UR4, PT ;  /* 0x0000000490007c0c */ /* 0x000fe4000bf46270 */
[----:B------:R-:W-:Y:S02]  /*5010*/  ISETP.GE.AND P0, PT, R148, UR4, PT ;  /* 0x0000000494007c0c */ /* 0x000fe4000bf06270 */
[----:B------:R-:W-:Y:S02]  /*5020*/  SEL R121, RZ, 0x4, P2 ;  /* 0x00000004ff797807 */ /* 0x000fe40001000000 */
[----:B------:R-:W-:Y:S02]  /*5030*/  ISETP.GE.AND P2, PT, R141, UR4, PT ;  /* 0x000000048d007c0c */ /* 0x000fe4000bf46270 */
[----:B------:R-:W-:-:S02]  /*5040*/  SEL R116, RZ, 0x4, P1 ;  /* 0x00000004ff747807 */ /* 0x000fc40000800000 */
[----:B------:R-:W-:Y:S02]  /*5050*/  SEL R125, RZ, 0x4, P2 ;  /* 0x00000004ff7d7807 */ /* 0x000fe40001000000 */
[----:B------:R-:W-:Y:S02]  /*5060*/  ISETP.GE.AND P2, PT, R138, UR4, PT ;  /* 0x000000048a007c0c */ /* 0x000fe4000bf46270 */
[----:B------:R-:W-:Y:S02]  /*5070*/  SEL R117, RZ, 0x4, P0 ;  /* 0x00000004ff757807 */ /* 0x000fe40000000000 */
[----:B------:R-:W-:Y:S02]  /*5080*/  ISETP.GE.AND P1, PT, R146, UR4, PT ;  /* 0x0000000492007c0c */ /* 0x000fe4000bf26270 */
[----:B------:R-:W-:Y:S02]  /*5090*/  ISETP.GE.AND P0, PT, R145, UR4, PT ;  /* 0x0000000491007c0c */ /* 0x000fe4000bf06270 */
[----:B------:R-:W-:-:S02]  /*50a0*/  SEL R114, RZ, 0x4, P2 ;  /* 0x00000004ff727807 */ /* 0x000fc40001000000 */
[----:B------:R-:W-:Y:S02]  /*50b0*/  ISETP.GE.AND P2, PT, R136, UR4, PT ;  /* 0x0000000488007c0c */ /* 0x000fe4000bf46270 */
[----:B------:R-:W-:Y:S02]  /*50c0*/  SEL R119, RZ, 0x4, P1 ;  /* 0x00000004ff777807 */ /* 0x000fe40000800000 */
[----:B------:R-:W-:Y:S02]  /*50d0*/  SEL R120, RZ, 0x4, P0 ;  /* 0x00000004ff787807 */ /* 0x000fe40000000000 */
[----:B------:R-:W-:Y:S02]  /*50e0*/  ISETP.GE.AND P1, PT, R143, UR4, PT ;  /* 0x000000048f007c0c */ /* 0x000fe4000bf26270 */
[----:B------:R-:W-:Y:S02]  /*50f0*/  ISETP.GE.AND P0, PT, R142, UR4, PT ;  /* 0x000000048e007c0c */ /* 0x000fe4000bf06270 */
[----:B------:R-:W-:-:S02]  /*5100*/  SEL R10, RZ, 0x4, P2 ;  /* 0x00000004ff0a7807 */ /* 0x000fc40001000000 */
[----:B------:R-:W-:Y:S02]  /*5110*/  ISETP.GT.AND P2, PT, R133, 0x7f, PT ;  /* 0x0000007f8500780c */ /* 0x000fe40003f44270 */
[----:B------:R-:W-:Y:S02]  /*5120*/  SEL R122, RZ, 0x4, P1 ;  /* 0x00000004ff7a7807 */ /* 0x000fe40000800000 */
[----:B------:R-:W-:Y:S02]  /*5130*/  SEL R123, RZ, 0x4, P0 ;  /* 0x00000004ff7b7807 */ /* 0x000fe40000000000 */
[----:B------:R-:W-:Y:S02]  /*5140*/  ISETP.GE.AND P1, PT, R140, UR4, PT ;  /* 0x000000048c007c0c */ /* 0x000fe4000bf26270 */
[----:B------:R-:W-:Y:S02]  /*5150*/  ISETP.GE.AND P0, PT, R139, UR4, PT ;  /* 0x000000048b007c0c */ /* 0x000fe4000bf06270 */
[----:B------:R-:W-:-:S02]  /*5160*/  SEL R116, R116, RZ, P2 ;  /* 0x000000ff74747207 */ /* 0x000fc40001000000 */
[----:B------:R-:W-:Y:S02]  /*5170*/  SEL R127, RZ, 0x4, P1 ;  /* 0x00000004ff7f7807 */ /* 0x000fe40000800000 */
[----:B------:R-:W-:Y:S01]  /*5180*/  SEL R115, RZ, 0x4, P0 ;  /* 0x00000004ff737807 */ /* 0x000fe20000000000 */
[----:B------:R1:W-:Y:S01]  /*5190*/  STL [R1+0x8c], R116 ;  /* 0x00008c7401007387 */ /* 0x0003e20000100800 */
[----:B------:R-:W-:Y:S02]  /*51a0*/  SEL R128, R117, RZ, P2 ;  /* 0x000000ff75807207 */ /* 0x000fe40001000000 */
[----:B------:R-:W-:Y:S02]  /*51b0*/  ISETP.GE.AND P1, PT, R131, UR4, PT ;  /* 0x0000000483007c0c */ /* 0x000fe4000bf26270 */
[----:B------:R-:W-:Y:S01]  /*51c0*/  ISETP.GE.AND P0, PT, R137, UR4, PT ;  /* 0x0000000489007c0c */ /* 0x000fe2000bf06270 */
[----:B------:R-:W-:Y:S01]  /*51d0*/  STL [R1+0x88], R128 ;  /* 0x0000888001007387 */ /* 0x000fe20000100800 */
[----:B------:R-:W-:-:S02]  /*51e0*/  SEL R117, R118, RZ, P2 ;  /* 0x000000ff76757207 */ /* 0x000fc40001000000 */
[----:B------:R-:W-:Y:S02]  /*51f0*/  SEL R20, RZ, 0x4, P1 ;  /* 0x00000004ff147807 */ /* 0x000fe40000800000 */
[----:B-1----:R-:W-:Y:S01]  /*5200*/  SEL R116, R119, RZ, P2 ;  /* 0x000000ff77747207 */ /* 0x002fe20001000000 */
[----:B------:R1:W-:Y:S01]  /*5210*/  STL [R1+0x90], R117 ;  /* 0x0000907501007387 */ /* 0x0003e20000100800 */
[----:B------:R-:W-:Y:S02]  /*5220*/  SEL R19, RZ, 0x4, P0 ;  /* 0x00000004ff137807 */ /* 0x000fe40000000000 */
[----:B------:R-:W-:Y:S01]  /*5230*/  ISETP.GE.AND P1, PT, R135, UR4, PT ;  /* 0x0000000487007c0c */ /* 0x000fe2000bf26270 */
[----:B------:R2:W-:Y:S01]  /*5240*/  STL [R1+0x94], R116 ;  /* 0x0000947401007387 */ /* 0x0005e20000100800 */
[----:B------:R-:W-:Y:S02]  /*5250*/  ISETP.GE.AND P0, PT, R134, UR4, PT ;  /* 0x0000000486007c0c */ /* 0x000fe4000bf06270 */
[----:B------:R-:W-:-:S02]  /*5260*/  SEL R118, R120, RZ, P2 ;  /* 0x000000ff78767207 */ /* 0x000fc40001000000 */
[----:B------:R-:W-:Y:S02]  /*5270*/  SEL R0, RZ, 0x4, P1 ;  /* 0x00000004ff007807 */ /* 0x000fe40000800000 */
[----:B-1----:R-:W-:Y:S01]  /*5280*/  SEL R117, R121, RZ, P2 ;  /* 0x000000ff79757207 */ /* 0x002fe20001000000 */
[----:B------:R1:W-:Y:S01]  /*5290*/  STL [R1+0x98], R118 ;  /* 0x0000987601007387 */ /* 0x0003e20000100800 */
[----:B------:R-:W-:Y:S02]  /*52a0*/  SEL R130, RZ, 0x4, P0 ;  /* 0x00000004ff827807 */ /* 0x000fe40000000000 */
[----:B--2---:R-:W-:Y:S01]  /*52b0*/  SEL R116, R122, RZ, P2 ;  /* 0x000000ff7a747207 */ /* 0x004fe20001000000 */
[----:B------:R2:W-:Y:S01]  /*52c0*/  STL [R1+0x9c], R117 ;  /* 0x00009c7501007387 */ /* 0x0005e20000100800 */
[----:B------:R-:W-:Y:S02]  /*52d0*/  SEL R115, R115, RZ, P2 ;  /* 0x000000ff73737207 */ /* 0x000fe40001000000 */
[----:B------:R-:W-:Y:S01]  /*52e0*/  SEL R114, R114, RZ, P2 ;  /* 0x000000ff72727207 */ /* 0x000fe20001000000 */
[----:B------:R3:W-:Y:S01]  /*52f0*/  STL [R1+0xa0], R116 ;  /* 0x0000a07401007387 */ /* 0x0007e20000100800 */
[----:B------:R-:W-:-:S02]  /*5300*/  SEL R20, R20, RZ, P2 ;  /* 0x000000ff14147207 */ /* 0x000fc40001000000 */
[----:B-1----:R-:W-:Y:S02]  /*5310*/  SEL R118, R123, RZ, P2 ;  /* 0x000000ff7b767207 */ /* 0x002fe40001000000 */
[----:B------:R-:W-:Y:S02]  /*5320*/  SEL R19, R19, RZ, P2 ;  /* 0x000000ff13137207 */ /* 0x000fe40001000000 */
[----:B--2---:R-:W-:Y:S01]  /*5330*/  SEL R117, R125, RZ, P2 ;  /* 0x000000ff7d757207 */ /* 0x004fe20001000000 */
[----:B------:R1:W-:Y:S01]  /*5340*/  STL [R1+0xa4], R118 ;  /* 0x0000a47601007387 */ /* 0x0003e20000100800 */
[----:B------:R-:W-:Y:S02]  /*5350*/  SEL R10, R10, RZ, P2 ;  /* 0x000000ff0a0a7207 */ /* 0x000fe40001000000 */
[----:B---3--:R-:W-:Y:S01]  /*5360*/  SEL R116, R127, RZ, P2 ;  /* 0x000000ff7f747207 */ /* 0x008fe20001000000 */
[----:B------:R-:W-:Y:S01]  /*5370*/  STL [R1+0xa8], R117 ;  /* 0x0000a87501007387 */ /* 0x000fe20000100800 */
[----:B------:R-:W-:-:S02]  /*5380*/  SEL R0, R0, RZ, P2 ;  /* 0x000000ff00007207 */ /* 0x000fc40001000000 */
[----:B------:R-:W-:Y:S01]  /*5390*/  SEL R130, R130, RZ, P2 ;  /* 0x000000ff82827207 */ /* 0x000fe20001000000 */
[----:B------:R-:W-:Y:S01]  /*53a0*/  STL [R1+0xac], R116 ;  /* 0x0000ac7401007387 */ /* 0x000fe20000100800 */
[----:B------:R-:W-:Y:S02]  /*53b0*/  ISETP.GE.AND P2, PT, R147, UR5, PT ;  /* 0x0000000593007c0c */ /* 0x000fe4000bf46270 */
[----:B------:R-:W-:Y:S01]  /*53c0*/  ISETP.GE.AND P1, PT, R11, UR5, PT ;  /* 0x000000050b007c0c */ /* 0x000fe2000bf26270 */
[----:B------:R2:W-:Y:S01]  /*53d0*/  STL [R1+0xb0], R115 ;  /* 0x0000b07301007387 */ /* 0x0005e20000100800 */
[----:B------:R-:W-:Y:S02]  /*53e0*/  SEL R125, RZ, 0x4, P2 ;  /* 0x00000004ff7d7807 */ /* 0x000fe40001000000 */
[----:B------:R-:W-:Y:S01]  /*53f0*/  ISETP.GE.AND P2, PT, R144, UR5, PT ;  /* 0x0000000590007c0c */ /* 0x000fe2000bf46270 */
[----:B------:R-:W-:Y:S01]  /*5400*/  STL [R1+0xb4], R114 ;  /* 0x0000b47201007387 */ /* 0x000fe20000100800 */
[----:B------:R-:W-:-:S02]  /*5410*/  ISETP.GE.AND P0, PT, R148, UR5, PT ;  /* 0x0000000594007c0c */ /* 0x000fc4000bf06270 */
[----:B------:R-:W-:Y:S01]  /*5420*/  SEL R121, RZ, 0x4, P2 ;  /* 0x00000004ff797807 */ /* 0x000fe20001000000 */
[----:B------:R-:W-:Y:S01]  /*5430*/  STL [R1+0xb8], R20 ;  /* 0x0000b81401007387 */ /* 0x000fe20000100800 */
[----:B------:R-:W-:Y:S02]  /*5440*/  ISETP.GE.AND P2, PT, R141, UR5, PT ;  /* 0x000000058d007c0c */ /* 0x000fe4000bf46270 */
[----:B------:R-:W-:Y:S01]  /*5450*/  SEL R128, RZ, 0x4, P1 ;  /* 0x00000004ff807807 */ /* 0x000fe20000800000 */
[----:B------:R-:W-:Y:S01]  /*5460*/  STL [R1+0xbc], R19 ;  /* 0x0000bc1301007387 */ /* 0x000fe20000100800 */
[----:B-1----:R-:W-:Y:S02]  /*5470*/  SEL R118, RZ, 0x4, P2 ;  /* 0x00000004ff767807 */ /* 0x002fe40001000000 */
[----:B------:R-:W-:Y:S01]  /*5480*/  ISETP.GE.AND P2, PT, R138, UR5, PT ;  /* 0x000000058a007c0c */ /* 0x000fe2000bf46270 */
[----:B------:R1:W-:Y:S01]  /*5490*/  STL [R1+0xc4], R10 ;  /* 0x0000c40a01007387 */ /* 0x0003e20000100800 */
[----:B------:R-:W-:-:S02]  /*54a0*/  ISETP.GE.AND P1, PT, R146, UR5, PT ;  /* 0x0000000592007c0c */ /* 0x000fc4000bf26270 */
[----:B------:R-:W-:Y:S01]  /*54b0*/  SEL R127, RZ, 0x4, P0 ;  /* 0x00000004ff7f7807 */ /* 0x000fe20000000000 */
[----:B------:R3:W-:Y:S01]  /*54c0*/  STL [R1+0xc0], R0 ;  /* 0x0000c00001007387 */ /* 0x0007e20000100800 */
[----:B------:R-:W-:Y:S02]  /*54d0*/  ISETP.GE.AND P0, PT, R145, UR5, PT ;  /* 0x0000000591007c0c */ /* 0x000fe4000bf06270 */
[----:B--2---:R-:W-:Y:S02]  /*54e0*/  SEL R115, RZ, 0x4, P2 ;  /* 0x00000004ff737807 */ /* 0x004fe40001000000 */
[----:B------:R-:W-:Y:S02]  /*54f0*/  ISETP.GE.AND P2, PT, R136, UR5, PT ;  /* 0x0000000588007c0c */ /* 0x000fe4000bf46270 */
[----:B------:R-:W-:Y:S02]  /*5500*/  SEL R123, RZ, 0x4, P1 ;  /* 0x00000004ff7b7807 */ /* 0x000fe40000800000 */
[----:B------:R-:W-:-:S02]  /*5510*/  ISETP.GE.AND P1, PT, R143, UR5, PT ;  /* 0x000000058f007c0c */ /* 0x000fc4000bf26270 */
[----:B------:R-:W-:Y:S02]  /*5520*/  SEL R122, RZ, 0x4, P0 ;  /* 0x00000004ff7a7807 */ /* 0x000fe40000000000 */
[----:B------:R-:W-:Y:S02]  /*5530*/  ISETP.GE.AND P0, PT, R142, UR5, PT ;  /* 0x000000058e007c0c */ /* 0x000fe4000bf06270 */
[----:B-1----:R-:W-:Y:S02]  /*5540*/  SEL R10, RZ, 0x4, P2 ;  /* 0x00000004ff0a7807 */ /* 0x002fe40001000000 */
[----:B------:R-:W-:Y:S02]  /*5550*/  ISETP.GT.AND P2, PT, R133, 0x9f, PT ;  /* 0x0000009f8500780c */ /* 0x000fe40003f44270 */
[----:B------:R-:W-:Y:S02]  /*5560*/  SEL R120, RZ, 0x4, P1 ;  /* 0x00000004ff787807 */ /* 0x000fe40000800000 */
[----:B------:R-:W-:-:S02]  /*5570*/  ISETP.GE.AND P1, PT, R140, UR5, PT ;  /* 0x000000058c007c0c */ /* 0x000fc4000bf26270 */
[----:B------:R-:W-:Y:S02]  /*5580*/  SEL R119, RZ, 0x4, P0 ;  /* 0x00000004ff777807 */ /* 0x000fe40000000000 */
[----:B------:R-:W-:Y:S02]  /*5590*/  ISETP.GE.AND P0, PT, R139, UR5, PT ;  /* 0x000000058b007c0c */ /* 0x000fe4000bf06270 */
[----:B------:R-:W-:Y:S02]  /*55a0*/  SEL R128, R128, RZ, P2 ;  /* 0x000000ff80807207 */ /* 0x000fe40001000000 */
[----:B------:R-:W-:Y:S02]  /*55b0*/  SEL R127, R127, RZ, P2 ;  /* 0x000000ff7f7f7207 */ /* 0x000fe40001000000 */
[----:B------:R-:W-:Y:S01]  /*55c0*/  SEL R125, R125, RZ, P2 ;  /* 0x000000ff7d7d7207 */ /* 0x000fe20001000000 */
[----:B------:R-:W-:Y:S01]  /*55d0*/  STL [R1+0xdc], R128 ;  /* 0x0000dc8001007387 */ /* 0x000fe20000100800 */
[----:B------:R-:W-:-:S02]  /*55e0*/  SEL R117, RZ, 0x4, P1 ;  /* 0x00000004ff757807 */ /* 0x000fc40000800000 */
[----:B------:R-:W-:Y:S01]  /*55f0*/  SEL R123, R123, RZ, P2 ;  /* 0x000000ff7b7b7207 */ /* 0x000fe20001000000 */
[----:B------:R-:W-:Y:S01]  /*5600*/  STL [R1+0xd8], R127 ;  /* 0x0000d87f01007387 */ /* 0x000fe20000100800 */
[----:B------:R-:W-:Y:S02]  /*5610*/  ISETP.GE.AND P1, PT, R131, UR5, PT ;  /* 0x0000000583007c0c */ /* 0x000fe4000bf26270 */
[----:B------:R-:W-:Y:S01]  /*5620*/  SEL R116, RZ, 0x4, P0 ;  /* 0x00000004ff747807 */ /* 0x000fe20000000000 */
[----:B------:R-:W-:Y:S01]  /*5630*/  STL [R1+0xe0], R125 ;  /* 0x0000e07d01007387 */ /* 0x000fe20000100800 */
[----:B------:R-:W-:Y:S02]  /*5640*/  SEL R122, R122, RZ, P2 ;  /* 0x000000ff7a7a7207 */ /* 0x000fe40001000000 */
[----:B------:R-:W-:Y:S01]  /*5650*/  ISETP.GE.AND P0, PT, R137, UR5, PT ;  /* 0x0000000589007c0c */ /* 0x000fe2000bf06270 */
[----:B------:R-:W-:Y:S01]  /*5660*/  STL [R1+0xe4], R123 ;  /* 0x0000e47b01007387 */ /* 0x000fe20000100800 */
[----:B------:R-:W-:-:S02]  /*5670*/  SEL R121, R121, RZ, P2 ;  /* 0x000000ff79797207 */ /* 0x000fc40001000000 */
[----:B------:R-:W-:Y:S01]  /*5680*/  SEL R120, R120, RZ, P2 ;  /* 0x000000ff78787207 */ /* 0x000fe20001000000 */
[----:B------:R-:W-:Y:S01]  /*5690*/  STL [R1+0xe8], R122 ;  /* 0x0000e87a01007387 */ /* 0x000fe20000100800 */
[----:B------:R-:W-:Y:S02]  /*56a0*/  SEL R119, R119, RZ, P2 ;  /* 0x000000ff77777207 */ /* 0x000fe40001000000 */
[----:B------:R-:W-:Y:S01]  /*56b0*/  SEL R114, RZ, 0x4, P1 ;  /* 0x00000004ff727807 */ /* 0x000fe20000800000 */
[----:B------:R-:W-:Y:S01]  /*56c0*/  STL [R1+0xec], R121 ;  /* 0x0000ec7901007387 */ /* 0x000fe20000100800 */
[----:B------:R-:W-:Y:S02]  /*56d0*/  SEL R118, R118, RZ, P2 ;  /* 0x000000ff76767207 */ /* 0x000fe40001000000 */
[----:B------:R-:W-:Y:S01]  /*56e0*/  SEL R19, RZ, 0x4, P0 ;  /* 0x00000004ff137807 */ /* 0x000fe20000000000 */
[----:B------:R-:W-:Y:S01]  /*56f0*/  STL [R1+0xf0], R120 ;  /* 0x0000f07801007387 */ /* 0x000fe20000100800 */
[----:B------:R-:W-:-:S02]  /*5700*/  SEL R117, R117, RZ, P2 ;  /* 0x000000ff75757207 */ /* 0x000fc40001000000 */
[----:B------:R-:W-:Y:S01]  /*5710*/  SEL R116, R116, RZ, P2 ;  /* 0x000000ff74747207 */ /* 0x000fe20001000000 */
[----:B------:R-:W-:Y:S01]  /*5720*/  STL [R1+0xf4], R119 ;  /* 0x0000f47701007387 */ /* 0x000fe20000100800 */
[----:B------:R-:W-:Y:S02]  /*5730*/  ISETP.GE.AND P0, PT, R134, UR5, PT ;  /* 0x0000000586007c0c */ /* 0x000fe4000bf06270 */
[----:B------:R-:W-:Y:S01]  /*5740*/  SEL R115, R115, RZ, P2 ;  /* 0x000000ff73737207 */ /* 0x000fe20001000000 */
[----:B------:R-:W-:Y:S01]  /*5750*/  STL [R1+0xf8], R118 ;  /* 0x0000f87601007387 */ /* 0x000fe20000100800 */
[----:B------:R-:W-:Y:S02]  /*5760*/  SEL R114, R114, RZ, P2 ;  /* 0x000000ff72727207 */ /* 0x000fe40001000000 */
[----:B------:R-:W-:Y:S01]  /*5770*/  SEL R19, R19, RZ, P2 ;  /* 0x000000ff13137207 */ /* 0x000fe20001000000 */
[----:B------:R-:W-:Y:S01]  /*5780*/  STL [R1+0xfc], R117 ;  /* 0x0000fc7501007387 */ /* 0x000fe20000100800 */
[----:B------:R-:W-:-:S02]  /*5790*/  SEL R10, R10, RZ, P2 ;  /* 0x000000ff0a0a7207 */ /* 0x000fc40001000000 */
[----:B------:R-:W-:Y:S01]  /*57a0*/  SEL R20, RZ, 0x4, P0 ;  /* 0x00000004ff147807 */ /* 0x000fe20000000000 */
[----:B------:R-:W-:Y:S01]  /*57b0*/  STL [R1+0x100], R116 ;  /* 0x0001007401007387 */ /* 0x000fe20000100800 */
[----:B------:R-:W-:Y:S02]  /*57c0*/  ISETP.GE.AND P0, PT, R148, UR6, PT ;  /* 0x0000000694007c0c */ /* 0x000fe4000bf06270 */
[----:B------:R-:W-:Y:S01]  /*57d0*/  ISETP.GE.AND P1, PT, R135, UR5, PT ;  /* 0x0000000587007c0c */ /* 0x000fe2000bf26270 */
[----:B------:R-:W-:Y:S01]  /*57e0*/  STL [R1+0x104], R115 ;  /* 0x0001047301007387 */ /* 0x000fe20000100800 */
[----:B------:R-:W-:Y:S01]  /*57f0*/  SEL R20, R20, RZ, P2 ;  /* 0x000000ff14147207 */ /* 0x000fe20001000000 */
[----:B------:R-:W-:Y:S01]  /*5800*/  UIADD3 UR5, UPT, UPT, UR13, -0xc0, URZ ;  /* 0xffffff400d057890 */ /* 0x000fe2000fffe0ff */
[----:B---3--:R-:W-:Y:S01]  /*5810*/  SEL R0, RZ, 0x4, P1 ;  /* 0x00000004ff007807 */ /* 0x008fe20000800000 */
[----:B------:R-:W-:Y:S01]  /*5820*/  STL [R1+0x108], R114 ;  /* 0x0001087201007387 */ /* 0x000fe20000100800 */
[----:B------:R-:W-:-:S02]  /*5830*/  ISETP.GE.AND P1, PT, R11, UR6, PT ;  /* 0x000000060b007c0c */ /* 0x000fc4000bf26270 */
[----:B------:R-:W-:Y:S01]  /*5840*/  SEL R0, R0, RZ, P2 ;  /* 0x000000ff00007207 */ /* 0x000fe20001000000 */
[----:B------:R1:W-:Y:S01]  /*5850*/  STL [R1+0x10c], R19 ;  /* 0x00010c1301007387 */ /* 0x0003e20000100800 */
[----:B------:R-:W-:Y:S02]  /*5860*/  ISETP.GE.AND P2, PT, R147, UR6, PT ;  /* 0x0000000693007c0c */ /* 0x000fe4000bf46270 */
[----:B------:R-:W-:Y:S01]  /*5870*/  ISETP.NE.U32.AND P6, PT, R40, RZ, PT ;  /* 0x000000ff2800720c */ /* 0x000fe20003fc5070 */
[----:B------:R2:W-:Y:S01]  /*5880*/  STL [R1+0x114], R10 ;  /* 0x0001140a01007387 */ /* 0x0005e20000100800 */
[----:B------:R-:W-:Y:S02]  /*5890*/  ISETP.NE.U32.AND P5, PT, R251, RZ, PT ;  /* 0x000000fffb00720c */ /* 0x000fe40003fa5070 */
[----:B------:R-:W-:Y:S01]  /*58a0*/  ISETP.NE.U32.AND P4, PT, R249, RZ, PT ;  /* 0x000000fff900720c */ /* 0x000fe20003f85070 */
[----:B------:R3:W-:Y:S01]  /*58b0*/  STL [R1+0x110], R0 ;  /* 0x0001100001007387 */ /* 0x0007e20000100800 */
[----:B------:R-:W-:-:S02]  /*58c0*/  ISETP.NE.U32.AND P3, PT, R250, RZ, PT ;  /* 0x000000fffa00720c */ /* 0x000fc40003f65070 */
[----:B-1----:R-:W-:Y:S02]  /*58d0*/  SEL R19, RZ, 0x4, P2 ;  /* 0x00000004ff137807 */ /* 0x002fe40001000000 */
[----:B------:R-:W-:Y:S02]  /*58e0*/  ISETP.GE.AND P2, PT, R144, UR6, PT ;  /* 0x0000000690007c0c */ /* 0x000fe4000bf46270 */
[----:B--2---:R-:W-:Y:S02]  /*58f0*/  SEL R10, RZ, 0x4, P0 ;  /* 0x00000004ff0a7807 */ /* 0x004fe40000000000 */
[----:B------:R-:W-:Y:S02]  /*5900*/  ISETP.GE.AND P0, PT, R145, UR6, PT ;  /* 0x0000000691007c0c */ /* 0x000fe4000bf06270 */
[----:B---3--:R-:W-:Y:S02]  /*5910*/  SEL R0, RZ, 0x4, P1 ;  /* 0x00000004ff007807 */ /* 0x008fe40000800000 */
[----:B------:R-:W-:-:S02]  /*5920*/  SEL R115, RZ, 0x4, P0 ;  /* 0x00000004ff737807 */ /* 0x000fc40000000000 */
[----:B------:R-:W-:Y:S02]  /*5930*/  ISETP.GE.AND P0, PT, R142, UR6, PT ;  /* 0x000000068e007c0c */ /* 0x000fe4000bf06270 */
[----:B------:R-:W-:Y:S02]  /*5940*/  ISETP.GE.AND P1, PT, R146, UR6, PT ;  /* 0x0000000692007c0c */ /* 0x000fe4000bf26270 */
[----:B------:R-:W-:Y:S02]  /*5950*/  SEL R118, RZ, 0x4, P0 ;  /* 0x00000004ff767807 */ /* 0x000fe40000000000 */
[----:B------:R-:W-:Y:S02]  /*5960*/  ISETP.GE.AND P0, PT, R139, UR6, PT ;  /* 0x000000068b007c0c */ /* 0x000fe4000bf06270 */
[----:B------:R-:W-:Y:S02]  /*5970*/  SEL R114, RZ, 0x4, P1 ;  /* 0x00000004ff727807 */ /* 0x000fe40000800000 */
[----:B------:R-:W-:-:S02]  /*5980*/  SEL R121, RZ, 0x4, P0 ;  /* 0x00000004ff797807 */ /* 0x000fc40000000000 */
[----:B------:R-:W-:Y:S02]  /*5990*/  ISETP.GE.AND P0, PT, R137, UR6, PT ;  /* 0x0000000689007c0c */ /* 0x000fe4000bf06270 */
[----:B------:R-:W-:Y:S02]  /*59a0*/  ISETP.GE.AND P1, PT, R143, UR6, PT ;  /* 0x000000068f007c0c */ /* 0x000fe4000bf26270 */
[----:B------:R-:W-:Y:S02]  /*59b0*/  SEL R125, RZ, 0x4, P0 ;  /* 0x00000004ff7d7807 */ /* 0x000fe40000000000 */
[----:B------:R-:W-:Y:S02]  /*59c0*/  ISETP.GE.AND P0, PT, R135, UR6, PT ;  /* 0x0000000687007c0c */ /* 0x000fe4000bf06270 */
[----:B------:R-:W-:Y:S02]  /*59d0*/  SEL R116, RZ, 0x4, P2 ;  /* 0x00000004ff747807 */ /* 0x000fe40001000000 */
[----:B------:R-:W-:-:S02]  /*59e0*/  SEL R128, RZ, 0x4, P0 ;  /* 0x00000004ff807807 */ /* 0x000fc40000000000 */
[----:B------:R-:W-:Y:S02]  /*59f0*/  ISETP.GT.AND P0, PT, R133, 0xbf, PT ;  /* 0x000000bf8500780c */ /* 0x000fe40003f04270 */
[----:B------:R-:W-:Y:S02]  /*5a00*/  SEL R117, RZ, 0x4, P1 ;  /* 0x00000004ff757807 */ /* 0x000fe40000800000 */
[----:B------:R-:W-:Y:S02]  /*5a10*/  SEL R0, R0, RZ, P0 ;  /* 0x000000ff00007207 */ /* 0x000fe40000000000 */
[----:B------:R-:W-:Y:S02]  /*5a20*/  SEL R149, R10, RZ, P0 ;  /* 0x000000ff0a957207 */ /* 0x000fe40000000000 */
[----:B------:R-:W-:Y:S01]  /*5a30*/  SEL R10, R19, RZ, P0 ;  /* 0x000000ff130a7207 */ /* 0x000fe20000000000 */
[----:B------:R1:W-:Y:S01]  /*5a40*/  STL [R1+0x124], R0 ;  /* 0x0001240001007387 */ /* 0x0003e20000100800 */
[----:B------:R-:W-:-:S02]  /*5a50*/  ISETP.GE.AND P2, PT, R141, UR6, PT ;  /* 0x000000068d007c0c */ /* 0x000fc4000bf46270 */
[----:B------:R-:W-:Y:S01]  /*5a60*/  ISETP.GE.AND P1, PT, R140, UR6, PT ;  /* 0x000000068c007c0c */ /* 0x000fe2000bf26270 */
[----:B------:R-:W-:Y:S01]  /*5a70*/  STL [R1+0x11c], R149 ;  /* 0x00011c9501007387 */ /* 0x000fe20000100800 */
[----:B------:R-:W-:Y:S02]  /*5a80*/  SEL R19, R115, RZ, P0 ;  /* 0x000000ff73137207 */ /* 0x000fe40000000000 */
[----:B------:R-:W-:Y:S01]  /*5a90*/  SEL R119, RZ, 0x4, P2 ;  /* 0x00000004ff777807 */ /* 0x000fe20001000000 */
[----:B------:R2:W-:Y:S01]  /*5aa0*/  STL [R1+0x120], R10 ;  /* 0x0001200a01007387 */ /* 0x0005e20000100800 */
[----:B------:R-:W-:Y:S02]  /*5ab0*/  SEL R120, RZ, 0x4, P1 ;  /* 0x00000004ff787807 */ /* 0x000fe40000800000 */
[----:B-1----:R-:W-:Y:S02]  /*5ac0*/  SEL R0, R114, RZ, P0 ;  /* 0x000000ff72007207 */ /* 0x002fe40000000000 */
[----:B------:R-:W-:-:S02]  /*5ad0*/  ISETP.GE.AND P2, PT, R138, UR6, PT ;  /* 0x000000068a007c0c */ /* 0x000fc4000bf46270 */
[----:B------:R-:W-:Y:S01]  /*5ae0*/  ISETP.GE.AND P1, PT, R131, UR6, PT ;  /* 0x0000000683007c0c */ /* 0x000fe2000bf26270 */
[----:B------:R1:W-:Y:S01]  /*5af0*/  STL [R1+0x128], R0 ;  /* 0x0001280001007387 */ /* 0x0003e20000100800 */
[----:B------:R-:W-:Y:S02]  /*5b00*/  SEL R122, RZ, 0x4, P2 ;  /* 0x00000004ff7a7807 */ /* 0x000fe40001000000 */
[----:B--2---:R-:W-:Y:S01]  /*5b10*/  SEL R10, R116, RZ, P0 ;  /* 0x000000ff740a7207 */ /* 0x004fe20000000000 */
[----:B------:R2:W-:Y:S01]  /*5b20*/  STL [R1+0x12c], R19 ;  /* 0x00012c1301007387 */ /* 0x0005e20000100800 */
[----:B------:R-:W-:Y:S02]  /*5b30*/  SEL R123, RZ, 0x4, P1 ;  /* 0x00000004ff7b7807 */ /* 0x000fe40000800000 */
[----:B------:R-:W-:Y:S01]  /*5b40*/  ISETP.GE.AND P1, PT, R136, UR6, PT ;  /* 0x0000000688007c0c */ /* 0x000fe2000bf26270 */
[----:B------:R3:W-:Y:S01]  /*5b50*/  STL [R1+0x130], R10 ;  /* 0x0001300a01007387 */ /* 0x0007e20000100800 */
[----:B------:R-:W-:-:S02]  /*5b60*/  @P6 LOP3.LUT R6, R6, 0x4, RZ, 0xfc, !PT ;  /* 0x0000000406066812 */ /* 0x000fc400078efcff */
[----:B-1----:R-:W-:Y:S02]  /*5b70*/  SEL R0, R117, RZ, P0 ;  /* 0x000000ff75007207 */ /* 0x002fe40000000000 */
[----:B------:R-:W-:Y:S02]  /*5b80*/  SEL R127, RZ, 0x4, P1 ;  /* 0x00000004ff7f7807 */ /* 0x000fe40000800000 */
[----:B--2---:R-:W-:Y:S01]  /*5b90*/  SEL R19, R118, RZ, P0 ;  /* 0x000000ff76137207 */ /* 0x004fe20000000000 */
[----:B------:R1:W-:Y:S01]  /*5ba0*/  STL [R1+0x134], R0 ;  /* 0x0001340001007387 */ /* 0x0003e20000100800 */
[----:B------:R-:W-:Y:S02]  /*5bb0*/  LOP3.LUT R6, R6, 0xfffffffd, RZ, 0xc0, !PT ;  /* 0xfffffffd06067812 */ /* 0x000fe400078ec0ff */
[----:B---3--:R-:W-:Y:S01]  /*5bc0*/  SEL R10, R119, RZ, P0 ;  /* 0x000000ff770a7207 */ /* 0x008fe20000000000 */
[----:B------:R2:W-:Y:S01]  /*5bd0*/  STL [R1+0x138], R19 ;  /* 0x0001381301007387 */ /* 0x0005e20000100800 */
[----:B------:R-:W-:-:S02]  /*5be0*/  @P5 LOP3.LUT R6, R6, 0x2, RZ, 0xfc, !PT ;  /* 0x0000000206065812 */ /* 0x000fc400078efcff */
[----:B------:R-:W-:Y:S01]  /*5bf0*/  ISETP.NE.U32.AND P2, PT, R248, RZ, PT ;  /* 0x000000fff800720c */ /* 0x000fe20003f45070 */
[----:B------:R3:W-:Y:S01]  /*5c00*/  STL [R1+0x13c], R10 ;  /* 0x00013c0a01007387 */ /* 0x0007e20000100800 */
[----:B------:R-:W-:Y:S02]  /*5c10*/  LOP3.LUT R6, R6, 0xffffffef, RZ, 0xc0, !PT ;  /* 0xffffffef06067812 */ /* 0x000fe400078ec0ff */
[----:B-1----:R-:W-:Y:S02]  /*5c20*/  SEL R0, R120, RZ, P0 ;  /* 0x000000ff78007207 */ /* 0x002fe40000000000 */
[----:B------:R-:W-:Y:S02]  /*5c30*/  @P4 LOP3.LUT R6, R6, 0x10, RZ, 0xfc, !PT ;  /* 0x0000001006064812 */ /* 0x000fe400078efcff */
[----:B--2---:R-:W-:Y:S01]  /*5c40*/  SEL R19, R121, RZ, P0 ;  /* 0x000000ff79137207 */ /* 0x004fe20000000000 */
[----:B------:R1:W-:Y:S01]  /*5c50*/  STL [R1+0x140], R0 ;  /* 0x0001400001007387 */ /* 0x0003e20000100800 */
[----:B------:R-:W-:-:S02]  /*5c60*/  LOP3.LUT R6, R6, 0xfffffff7, RZ, 0xc0, !PT ;  /* 0xfffffff706067812 */ /* 0x000fc400078ec0ff */
[----:B---3--:R-:W-:Y:S01]  /*5c70*/  SEL R10, R122, RZ, P0 ;  /* 0x000000ff7a0a7207 */ /* 0x008fe20000000000 */
[----:B------:R2:W-:Y:S01]  /*5c80*/  STL [R1+0x144], R19 ;  /* 0x0001441301007387 */ /* 0x0005e20000100800 */
[----:B------:R-:W-:Y:S02]  /*5c90*/  @P3 LOP3.LUT R6, R6, 0x8, RZ, 0xfc, !PT ;  /* 0x0000000806063812 */ /* 0x000fe400078efcff */
[----:B------:R-:W-:Y:S01]  /*5ca0*/  ISETP.GE.AND P1, PT, R134, UR6, PT ;  /* 0x0000000686007c0c */ /* 0x000fe2000bf26270 */
[----:B------:R3:W-:Y:S01]  /*5cb0*/  STL [R1+0x148], R10 ;  /* 0x0001480a01007387 */ /* 0x0007e20000100800 */
[----:B------:R-:W-:Y:S02]  /*5cc0*/  LOP3.LUT R6, R6, 0xffffffbf, RZ, 0xc0, !PT ;  /* 0xffffffbf06067812 */ /* 0x000fe400078ec0ff */
[----:B-1----:R-:W-:Y:S02]  /*5cd0*/  SEL R0, R123, RZ, P0 ;  /* 0x000000ff7b007207 */ /* 0x002fe40000000000 */
[----:B------:R-:W-:-:S02]  /*5ce0*/  SEL R129, RZ, 0x4, P1 ;  /* 0x00000004ff817807 */ /* 0x000fc40000800000 */
[----:B--2---:R-:W-:Y:S01]  /*5cf0*/  SEL R19, R125, RZ, P0 ;  /* 0x000000ff7d137207 */ /* 0x004fe20000000000 */
[----:B------:R1:W-:Y:S01]  /*5d00*/  STL [R1+0x14c], R0 ;  /* 0x00014c0001007387 */ /* 0x0003e20000100800 */
[----:B------:R-:W-:Y:S02]  /*5d10*/  @P2 LOP3.LUT R6, R6, 0x40, RZ, 0xfc, !PT ;  /* 0x0000004006062812 */ /* 0x000fe400078efcff */
[----:B---3--:R-:W-:Y:S01]  /*5d20*/  SEL R10, R127, RZ, P0 ;  /* 0x000000ff7f0a7207 */ /* 0x008fe20000000000 */
[----:B------:R2:W-:Y:S01]  /*5d30*/  STL [R1+0x154], R19 ;  /* 0x0001541301007387 */ /* 0x0005e20000100800 */
[----:B------:R-:W-:-:S03]  /*5d40*/  ISETP.GE.AND P1, PT, R11, UR5, PT ;  /* 0x000000050b007c0c */ /* 0x000fc6000bf26270 */
[----:B------:R3:W-:Y:S01]  /*5d50*/  STL [R1+0x158], R10 ;  /* 0x0001580a01007387 */ /* 0x0007e20000100800 */
[----:B-1----:R-:W-:Y:S02]  /*5d60*/  SEL R0, R128, RZ, P0 ;  /* 0x000000ff80007207 */ /* 0x002fe40000000000 */
[----:B--2---:R-:W-:-:S03]  /*5d70*/  SEL R19, R129, RZ, P0 ;  /* 0x000000ff81137207 */ /* 0x004fc60000000000 */
[----:B------:R3:W-:Y:S01]  /*5d80*/  STL [R1+0x150], R0 ;  /* 0x0001500001007387 */ /* 0x0007e20000100800 */
[----:B------:R-:W-:Y:S05]  /*5d90*/  BRA.U UP0, `(.L_x_5) ;  /* 0x0000000100187547 */ /* 0x000fea000b800000 */
[----:B------:R-:W-:Y:S01]  /*5da0*/  ELECT P0, URZ, PT ;  /* 0x0000000000ff782f */ /* 0x000fe20003800000 */
[----:B---3--:R-:W-:Y:S01]  /*5db0*/  IMAD.MOV.U32 R0, RZ, RZ, 0x1 ;  /* 0x00000001ff007424 */ /* 0x008fe200078e00ff */
[----:B------:R-:W-:Y:S01]  /*5dc0*/  UMOV UR4, 0x40 ;  /* 0x0000004000047882 */ /* 0x000fe20000000000 */
[----:B------:R-:W-:Y:S01]  /*5dd0*/  UVIRTCOUNT.DEALLOC.SMPOOL 0x80 ;  /* 0x000000800000784c */ /* 0x000fe20000000000 */
[----:B------:R-:W-:-:S09]  /*5de0*/  ULEA UR4, UR7, UR4, 0x18 ;  /* 0x0000000407047291 */ /* 0x000fd2000f8ec0ff */
[----:B------:R1:W-:Y:S03]  /*5df0*/  @P0 STS.U8 [UR4], R0 ;  /* 0x00000000ff000988 */ /* 0x0003e60008000004 */
.L_x_5:
[----:B------:R-:W2:Y:S01]  /*5e00*/  S2R R6, SR_TID.X ;  /* 0x0000000000067919 */ /* 0x000ea20000002100 */
[----:B------:R-:W-:Y:S01]  /*5e10*/  ISETP.GE.AND P0, PT, R148, UR5, PT ;  /* 0x0000000594007c0c */ /* 0x000fe2000bf06270 */
[----:B------:R-:W-:Y:S01]  /*5e20*/  IMAD R227, R227, UR8, RZ ;  /* 0x00000008e3e37c24 */ /* 0x000fe2000f8e02ff */
[----:B------:R-:W-:Y:S01]  /*5e30*/  SEL R116, RZ, 0x4, P1 ;  /* 0x00000004ff747807 */ /* 0x000fe20000800000 */
[----:B------:R-:W-:Y:S01]  /*5e40*/  STL [R1+0x198], R252 ;  /* 0x000198fc01007387 */ /* 0x000fe20000100800 */
[----:B------:R-:W-:Y:S01]  /*5e50*/  SEL R117, RZ, 0x4, P0 ;  /* 0x00000004ff757807 */ /* 0x000fe20000000000 */
[----:B------:R-:W-:Y:S01]  /*5e60*/  IMAD R225, R225, UR8, RZ ;  /* 0x00000008e1e17c24 */ /* 0x000fe2000f8e02ff */
[----:B------:R-:W-:Y:S01]  /*5e70*/  ISETP.GE.AND P0, PT, R146, UR5, PT ;  /* 0x0000000592007c0c */ /* 0x000fe2000bf06270 */
[----:B------:R-:W-:Y:S01]  /*5e80*/  STL [R1+0x194], R239 ;  /* 0x000194ef01007387 */ /* 0x000fe20000100800 */
[----:B------:R-:W-:Y:S01]  /*5e90*/  ISETP.GE.AND P1, PT, R147, UR5, PT ;  /* 0x0000000593007c0c */ /* 0x000fe2000bf26270 */
[----:B------:R-:W-:Y:S01]  /*5ea0*/  IMAD R222, R222, UR8, RZ ;  /* 0x00000008dede7c24 */ /* 0x000fe2000f8e02ff */
[----:B------:R-:W-:Y:S01]  /*5eb0*/  SEL R119, RZ, 0x4, P0 ;  /* 0x00000004ff777807 */ /* 0x000fe20000000000 */
[----:B------:R-:W-:Y:S01]  /*5ec0*/  STL [R1+0x190], R237 ;  /* 0x000190ed01007387 */ /* 0x000fe20000100800 */
        /* <DEDUP_REMOVED lines=19> */
[----:B------:R4:W-:Y:S01]  /*6000*/  STL [R1+0x17c], R12 ;  /* 0x00017c0c01007387 */ /* 0x0009e20000100800 */
[----:B-123--:R-:W-:Y:S01]  /*6010*/  LOP3.LUT R0, R6, 0x60, RZ, 0xc0, !PT ;  /* 0x0000006006007812 */ /* 0x00efe200078ec0ff */
[----:B------:R-:W-:Y:S01]  /*6020*/  IMAD R25, R25, UR8, RZ ;  /* 0x0000000819197c24 */ /* 0x000fe2000f8e02ff */
[----:B------:R-:W-:Y:S01]  /*6030*/  SEL R128, RZ, 0x4, P0 ;  /* 0x00000004ff807807 */ /* 0x000fe20000000000 */
[----:B------:R1:W-:Y:S01]  /*6040*/  STL [R1+0x178], R2 ;  /* 0x0001780201007387 */ /* 0x0003e20000100800 */
[----:B------:R-:W-:Y:S01]  /*6050*/  R2UR UR24, R0 ;  /* 0x00000000001872ca */ /* 0x000fe200000e0000 */
[----:B------:R-:W-:Y:S01]  /*6060*/  IMAD R217, R217, UR8, RZ ;  /* 0x00000008d9d97c24 */ /* 0x000fe2000f8e02ff */
[----:B------:R-:W-:Y:S01]  /*6070*/  SHF.R.U32.HI R0, RZ, 0x5, R6 ;  /* 0x00000005ff007819 */ /* 0x000fe20000011606 */
[----:B------:R-:W-:Y:S01]  /*6080*/  IMAD R26, R26, UR8, RZ ;  /* 0x000000081a1a7c24 */ /* 0x000fe2000f8e02ff */
[----:B------:R-:W-:Y:S01]  /*6090*/  ISETP.GE.AND P0, PT, R138, UR5, PT ;  /* 0x000000058a007c0c */ /* 0x000fe2000bf06270 */
[----:B------:R-:W-:Y:S01]  /*60a0*/  IMAD R27, R27, UR8, RZ ;  /* 0x000000081b1b7c24 */ /* 0x000fe2000f8e02ff */
[----:B------:R-:W-:Y:S01]  /*60b0*/  R2UR UR6, R0 ;  /* 0x00000000000672ca */ /* 0x000fe200000e0000 */
[----:B------:R-:W-:Y:S01]  /*60c0*/  IMAD.SHL.U32 R0, R6, 0x10, RZ ;  /* 0x0000001006007824 */ /* 0x000fe200078e00ff */
[----:B------:R-:W-:Y:S01]  /*60d0*/  SEL R129, RZ, 0x4, P0 ;  /* 0x00000004ff817807 */ /* 0x000fe20000000000 */
[----:B------:R-:W-:Y:S01]  /*60e0*/  IMAD R216, R216, UR8, RZ ;  /* 0x00000008d8d87c24 */ /* 0x000fe2000f8e02ff */
[----:B------:R-:W-:Y:S01]  /*60f0*/  ISETP.GE.AND P0, PT, R131, UR5, PT ;  /* 0x0000000583007c0c */ /* 0x000fe2000bf06270 */
[----:B------:R-:W-:Y:S01]  /*6100*/  IMAD R28, R28, UR8, RZ ;  /* 0x000000081c1c7c24 */ /* 0x000fe2000f8e02ff */
[----:B------:R-:W-:Y:S01]  /*6110*/  LOP3.LUT R10, R0, 0x70, RZ, 0xc0, !PT ;  /* 0x00000070000a7812 */ /* 0x000fe200078ec0ff */
[----:B------:R-:W-:Y:S01]  /*6120*/  IMAD R215, R215, UR8, RZ ;  /* 0x00000008d7d77c24 */ /* 0x000fe2000f8e02ff */
[----:B------:R-:W-:Y:S01]  /*6130*/  SEL R131, RZ, 0x4, P0 ;  /* 0x00000004ff837807 */ /* 0x000fe20000000000 */
[----:B------:R-:W-:Y:S01]  /*6140*/  IMAD R29, R29, UR8, RZ ;  /* 0x000000081d1d7c24 */ /* 0x000fe2000f8e02ff */
[----:B------:R-:W-:Y:S01]  /*6150*/  ISETP.GE.AND P0, PT, R137, UR5, PT ;  /* 0x0000000589007c0c */ /* 0x000fe2000bf06270 */
[----:B------:R-:W-:Y:S01]  /*6160*/  IMAD R10, R132, 0x80, R10 ;  /* 0x00000080840a7824 */ /* 0x000fe200078e020a */
[----:B------:R-:W-:Y:S01]  /*6170*/  LOP3.LUT R0, R6, 0x40, RZ, 0xc0, !PT ;  /* 0x0000004006007812 */ /* 0x000fe200078ec0ff */
[----:B------:R-:W-:Y:S01]  /*6180*/  IMAD R30, R30, UR8, RZ ;  /* 0x000000081e1e7c24 */ /* 0x000fe2000f8e02ff */
[----:B------:R-:W-:Y:S01]  /*6190*/  SEL R219, RZ, 0x4, P0 ;  /* 0x00000004ffdb7807 */ /* 0x000fe20000000000 */
[----:B------:R-:W-:Y:S01]  /*61a0*/  IMAD R188, R11, R22, RZ ;  /* 0x000000160bbc7224 */ /* 0x000fe200078e02ff */
[----:B------:R-:W-:Y:S01]  /*61b0*/  ISETP.GE.AND P0, PT, R136, UR5, PT ;  /* 0x0000000588007c0c */ /* 0x000fe2000bf06270 */
[----:B------:R-:W-:Y:S01]  /*61c0*/  IMAD R31, R31, UR8, RZ ;  /* 0x000000081f1f7c24 */ /* 0x000fe2000f8e02ff */
[----:B------:R-:W-:Y:S01]  /*61d0*/  LEA.HI R10, R0, R10, RZ, 0x1c ;  /* 0x0000000a000a7211 */ /* 0x000fe200078fe0ff */
[C---:B------:R-:W-:Y:S01]  /*61e0*/  IMAD R179, R22.reuse, 0x2, R188 ;  /* 0x0000000216b37824 */ /* 0x040fe200078e02bc */
[----:B------:R-:W-:Y:S01]  /*61f0*/  SEL R0, RZ, 0x4, P0 ;  /* 0x00000004ff007807 */ /* 0x000fe20000000000 */
[----:B------:R-:W-:Y:S01]  /*6200*/  IMAD R3, R3, UR8, RZ ;  /* 0x0000000803037c24 */ /* 0x000fe2000f8e02ff */
[----:B------:R-:W-:Y:S01]  /*6210*/  ISETP.GE.AND P0, PT, R135, UR5, PT ;  /* 0x0000000587007c0c */ /* 0x000fe2000bf06270 */
[----:B------:R-:W-:Y:S01]  /*6220*/  IMAD R178, R22, 0x2, R179 ;  /* 0x0000000216b27824 */ /* 0x000fe200078e02b3 */
[----:B------:R-:W-:Y:S01]  /*6230*/  ISETP.GE.AND P1, PT, R143, UR5, PT ;  /* 0x000000058f007c0c */ /* 0x000fe2000bf26270 */
[----:B------:R-:W-:Y:S01]  /*6240*/  IMAD R32, R32, UR8, RZ ;  /* 0x0000000820207c24 */ /* 0x000fe2000f8e02ff */
[----:B------:R-:W-:Y:S01]  /*6250*/  SEL R114, RZ, 0x4, P0 ;  /* 0x00000004ff727807 */ /* 0x000fe20000000000 */
[----:B------:R-:W-:Y:S01]  /*6260*/  IMAD R177, R22, 0x2, R178 ;  /* 0x0000000216b17824 */ /* 0x000fe200078e02b2 */
[----:B------:R-:W-:Y:S01]  /*6270*/  ISETP.GE.AND P0, PT, R134, UR5, PT ;  /* 0x0000000586007c0c */ /* 0x000fe2000bf06270 */
[----:B------:R-:W-:Y:S01]  /*6280*/  IMAD R33, R33, UR8, RZ ;  /* 0x0000000821217c24 */ /* 0x000fe2000f8e02ff */
[----:B------:R-:W-:Y:S01]  /*6290*/  SEL R122, RZ, 0x4, P1 ;  /* 0x00000004ff7a7807 */ /* 0x000fe20000800000 */
[----:B------:R-:W-:Y:S01]  /*62a0*/  IMAD R176, R22, 0x2, R177 ;  /* 0x0000000216b07824 */ /* 0x000fe200078e02b1 */
[----:B------:R-:W-:Y:S01]  /*62b0*/  SEL R115, RZ, 0x4, P0 ;  /* 0x00000004ff737807 */ /* 0x000fe20000000000 */
[----:B------:R-:W2:Y:S01]  /*62c0*/  LDCU UR4, c[0x0][0x3a4] ;  /* 0x00007480ff0477ac */ /* 0x000ea20008000800 */
[----:B------:R-:W-:Y:S01]  /*62d0*/  ISETP.GT.AND P0, PT, R133, 0xdf, PT ;  /* 0x000000df8500780c */ /* 0x000fe20003f04270 */
[----:B------:R-:W-:Y:S01]  /*62e0*/  IMAD R34, R34, UR8, RZ ;  /* 0x0000000822227c24 */ /* 0x000fe2000f8e02ff */
[----:B------:R-:W-:Y:S01]  /*62f0*/  ISETP.GE.AND P1, PT, R141, UR5, PT ;  /* 0x000000058d007c0c */ /* 0x000fe2000bf26270 */
[----:B------:R-:W-:Y:S01]  /*6300*/  IMAD R35, R35, UR8, RZ ;  /* 0x0000000823237c24 */ /* 0x000fe2000f8e02ff */
[----:B------:R-:W-:Y:S01]  /*6310*/  SEL R116, R116, RZ, P0 ;  /* 0x000000ff74747207 */ /* 0x000fe20000000000 */
[----:B------:R-:W-:Y:S01]  /*6320*/  UMOV UR5, 0x1 ;  /* 0x0000000100057882 */ /* 0x000fe20000000000 */
[----:B----4-:R-:W-:Y:S01]  /*6330*/  SEL R12, R117, RZ, P0 ;  /* 0x000000ff750c7207 */ /* 0x010fe20000000000 */
[----:B------:R-:W-:Y:S01]  /*6340*/  UIADD3 UR12, UPT, UPT, UR10, 0x50000, URZ ;  /* 0x000500000a0c7890 */ /* 0x000fe2000fffe0ff */
[----:B-1----:R-:W-:Y:S01]  /*6350*/  SEL R2, R118, RZ, P0 ;  /* 0x000000ff76027207 */ /* 0x002fe20000000000 */
[----:B------:R1:W-:Y:S01]  /*6360*/  STL [R1+0x164], R116 ;  /* 0x0001647401007387 */ /* 0x0003e20000100800 */
[----:B------:R-:W-:Y:S01]  /*6370*/  SEL R125, RZ, 0x4, P1 ;  /* 0x00000004ff7d7807 */ /* 0x000fe20000800000 */
[----:B------:R-:W3:Y:S01]  /*6380*/  LDCU.64 UR22, c[0x0][0x358] ;  /* 0x00006b00ff1677ac */ /* 0x000ee20008000a00 */
[----:B------:R-:W-:Y:S01]  /*6390*/  SEL R231, R0, RZ, P0 ;  /* 0x000000ff00e77207 */ /* 0x000fe20000000000 */
[----:B------:R4:W-:Y:S01]  /*63a0*/  STL [R1+0x15c], R12 ;  /* 0x00015c0c01007387 */ /* 0x0009e20000100800 */
[----:B------:R-:W-:-:S02]  /*63b0*/  SEL R252, R122, RZ, P0 ;  /* 0x000000ff7afc7207 */ /* 0x000fc40000000000 */
[----:B------:R-:W-:Y:S01]  /*63c0*/  SEL R239, R123, RZ, P0 ;  /* 0x000000ff7bef7207 */ /* 0x000fe20000000000 */
[----:B------:R2:W-:Y:S01]  /*63d0*/  STL [R1+0x160], R2 ;  /* 0x0001600201007387 */ /* 0x0005e20000100800 */
[----:B------:R-:W-:Y:S02]  /*63e0*/  SEL R237, R125, RZ, P0 ;  /* 0x000000ff7ded7207 */ /* 0x000fe40000000000 */
[----:B-1----:R-:W-:Y:S02]  /*63f0*/  SEL R116, R119, RZ, P0 ;  /* 0x000000ff77747207 */ /* 0x002fe40000000000 */
[----:B------:R-:W-:Y:S02]  /*6400*/  SEL R235, R127, RZ, P0 ;  /* 0x000000ff7feb7207 */ /* 0x000fe40000000000 */
[----:B----4-:R-:W-:Y:S01]  /*6410*/  SEL R12, R120, RZ, P0 ;  /* 0x000000ff780c7207 */ /* 0x010fe20000000000 */
[----:B------:R-:W-:Y:S01]  /*6420*/  STL [R1+0x168], R116 ;  /* 0x0001687401007387 */ /* 0x000fe20000100800 */
[----:B------:R-:W-:-:S02]  /*6430*/  SEL R233, R128, RZ, P0 ;  /* 0x000000ff80e97207 */ /* 0x000fc40000000000 */
[----:B--2---:R-:W-:Y:S01]  /*6440*/  SEL R2, R121, RZ, P0 ;  /* 0x000000ff79027207 */ /* 0x004fe20000000000 */
[----:B------:R1:W-:Y:S01]  /*6450*/  STL [R1+0x16c], R12 ;  /* 0x00016c0c01007387 */ /* 0x0003e20000100800 */
[----:B------:R-:W-:Y:S02]  /*6460*/  SEL R219, R219, RZ, P0 ;  /* 0x000000ffdbdb7207 */ /* 0x000fe40000000000 */
[----:B------:R-:W-:Y:S01]  /*6470*/  SEL R229, R114, RZ, P0 ;  /* 0x000000ff72e57207 */ /* 0x000fe20000000000 */
[----:B------:R2:W-:Y:S01]  /*6480*/  STL [R1+0x170], R2 ;  /* 0x0001700201007387 */ /* 0x0005e20000100800 */
[----:B------:R-:W-:Y:S02]  /*6490*/  SEL R0, R115, RZ, P0 ;  /* 0x000000ff73007207 */ /* 0x000fe40000000000 */
[-C--:B------:R-:W-:Y:S01]  /*64a0*/  LEA R134, P6, R21, R158.reuse, 0x2 ;  /* 0x0000009e15867211 */ /* 0x080fe200078c10ff */
[----:B------:R-:W-:Y:S01]  /*64b0*/  STL [R1+0x174], R188 ;  /* 0x000174bc01007387 */ /* 0x000fe20000100800 */
[----:B------:R-:W-:-:S02]  /*64c0*/  LEA R128, P3, R216, R158, 0x2 ;  /* 0x0000009ed8807211 */ /* 0x000fc400078610ff */
[----:B-1----:R-:W-:Y:S01]  /*64d0*/  SEL R12, R129, RZ, P0 ;  /* 0x000000ff810c7207 */ /* 0x002fe20000000000 */
[----:B------:R-:W-:Y:S01]  /*64e0*/  STL [R1+0xd4], R179 ;  /* 0x0000d4b301007387 */ /* 0x000fe20000100800 */
[-C--:B------:R-:W-:Y:S02]  /*64f0*/  LEA.HI.X.SX32 R135, R21, R13.reuse, 0x2, P6 ;  /* 0x0000000d15877211 */ /* 0x080fe400030f16ff */
[----:B--2---:R-:W-:Y:S01]  /*6500*/  SEL R2, R131, RZ, P0 ;  /* 0x000000ff83027207 */ /* 0x004fe20000000000 */
[----:B------:R1:W-:Y:S01]  /*6510*/  STL [R1+0xcc], R178 ;  /* 0x0000ccb201007387 */ /* 0x0003e20000100800 */
[CC--:B------:R-:W-:Y:S02]  /*6520*/  LEA R114, P0, R227.reuse, R158.reuse, 0x2 ;  /* 0x0000009ee3727211 */ /* 0x0c0fe400078010ff */
[----:B------:R-:W-:Y:S01]  /*6530*/  LEA R136, P6, R24, R158, 0x2 ;  /* 0x0000009e18887211 */ /* 0x000fe200078c10ff */
[----:B------:R-:W-:Y:S01]  /*6540*/  STL [R1+0xc8], R177 ;  /* 0x0000c8b101007387 */ /* 0x000fe20000100800 */
[----:B------:R-:W-:-:S02]  /*6550*/  LEA.HI.X.SX32 R115, R227, R13, 0x2, P0 ;  /* 0x0000000de3737211 */ /* 0x000fc400000f16ff */
[CC--:B------:R-:W-:Y:S01]  /*6560*/  LEA R116, P0, R225.reuse, R158.reuse, 0x2 ;  /* 0x0000009ee1747211 */ /* 0x0c0fe200078010ff */
[----:B------:R2:W-:Y:S01]  /*6570*/  STL [R1+0x118], R176 ;  /* 0x000118b001007387 */ /* 0x0005e20000100800 */
[-C--:B------:R-:W-:Y:S02]  /*6580*/  LEA.HI.X.SX32 R137, R24, R13.reuse, 0x2, P6 ;  /* 0x0000000d18897211 */ /* 0x080fe400030f16ff */
[-C--:B------:R-:W-:Y:S02]  /*6590*/  LEA.HI.X.SX32 R117, R225, R13.reuse, 0x2, P0 ;  /* 0x0000000de1757211 */ /* 0x080fe400000f16ff */
[CC--:B------:R-:W-:Y:S02]  /*65a0*/  LEA R118, P0, R222.reuse, R158.reuse, 0x2 ;  /* 0x0000009ede767211 */ /* 0x0c0fe400078010ff */
[----:B------:R-:W-:Y:S02]  /*65b0*/  LEA R138, P6, R25, R158, 0x2 ;  /* 0x0000009e198a7211 */ /* 0x000fe400078c10ff */
[----:B------:R-:W-:-:S02]  /*65c0*/  LEA.HI.X.SX32 R119, R222, R13, 0x2, P0 ;  /* 0x0000000dde777211 */ /* 0x000fc400000f16ff */
[-C--:B------:R-:W-:Y:S02]  /*65d0*/  LEA R120, P0, R221, R158.reuse, 0x2 ;  /* 0x0000009edd787211 */ /* 0x080fe400078010ff */
[-C--:B------:R-:W-:Y:S02]  /*65e0*/  LEA.HI.X.SX32 R139, R25, R13.reuse, 0x2, P6 ;  /* 0x0000000d198b7211 */ /* 0x080fe400030f16ff */
[-C--:B------:R-:W-:Y:S02]  /*65f0*/  LEA.HI.X.SX32 R121, R221, R13.reuse, 0x2, P0 ;  /* 0x0000000ddd797211 */ /* 0x080fe400000f16ff */
[-C--:B------:R-:W-:Y:S02]  /*6600*/  LEA R122, P0, R220, R158.reuse, 0x2 ;  /* 0x0000009edc7a7211 */ /* 0x080fe400078010ff */
[----:B------:R-:W-:Y:S02]  /*6610*/  LEA R140, P6, R26, R158, 0x2 ;  /* 0x0000009e1a8c7211 */ /* 0x000fe400078c10ff */
[----:B------:R-:W-:-:S02]  /*6620*/  LEA.HI.X.SX32 R123, R220, R13, 0x2, P0 ;  /* 0x0000000ddc7b7211 */ /* 0x000fc400000f16ff */
[----:B------:R-:W-:Y:S02]  /*6630*/  ISETP.NE.U32.AND P0, PT, R124, RZ, PT ;  /* 0x000000ff7c00720c */ /* 0x000fe40003f05070 */
[-C--:B------:R-:W-:Y:S02]  /*6640*/  LEA R124, P1, R218, R158.reuse, 0x2 ;  /* 0x0000009eda7c7211 */ /* 0x080fe400078210ff */
[-C--:B------:R-:W-:Y:S02]  /*6650*/  LEA.HI.X.SX32 R141, R26, R13.reuse, 0x2, P6 ;  /* 0x0000000d1a8d7211 */ /* 0x080fe400030f16ff */
[----:B------:R-:W-:Y:S02]  /*6660*/  LEA.HI.X.SX32 R125, R218, R13, 0x2, P1 ;  /* 0x0000000dda7d7211 */ /* 0x000fe400008f16ff */
[----:B------:R-:W-:Y:S02]  /*6670*/  ISETP.NE.U32.AND P1, PT, R126, RZ, PT ;  /* 0x000000ff7e00720c */ /* 0x000fe40003f25070 */
[----:B------:R-:W-:-:S02]  /*6680*/  LEA R126, P2, R217, R158, 0x2 ;  /* 0x0000009ed97e7211 */ /* 0x000fc400078410ff */
[-C--:B------:R-:W-:Y:S02]  /*6690*/  LEA R142, P6, R27, R158.reuse, 0x2 ;  /* 0x0000009e1b8e7211 */ /* 0x080fe400078c10ff */
[-C--:B------:R-:W-:Y:S02]  /*66a0*/  LEA.HI.X.SX32 R127, R217, R13.reuse, 0x2, P2 ;  /* 0x0000000dd97f7211 */ /* 0x080fe400010f16ff */
[----:B------:R-:W-:Y:S02]  /*66b0*/  ISETP.NE.U32.AND P2, PT, R44, RZ, PT ;  /* 0x000000ff2c00720c */ /* 0x000fe40003f45070 */
[-C--:B------:R-:W-:Y:S02]  /*66c0*/  LEA.HI.X.SX32 R143, R27, R13.reuse, 0x2, P6 ;  /* 0x0000000d1b8f7211 */ /* 0x080fe400030f16ff */
[----:B------:R-:W-:Y:S02]  /*66d0*/  LEA R144, P6, R28, R158, 0x2 ;  /* 0x0000009e1c907211 */ /* 0x000fe400078c10ff */
[----:B------:R-:W-:-:S02]  /*66e0*/  LEA.HI.X.SX32 R129, R216, R13, 0x2, P3 ;  /* 0x0000000dd8817211 */ /* 0x000fc400018f16ff */
[----:B------:R-:W-:Y:S02]  /*66f0*/  ISETP.NE.U32.AND P3, PT, R130, RZ, PT ;  /* 0x000000ff8200720c */ /* 0x000fe40003f65070 */
[----:B------:R-:W-:Y:S02]  /*6700*/  LOP3.LUT R44, R44, 0xfffffff7, RZ, 0xc0, !PT ;  /* 0xfffffff72c2c7812 */ /* 0x000fe400078ec0ff */
[----:B------:R-:W-:Y:S02]  /*6710*/  LEA.HI.X.SX32 R145, R28, R13, 0x2, P6 ;  /* 0x0000000d1c917211 */ /* 0x000fe400030f16ff */
[-C--:B------:R-:W-:Y:S02]  /*6720*/  LEA R130, P4, R215, R158.reuse, 0x2 ;  /* 0x0000009ed7827211 */ /* 0x080fe400078810ff */
[----:B------:R-:W-:Y:S02]  /*6730*/  LEA R146, P6, R29, R158, 0x2 ;  /* 0x0000009e1d927211 */ /* 0x000fe400078c10ff */
[----:B------:R-:W-:-:S02]  /*6740*/  @P2 LOP3.LUT R44, R44, 0x8, RZ, 0xfc, !PT ;  /* 0x000000082c2c2812 */ /* 0x000fc400078efcff */
[-C--:B------:R-:W-:Y:S02]  /*6750*/  LEA.HI.X.SX32 R131, R215, R13.reuse, 0x2, P4 ;  /* 0x0000000dd7837211 */ /* 0x080fe400020f16ff */
[-C--:B------:R-:W-:Y:S02]  /*6760*/  LEA.HI.X.SX32 R147, R29, R13.reuse, 0x2, P6 ;  /* 0x0000000d1d937211 */ /* 0x080fe400030f16ff */
[----:B------:R-:W-:Y:S02]  /*6770*/  ISETP.NE.U32.AND P4, PT, R20, RZ, PT ;  /* 0x000000ff1400720c */ /* 0x000fe40003f85070 */
[----:B------:R-:W-:Y:S02]  /*6780*/  LEA R148, P6, R30, R158, 0x2 ;  /* 0x0000009e1e947211 */ /* 0x000fe400078c10ff */
[----:B------:R-:W-:Y:S02]  /*6790*/  LOP3.LUT R44, R44, 0xffffffef, RZ, 0xc0, !PT ;  /* 0xffffffef2c2c7812 */ /* 0x000fe400078ec0ff */
[----:B------:R-:W-:-:S02]  /*67a0*/  LEA.HI.X.SX32 R149, R30, R13, 0x2, P6 ;  /* 0x0000000d1e957211 */ /* 0x000fc400030f16ff */
[----:B------:R-:W-:Y:S02]  /*67b0*/  @P3 LOP3.LUT R44, R44, 0x10, RZ, 0xfc, !PT ;  /* 0x000000102c2c3812 */ /* 0x000fe400078efcff */
[-C--:B------:R-:W-:Y:S02]  /*67c0*/  LEA R150, P6, R31, R158.reuse, 0x2 ;  /* 0x0000009e1f967211 */ /* 0x080fe400078c10ff */
[-C--:B------:R-:W-:Y:S02]  /*67d0*/  LEA R132, P5, R3, R158.reuse, 0x2 ;  /* 0x0000009e03847211 */ /* 0x080fe400078a10ff */
[----:B------:R-:W-:Y:S02]  /*67e0*/  LOP3.LUT R44, R44, 0xffffffdf, RZ, 0xc0, !PT ;  /* 0xffffffdf2c2c7812 */ /* 0x000fe400078ec0ff */
[----:B------:R-:W-:Y:S02]  /*67f0*/  LEA.HI.X.SX32 R151, R31, R13, 0x2, P6 ;  /* 0x0000000d1f977211 */ /* 0x000fe400030f16ff */
[----:B------:R-:W-:-:S02]  /*6800*/  LEA R152, P6, R32, R158, 0x2 ;  /* 0x0000009e20987211 */ /* 0x000fc400078c10ff */
[-C--:B------:R-:W-:Y:S02]  /*6810*/  LEA.HI.X.SX32 R133, R3, R13.reuse, 0x2, P5 ;  /* 0x0000000d03857211 */ /* 0x080fe400028f16ff */
[----:B------:R-:W-:Y:S02]  /*6820*/  ISETP.NE.U32.AND P5, PT, R19, RZ, PT ;  /* 0x000000ff1300720c */ /* 0x000fe40003fa5070 */
[----:B------:R-:W-:Y:S02]  /*6830*/  @P4 LOP3.LUT R44, R44, 0x20, RZ, 0xfc, !PT ;  /* 0x000000202c2c4812 */ /* 0x000fe400078efcff */
[----:B------:R-:W-:Y:S02]  /*6840*/  LEA.HI.X.SX32 R153, R32, R13, 0x2, P6 ;  /* 0x0000000d20997211 */ /* 0x000fe400030f16ff */
[----:B------:R-:W-:Y:S01]  /*6850*/  ISETP.NE.U32.AND P4, PT, R14, RZ, PT ;  /* 0x000000ff0e00720c */ /* 0x000fe20003f85070 */
[----:B------:R-:W-:Y:S01]  /*6860*/  IMAD R14, R22, 0x2, R176 ;  /* 0x00000002160e7824 */ /* 0x000fe200078e02b0 */
[----:B------:R-:W-:-:S02]  /*6870*/  LEA R154, P6, R33, R158, 0x2 ;  /* 0x0000009e219a7211 */ /* 0x000fc400078c10ff */
[----:B------:R-:W-:Y:S01]  /*6880*/  ISETP.NE.U32.AND P3, PT, R15, RZ, PT ;  /* 0x000000ff0f00720c */ /* 0x000fe20003f65070 */
[----:B------:R-:W-:Y:S01]  /*6890*/  IMAD R15, R22, 0x2, R14 ;  /* 0x00000002160f7824 */ /* 0x000fe200078e020e */
[-C--:B------:R-:W-:Y:S02]  /*68a0*/  LEA.HI.X.SX32 R155, R33, R13.reuse, 0x2, P6 ;  /* 0x0000000d219b7211 */ /* 0x080fe400030f16ff */
[----:B------:R-:W-:Y:S02]  /*68b0*/  LEA R156, P6, R34, R158, 0x2 ;  /* 0x0000009e229c7211 */ /* 0x000fe400078c10ff */
[----:B------:R-:W-:Y:S02]  /*68c0*/  LOP3.LUT R44, R44, 0xffffffbf, RZ, 0xc0, !PT ;  /* 0xffffffbf2c2c7812 */ /* 0x000fe400078ec0ff */
[----:B------:R-:W-:Y:S01]  /*68d0*/  ISETP.NE.U32.AND P2, PT, R16, RZ, PT ;  /* 0x000000ff1000720c */ /* 0x000fe20003f45070 */
[----:B------:R-:W-:Y:S01]  /*68e0*/  IMAD R16, R22, 0x2, R15 ;  /* 0x0000000216107824 */ /* 0x000fe200078e020f */
[----:B------:R-:W-:-:S02]  /*68f0*/  LEA.HI.X.SX32 R157, R34, R13, 0x2, P6 ;  /* 0x0000000d229d7211 */ /* 0x000fc400030f16ff */
[----:B------:R-:W-:Y:S02]  /*6900*/  @P5 LOP3.LUT R44, R44, 0x40, RZ, 0xfc, !PT ;  /* 0x000000402c2c5812 */ /* 0x000fe400078efcff */
[----:B------:R-:W-:Y:S02]  /*6910*/  LEA R158, P6, R35, R158, 0x2 ;  /* 0x0000009e239e7211 */ /* 0x000fe400078c10ff */
[----:B------:R-:W-:Y:S01]  /*6920*/  ISETP.NE.U32.AND P5, PT, R17, RZ, PT ;  /* 0x000000ff1100720c */ /* 0x000fe20003fa5070 */
[----:B------:R-:W-:Y:S01]  /*6930*/  IMAD R17, R22, 0x2, R16 ;  /* 0x0000000216117824 */ /* 0x000fe200078e0210 */
[----:B------:R-:W-:Y:S01]  /*6940*/  LEA.HI.X.SX32 R159, R35, R13, 0x2, P6 ;  /* 0x0000000d239f7211 */ /* 0x000fe200030f16ff */
[----:B------:R-:W-:Y:S01]  /*6950*/  IMAD R13, R18, UR4, RZ ;  /* 0x00000004120d7c24 */ /* 0x000fe2000f8e02ff */
[----:B------:R-:W-:Y:S01]  /*6960*/  USHF.L.U32 UR4, UR6, 0x15, URZ ;  /* 0x0000001506047899 */ /* 0x000fe200080006ff */
[----:B------:R-:W-:Y:S01]  /*6970*/  IMAD R18, R22, 0x2, R17 ;  /* 0x0000000216127824 */ /* 0x000fe200078e0211 */
[----:B------:R-:W-:-:S02]  /*6980*/  LOP3.LUT R44, R44, 0xffffff7f, RZ, 0xc0, !PT ;  /* 0xffffff7f2c2c7812 */ /* 0x000fc400078ec0ff */
[C---:B------:R-:W-:Y:S01]  /*6990*/  LEA R174, P6, R13.reuse, UR16, 0x2 ;  /* 0x000000100dae7c11 */ /* 0x040fe2000f8c10ff */
[----:B------:R-:W-:Y:S01]  /*69a0*/  IMAD R19, R22, 0x2, R18 ;  /* 0x0000000216137824 */ /* 0x000fe200078e0212 */
[----:B------:R-:W-:Y:S01]  /*69b0*/  ULOP3.LUT UR4, UR4, 0x600000, URZ, 0xc0, !UPT ;  /* 0x0060000004047892 */ /* 0x000fe2000f8ec0ff */
[----:B------:R-:W-:Y:S02]  /*69c0*/  LOP3.LUT R6, R6, 0x7f, RZ, 0xc0, !PT ;  /* 0x0000007f06067812 */ /* 0x000fe400078ec0ff */
[----:B------:R-:W-:Y:S01]  /*69d0*/  IMAD R20, R22, 0x2, R19 ;  /* 0x0000000216147824 */ /* 0x000fe200078e0213 */
[----:B------:R-:W-:Y:S01]  /*69e0*/  LEA.HI.X.SX32 R175, R13, UR17, 0x2, P6 ;  /* 0x000000110daf7c11 */ /* 0x000fe2000b0f16ff */
[----:B------:R-:W-:Y:S01]  /*69f0*/  UIADD3 UR11, UPT, UPT, UR21, UR4, URZ ;  /* 0x00000004150b7290 */ /* 0x000fe2000fffe0ff */
[----:B------:R-:W-:Y:S01]  /*6a00*/  @P5 LOP3.LUT R44, R44, 0x80, RZ, 0xfc, !PT ;  /* 0x000000802c2c5812 */ /* 0x000fe200078efcff */
[----:B------:R-:W-:Y:S01]  /*6a10*/  IMAD R160, R22, 0x2, R20 ;  /* 0x0000000216a07824 */ /* 0x000fe200078e0214 */
[----:B------:R-:W-:Y:S01]  /*6a20*/  ISETP.NE.U32.AND P5, PT, R6, RZ, PT ;  /* 0x000000ff0600720c */ /* 0x000fe20003fa5070 */
[----:B------:R-:W-:-:S03]  /*6a30*/  VIADD R6, R10, UR10 ;  /* 0x0000000a0a067c36 */ /* 0x000fc60008000000 */
[C---:B------:R-:W-:Y:S02]  /*6a40*/  LEA R186, P6, R160.reuse, R174, 0x2 ;  /* 0x000000aea0ba7211 */ /* 0x040fe400078c10ff */
[----:B------:R-:W-:Y:S01]  /*6a50*/  STTM.16dp32bit_t0_t15.x128 tmem[UR11], RZ ;  /* 0x000000ff000079ed */ /* 0x000fe20008b8000b */
[----:B------:R-:W-:Y:S01]  /*6a60*/  STTM.16dp32bit_t16_t31.x128 tmem[UR11+0x80], RZ ;  /* 0x000080ff000079ed */ /* 0x000fe20008ba000b */
[----:B------:R-:W4:Y:S01]  /*6a70*/  FENCE.VIEW.ASYNC.T ;  /* 0x00000000000073c6 */ /* 0x000f220000000200 */
[----:B------:R-:W-:Y:S01]  /*6a80*/  LEA.HI.X.SX32 R187, R160, R175, 0x2, P6 ;  /* 0x000000afa0bb7211 */ /* 0x000fe200030f16ff */
[----:B------:R-:W-:-:S03]  /*6a90*/  IMAD R160, R22, 0x2, R160 ;  /* 0x0000000216a07824 */ /* 0x000fc600078e02a0 */
[----:B----4-:R-:W-:Y:S01]  /*6aa0*/  VOTEU.ALL UP1, P5 ;  /* 0x0000000000ff7886 */ /* 0x010fe20002820000 */
[----:B------:R-:W-:Y:S01]  /*6ab0*/  BAR.SYNC.DEFER_BLOCKING 0x0 ;  /* 0x0000000000007b1d */ /* 0x000fe20000010000 */
[----:B------:R-:W-:-:S03]  /*6ac0*/  LEA R172, P6, R160, R174, 0x2 ;  /* 0x000000aea0ac7211 */ /* 0x000fc600078c10ff */
[----:B------:R-:W-:-:S04]  /*6ad0*/  @!UP1 UIADD3 UR8, UPT, UPT, -UR5, 0x100000, URZ ;  /* 0x0010000005089890 */ /* 0x000fc8000fffe1ff */
[----:B------:R-:W-:Y:S02]  /*6ae0*/  @!UP1 USHF.L.U32 UR9, UR8, 0xb, URZ ;  /* 0x0000000b08099899 */ /* 0x000fe400080006ff */
[----:B------:R-:W-:Y:S01]  /*6af0*/  @!UP1 USHF.L.U32 UR8, UR8, 0x1, URZ ;  /* 0x0000000108089899 */ /* 0x000fe200080006ff */
[----:B------:R-:W-:Y:S01]  /*6b00*/  LEA.HI.X.SX32 R173, R160, R175, 0x2, P6 ;  /* 0x000000afa0ad7211 */ /* 0x000fe200030f16ff */
[----:B------:R-:W-:Y:S01]  /*6b10*/  IMAD R160, R22, 0x2, R160 ;  /* 0x0000000216a07824 */ /* 0x000fe200078e02a0 */
[----:B------:R-:W-:-:S04]  /*6b20*/  @!UP1 UIADD3 UR4, UPT, UPT, -UR5, 0x100000, URZ ;  /* 0x0010000005049890 */ /* 0x000fc8000fffe1ff */
[----:B------:R-:W-:Y:S02]  /*6b30*/  @!UP1 USHF.L.U32 UR5, UR4, 0xb, URZ ;  /* 0x0000000b04059899 */ /* 0x000fe400080006ff */
[----:B------:R-:W-:Y:S01]  /*6b40*/  @!UP1 USHF.L.U32 UR4, UR4, 0x1, URZ ;  /* 0x0000000104049899 */ /* 0x000fe200080006ff */
[----:B------:R-:W-:Y:S01]  /*6b50*/  VOTEU.ALL UP1, P5 ;  /* 0x0000000000ff7886 */ /* 0x000fe20002820000 */
[----:B------:R-:W-:Y:S01]  /*6b60*/  VOTEU.ALL UP2, P5 ;  /* 0x0000000000ff7886 */ /* 0x000fe20002840000 */
[----:B------:R-:W-:Y:S02]  /*6b70*/  ISETP.NE.U32.AND P5, PT, R251, RZ, PT ;  /* 0x000000fffb00720c */ /* 0x000fe40003fa5070 */
[----:B------:R-:W-:Y:S02]  /*6b80*/  LEA R184, P6, R160, R174, 0x2 ;  /* 0x000000aea0b87211 */ /* 0x000fe400078c10ff */
[----:B------:R-:W-:Y:S02]  /*6b90*/  LOP3.LUT R251, R10, 0x30, RZ, 0x3c, !PT ;  /* 0x000000300afb7812 */ /* 0x000fe400078e3cff */
[----:B------:R-:W-:Y:S01]  /*6ba0*/  LEA.HI.X.SX32 R185, R160, R175, 0x2, P6 ;  /* 0x000000afa0b97211 */ /* 0x000fe200030f16ff */
[----:B------:R-:W-:-:S05]  /*6bb0*/  IMAD R160, R22, 0x2, R160 ;  /* 0x0000000216a07824 */ /* 0x000fca00078e02a0 */
[CC--:B------:R-:W-:Y:S01]  /*6bc0*/  LEA R180, P6, R160.reuse, R174.reuse, 0x2 ;  /* 0x000000aea0b47211 */ /* 0x0c0fe200078c10ff */
[----:B------:R-:W4:Y:S02]  /*6bd0*/  FENCE.VIEW.ASYNC.S ;  /* 0x00000000000073c6 */ /* 0x000f240000000000 */
[----:B----4-:R-:W4:Y:S02]  /*6be0*/  @!UP1 SYNCS.EXCH.64 URZ, [UR12], UR8 ;  /* 0x000000080cff95b2 */ /* 0x010f240008000100 */
[----:B----4-:R-:W-:Y:S01]  /*6bf0*/  BAR.SYNC.DEFER_BLOCKING 0x0 ;  /* 0x0000000000007b1d */ /* 0x010fe20000010000 */
[----:B------:R-:W-:Y:S02]  /*6c00*/  LEA.HI.X.SX32 R181, R160, R175, 0x2, P6 ;  /* 0x000000afa0b57211 */ /* 0x000fe400030f16ff */
[----:B------:R-:W-:-:S04]  /*6c10*/  LEA R160, P6, R188, R174, 0x2 ;  /* 0x000000aebca07211 */ /* 0x000fc800078c10ff */
[----:B------:R-:W-:Y:S02]  /*6c20*/  LEA.HI.X.SX32 R161, R188, R175, 0x2, P6 ;  /* 0x000000afbca17211 */ /* 0x000fe400030f16ff */
[----:B------:R-:W-:-:S04]  /*6c30*/  LEA R202, P6, R179, R174, 0x2 ;  /* 0x000000aeb3ca7211 */ /* 0x000fc800078c10ff */
[----:B------:R-:W-:Y:S02]  /*6c40*/  LEA.HI.X.SX32 R203, R179, R175, 0x2, P6 ;  /* 0x000000afb3cb7211 */ /* 0x000fe400030f16ff */
[----:B------:R-:W-:-:S04]  /*6c50*/  LEA R200, P6, R178, R174, 0x2 ;  /* 0x000000aeb2c87211 */ /* 0x000fc800078c10ff */
[-C--:B------:R-:W-:Y:S02]  /*6c60*/  LEA.HI.X.SX32 R201, R178, R175.reuse, 0x2, P6 ;  /* 0x000000afb2c97211 */ /* 0x080fe400030f16ff */
[CC--:B------:R-:W-:Y:S01]  /*6c70*/  LEA R198, P6, R177.reuse, R174.reuse, 0x2 ;  /* 0x000000aeb1c67211 */ /* 0x0c0fe200078c10ff */
[----:B------:R4:W3:Y:S03]  /*6c80*/  @!UP2 SYNCS.EXCH.64 URZ, [UR10+0x50008], UR4 ;  /* 0x050008040affa5b2 */ /* 0x0008e60008000100 */
[----:B------:R-:W-:Y:S02]  /*6c90*/  LEA.HI.X.SX32 R199, R177, R175, 0x2, P6 ;  /* 0x000000afb1c77211 */ /* 0x000fe400030f16ff */
[----:B------:R-:W-:-:S04]  /*6ca0*/  LEA R196, P6, R176, R174, 0x2 ;  /* 0x000000aeb0c47211 */ /* 0x000fc800078c10ff */
[----:B------:R-:W-:Y:S02]  /*6cb0*/  LEA.HI.X.SX32 R197, R176, R175, 0x2, P6 ;  /* 0x000000afb0c57211 */ /* 0x000fe400030f16ff */
[----:B------:R-:W-:Y:S01]  /*6cc0*/  LEA R194, P6, R14, R174, 0x2 ;  /* 0x000000ae0ec27211 */ /* 0x000fe200078c10ff */
[----:B----4-:R-:W-:-:S03]  /*6cd0*/  USHF.R.U32.HI UR4, URZ, 0x1, UR24 ;  /* 0x00000001ff047899 */ /* 0x010fc60008011618 */
[----:B------:R-:W-:Y:S02]  /*6ce0*/  LEA.HI.X.SX32 R195, R14, R175, 0x2, P6 ;  /* 0x000000af0ec37211 */ /* 0x000fe400030f16ff */
[----:B------:R-:W-:-:S04]  /*6cf0*/  LEA R192, P6, R15, R174, 0x2 ;  /* 0x000000ae0fc07211 */ /* 0x000fc800078c10ff */
[----:B------:R-:W-:Y:S02]  /*6d00*/  LEA.HI.X.SX32 R193, R15, R175, 0x2, P6 ;  /* 0x000000af0fc17211 */ /* 0x000fe400030f16ff */
[----:B-1----:R-:W-:-:S04]  /*6d10*/  LEA R178, P6, R16, R174, 0x2 ;  /* 0x000000ae10b27211 */ /* 0x002fc800078c10ff */
[----:B------:R-:W-:Y:S02]  /*6d20*/  LEA.HI.X.SX32 R179, R16, R175, 0x2, P6 ;  /* 0x000000af10b37211 */ /* 0x000fe400030f16ff */
[----:B------:R-:W-:-:S04]  /*6d30*/  LEA R190, P6, R17, R174, 0x2 ;  /* 0x000000ae11be7211 */ /* 0x000fc800078c10ff */
[----:B------:R-:W-:Y:S02]  /*6d40*/  LEA.HI.X.SX32 R191, R17, R175, 0x2, P6 ;  /* 0x000000af11bf7211 */ /* 0x000fe400030f16ff */
[----:B--2---:R-:W-:-:S04]  /*6d50*/  LEA R176, P6, R18, R174, 0x2 ;  /* 0x000000ae12b07211 */ /* 0x004fc800078c10ff */
[----:B------:R-:W-:Y:S02]  /*6d60*/  LEA.HI.X.SX32 R177, R18, R175, 0x2, P6 ;  /* 0x000000af12b17211 */ /* 0x000fe400030f16ff */
[----:B------:R-:W-:-:S04]  /*6d70*/  LEA R188, P6, R19, R174, 0x2 ;  /* 0x000000ae13bc7211 */ /* 0x000fc800078c10ff */
[----:B------:R-:W-:Y:S02]  /*6d80*/  LEA.HI.X.SX32 R189, R19, R175, 0x2, P6 ;  /* 0x000000af13bd7211 */ /* 0x000fe400030f16ff */
[----:B------:R-:W-:-:S04]  /*6d90*/  LEA R174, P6, R20, R174, 0x2 ;  /* 0x000000ae14ae7211 */ /* 0x000fc800078c10ff */
[----:B------:R-:W-:Y:S02]  /*6da0*/  LEA.HI.X.SX32 R175, R20, R175, 0x2, P6 ;  /* 0x000000af14af7211 */ /* 0x000fe400030f16ff */
[----:B------:R-:W-:Y:S02]  /*6db0*/  ISETP.NE.U32.AND P6, PT, R40, RZ, PT ;  /* 0x000000ff2800720c */ /* 0x000fe40003fc5070 */
[----:B------:R-:W-:-:S05]  /*6dc0*/  LOP3.LUT R40, R10, 0x10, RZ, 0x3c, !PT ;  /* 0x000000100a287812 */ /* 0x000fca00078e3cff */
[----:B------:R-:W-:-:S06]  /*6dd0*/  VIADD R40, R40, UR10 ;  /* 0x0000000a28287c36 */ /* 0x000fcc0008000000 */
[----:B------:R-:W-:Y:S01]  /*6de0*/  @!PT LDS RZ, [RZ] ;  /* 0x00000000fffff984 */ /* 0x000fe20000000800 */
[----:B------:R-:W-:Y:S01]  /*6df0*/  @!PT LDS RZ, [RZ] ;  /* 0x00000000fffff984 */ /* 0x000fe20000000800 */
[----:B------:R-:W-:Y:S01]  /*6e00*/  @!PT LDS RZ, [RZ] ;  /* 0x00000000fffff984 */ /* 0x000fe20000000800 */
[----:B---3--:R1:W-:Y:S01]  /*6e10*/  LDGSTS.E [R6+0x40000], desc[UR22][R160.64], P6 ;  /* 0x40000000a0067fae */ /* 0x0083e2000b1a1016 */
[----:B------:R-:W-:Y:S02]  /*6e20*/  ISETP.NE.U32.AND P6, PT, R249, RZ, PT ;  /* 0x000000fff900720c */ /* 0x000fe40003fc5070 */
[----:B------:R-:W-:Y:S01]  /*6e30*/  LOP3.LUT R249, R10, 0x20, RZ, 0x3c, !PT ;  /* 0x000000200af97812 */ /* 0x000fe200078e3cff */
[----:B------:R2:W-:Y:S01]  /*6e40*/  LDGSTS.E [R6+0x40008], desc[UR22][R202.64], P5 ;  /* 0x40008000ca067fae */ /* 0x0005e2000a9a1016 */
[----:B------:R-:W-:Y:S02]  /*6e50*/  ISETP.NE.U32.AND P5, PT, R250, RZ, PT ;  /* 0x000000fffa00720c */ /* 0x000fe40003fa5070 */
[----:B------:R-:W-:-:S07]  /*6e60*/  LOP3.LUT R250, R10, 0x40, RZ, 0x3c, !PT ;  /* 0x000000400afa7812 */ /* 0x000fce00078e3cff */
[----:B------:R3:W-:Y:S01]  /*6e70*/  LDGSTS.E [R40+0x40000], desc[UR22][R200.64], P6 ;  /* 0x40000000c8287fae */ /* 0x0007e2000b1a1016 */
[----:B------:R-:W-:Y:S02]  /*6e80*/  ISETP.NE.U32.AND P6, PT, R248, RZ, PT ;  /* 0x000000fff800720c */ /* 0x000fe40003fc5070 */
[C---:B------:R-:W-:Y:S01]  /*6e90*/  LOP3.LUT R248, R10.reuse, 0x60, RZ, 0x3c, !PT ;  /* 0x000000600af87812 */ /* 0x040fe200078e3cff */
[----:B------:R4:W-:Y:S01]  /*6ea0*/  LDGSTS.E [R40+0x40008], desc[UR22][R198.64], P5 ;  /* 0x40008000c6287fae */ /* 0x0009e2000a9a1016 */
[----:B------:R-:W-:Y:S01]  /*6eb0*/  ISETP.NE.U32.AND P5, PT, R41, RZ, PT ;  /* 0x000000ff2900720c */ /* 0x000fe20003fa5070 */
[----:B------:R-:W-:Y:S01]  /*6ec0*/  VIADD R41, R249, UR10 ;  /* 0x0000000af9297c36 */ /* 0x000fe20008000000 */
[----:B------:R-:W-:-:S07]  /*6ed0*/  LOP3.LUT R249, R10, 0x50, RZ, 0x3c, !PT ;  /* 0x000000500af97812 */ /* 0x000fce00078e3cff */
[----:B------:R1:W-:Y:S01]  /*6ee0*/  LDGSTS.E [R41+0x40000], desc[UR22][R196.64], P6 ;  /* 0x40000000c4297fae */ /* 0x0003e2000b1a1016 */
[----:B------:R-:W-:Y:S02]  /*6ef0*/  ISETP.NE.U32.AND P6, PT, R247, RZ, PT ;  /* 0x000000fff700720c */ /* 0x000fe40003fc5070 */
[----:B------:R-:W-:Y:S01]  /*6f00*/  LOP3.LUT R247, R10, 0x70, RZ, 0x3c, !PT ;  /* 0x000000700af77812 */ /* 0x000fe200078e3cff */
[----:B------:R1:W-:Y:S01]  /*6f10*/  LDGSTS.E [R41+0x40008], desc[UR22][R194.64], P5 ;  /* 0x40008000c2297fae */ /* 0x0003e2000a9a1016 */
[----:B------:R-:W-:Y:S01]  /*6f20*/  ISETP.NE.U32.AND P5, PT, R42, RZ, PT ;  /* 0x000000ff2a00720c */ /* 0x000fe20003fa5070 */
[----:B------:R-:W-:-:S08]  /*6f30*/  VIADD R42, R251, UR10 ;  /* 0x0000000afb2a7c36 */ /* 0x000fd00008000000 */
[----:B------:R1:W-:Y:S01]  /*6f40*/  LDGSTS.E [R42+0x40000], desc[UR22][R192.64], P6 ;  /* 0x40000000c02a7fae */ /* 0x0003e2000b1a1016 */
[----:B------:R-:W-:-:S03]  /*6f50*/  ISETP.NE.U32.AND P6, PT, R183, RZ, PT ;  /* 0x000000ffb700720c */ /* 0x000fc60003fc5070 */
[----:B------:R1:W-:Y:S01]  /*6f60*/  LDGSTS.E [R42+0x40008], desc[UR22][R178.64], P5 ;  /* 0x40008000b22a7fae */ /* 0x0003e2000a9a1016 */
[----:B------:R-:W-:Y:S01]  /*6f70*/  ISETP.NE.U32.AND P5, PT, R5, RZ, PT ;  /* 0x000000ff0500720c */ /* 0x000fe20003fa5070 */
[----:B------:R-:W-:Y:S01]  /*6f80*/  VIADD R5, R250, UR10 ;  /* 0x0000000afa057c36 */ /* 0x000fe20008000000 */
[----:B------:R-:W1:Y:S07]  /*6f90*/  S2R R183, SR_TID.X ;  /* 0x0000000000b77919 */ /* 0x000e6e0000002100 */
[----:B------:R1:W-:Y:S01]  /*6fa0*/  LDGSTS.E [R5+0x40000], desc[UR22][R190.64], P6 ;  /* 0x40000000be057fae */ /* 0x0003e2000b1a1016 */
[----:B------:R-:W-:-:S03]  /*6fb0*/  ISETP.NE.U32.AND P6, PT, R39, RZ, PT ;  /* 0x000000ff2700720c */ /* 0x000fc60003fc5070 */
        /* <DEDUP_REMOVED lines=8> */
[----:B-1----:R-:W-:-:S07]  /*7040*/  LOP3.LUT R183, R183, 0x7f, RZ, 0xc0, !PT ;  /* 0x0000007fb7b77812 */ /* 0x002fce00078ec0ff */
[----:B------:R1:W-:Y:S01]  /*7050*/  LDGSTS.E [R36+0x40000], desc[UR22][R186.64], P6 ;  /* 0x40000000ba247fae */ /* 0x0003e2000b1a1016 */
[----:B------:R-:W-:Y:S01]  /*7060*/  ISETP.NE.U32.AND P6, PT, R37, RZ, PT ;  /* 0x000000ff2500720c */ /* 0x000fe20003fc5070 */
[----:B------:R-:W-:Y:S02]  /*7070*/  VIADD R37, R247, UR10 ;  /* 0x0000000af7257c36 */ /* 0x000fe40008000000 */
[----:B------:R1:W-:Y:S01]  /*7080*/  LDGSTS.E [R36+0x40008], desc[UR22][R172.64], P5 ;  /* 0x40008000ac247fae */ /* 0x0003e2000a9a1016 */
[----:B------:R-:W-:Y:S01]  /*7090*/  ISETP.NE.U32.AND P5, PT, R9, RZ, PT ;  /* 0x000000ff0900720c */ /* 0x000fe20003fa5070 */
[----:B------:R-:W-:-:S05]  /*70a0*/  IMAD.SHL.U32 R9, R183, 0x4, RZ ;  /* 0x00000004b7097824 */ /* 0x000fca00078e00ff */
[----:B------:R-:W-:-:S03]  /*70b0*/  LOP3.LUT R9, R9, UR4, RZ, 0x3c, !PT ;  /* 0x0000000409097c12 */ /* 0x000fc6000f8e3cff */
[----:B------:R1:W-:Y:S01]  /*70c0*/  LDGSTS.E [R37+0x40000], desc[UR22][R184.64], P6 ;  /* 0x40000000b8257fae */ /* 0x0003e2000b1a1016 */
[C---:B------:R-:W-:Y:S01]  /*70d0*/  LOP3.LUT R183, R9.reuse, 0x40, RZ, 0x3c, !PT ;  /* 0x0000004009b77812 */ /* 0x040fe200078e3cff */
[----:B------:R-:W-:Y:S01]  /*70e0*/  VIADD R38, R9, UR10 ;  /* 0x0000000a09267c36 */ /* 0x000fe20008000000 */
[----:B------:R-:W-:Y:S01]  /*70f0*/  ISETP.NE.U32.AND P6, PT, R0, RZ, PT ;  /* 0x000000ff0000720c */ /* 0x000fe20003fc5070 */
[----:B------:R1:W-:Y:S01]  /*7100*/  LDGSTS.E [R37+0x40008], desc[UR22][R180.64], P5 ;  /* 0x40008000b4257fae */ /* 0x0003e2000a9a1016 */
[----:B------:R-:W-:Y:S02]  /*7110*/  IMAD.SHL.U32 R0, R22, 0x20, RZ ;  /* 0x0000002016007824 */ /* 0x000fe400078e00ff */
[----:B------:R-:W-:Y:S01]  /*7120*/  VIADD R39, R183, UR10 ;  /* 0x0000000ab7277c36 */ /* 0x000fe20008000000 */
[----:B------:R-:W0:Y:S01]  /*7130*/  LDGDEPBAR ;  /* 0x00000000000079af */ /* 0x000e220000000000 */
[----:B------:R-:W-:Y:S01]  /*7140*/  ISETP.NE.U32.AND P5, PT, R246, RZ, PT ;  /* 0x000000fff600720c */ /* 0x000fe20003fa5070 */
[----:B------:R-:W-:-:S02]  /*7150*/  IMAD.WIDE R160, R0, 0x4, R160 ;  /* 0x0000000400a07825 */ /* 0x000fc400078e02a0 */
[----:B------:R1:W-:Y:S04]  /*7160*/  LDGSTS.E [R38], desc[UR22][R170.64], P0 ;  /* 0x00000000aa267fae */ /* 0x0003e800081a1016 */
[----:B------:R1:W-:Y:S04]  /*7170*/  LDGSTS.E [R38+0x400], desc[UR22][R164.64], P0 ;  /* 0x00400000a4267fae */ /* 0x0003e800081a1016 */
        /* <DEDUP_REMOVED lines=61> */
[----:B------:R1:W-:Y:S01]  /*7550*/  LDGSTS.E [R39+0x7e00], desc[UR22][R158.64], P0 ;  /* 0x07e000009e277fae */ /* 0x0003e200081a1016 */
[----:B------:R-:W-:-:S03]  /*7560*/  ISETP.NE.U32.AND P0, PT, R245, RZ, PT ;  /* 0x000000fff500720c */ /* 0x000fc60003f05070 */
[----:B------:R-:W0:Y:S01]  /*7570*/  LDGDEPBAR ;  /* 0x00000000000079af */ /* 0x000e220000000000 */
[----:B------:R-:W-:Y:S01]  /*7580*/  BAR.SYNC.DEFER_BLOCKING 0x0 ;  /* 0x0000000000007b1d */ /* 0x000fe20000010000 */
[----:B--2---:R-:W-:-:S04]  /*7590*/  IMAD.WIDE R202, R0, 0x4, R202 ;  /* 0x0000000400ca7825 */ /* 0x004fc800078e02ca */
[C---:B---3--:R-:W-:Y:S01]  /*75a0*/  IMAD.WIDE R200, R0.reuse, 0x4, R200 ;  /* 0x0000000400c87825 */ /* 0x048fe200078e02c8 */
[----:B------:R-:W2:Y:S03]  /*75b0*/  LDL.LU R245, [R1+0x98] ;  /* 0x0000980001f57983 */ /* 0x000ea60000300800 */
[----:B----4-:R-:W-:Y:S01]  /*75c0*/  IMAD.WIDE R198, R0, 0x4, R198 ;  /* 0x0000000400c67825 */ /* 0x010fe200078e02c6 */
[----:B------:R-:W3:Y:S04]  /*75d0*/  LDL.LU R246, [R1+0x94] ;  /* 0x0000940001f67983 */ /* 0x000ee80000300800 */
[----:B------:R-:W-:Y:S01]  /*75e0*/  @!PT LDS RZ, [RZ] ;  /* 0x00000000fffff984 */ /* 0x000fe20000000800 */
[----:B------:R-:W-:Y:S01]  /*75f0*/  @!PT LDS RZ, [RZ] ;  /* 0x00000000fffff984 */ /* 0x000fe20000000800 */
[----:B------:R-:W-:Y:S01]  /*7600*/  @!PT LDS RZ, [RZ] ;  /* 0x00000000fffff984 */ /* 0x000fe20000000800 */
[----:B------:R4:W-:Y:S01]  /*7610*/  LDGSTS.E [R6+0x42000], desc[UR22][R160.64], P0 ;  /* 0x42000000a0067fae */ /* 0x0009e200081a1016 */
[----:B------:R-:W-:-:S03]  /*7620*/  ISETP.NE.U32.AND P0, PT, R244, RZ, PT ;  /* 0x000000fff400720c */ /* 0x000fc60003f05070 */
[----:B------:R1:W-:Y:S01]  /*7630*/  LDGSTS.E [R6+0x42008], desc[UR22][R202.64], P5 ;  /* 0x42008000ca067fae */ /* 0x0003e2000a9a1016 */
[----:B------:R-:W-:Y:S01]  /*7640*/  ISETP.NE.U32.AND P5, PT, R243, RZ, PT ;  /* 0x000000fff300720c */ /* 0x000fe20003fa5070 */
[C---:B------:R-:W-:Y:S02]  /*7650*/  IMAD.WIDE R196, R0.reuse, 0x4, R196 ;  /* 0x0000000400c47825 */ /* 0x040fe400078e02c4 */
[----:B------:R-:W2:Y:S02]  /*7660*/  LDL.LU R244, [R1+0x90] ;  /* 0x0000900001f47983 */ /* 0x000ea40000300800 */
[----:B------:R-:W-:Y:S02]  /*7670*/  IMAD.WIDE R194, R0, 0x4, R194 ;  /* 0x0000000400c27825 */ /* 0x000fe400078e02c2 */
[----:B------:R-:W2:Y:S04]  /*7680*/  LDL.LU R243, [R1+0x88] ;  /* 0x0000880001f37983 */ /* 0x000ea80000300800 */
[----:B------:R1:W-:Y:S01]  /*7690*/  LDGSTS.E [R40+0x42000], desc[UR22][R200.64], P0 ;  /* 0x42000000c8287fae */ /* 0x0003e200081a1016 */
[----:B------:R-:W-:-:S03]  /*76a0*/  ISETP.NE.U32.AND P0, PT, R242, RZ, PT ;  /* 0x000000fff200720c */ /* 0x000fc60003f05070 */
[----:B------:R1:W-:Y:S01]  /*76b0*/  LDGSTS.E [R40+0x42008], desc[UR22][R198.64], P5 ;  /* 0x42008000c6287fae */ /* 0x0003e2000a9a1016 */
[----:B------:R-:W-:Y:S01]  /*76c0*/  ISETP.NE.U32.AND P5, PT, R241, RZ, PT ;  /* 0x000000fff100720c */ /* 0x000fe20003fa5070 */
[C---:B------:R-:W-:Y:S02]  /*76d0*/  IMAD.WIDE R192, R0.reuse, 0x4, R192 ;  /* 0x0000000400c07825 */ /* 0x040fe400078e02c0 */
[----:B------:R-:W2:Y:S02]  /*76e0*/  LDL.LU R242, [R1+0x8c] ;  /* 0x00008c0001f27983 */ /* 0x000ea40000300800 */
[----:B------:R-:W-:-:S04]  /*76f0*/  IMAD.WIDE R178, R0, 0x4, R178 ;  /* 0x0000000400b27825 */ /* 0x000fc800078e02b2 */
[----:B------:R1:W-:Y:S01]  /*7700*/  LDGSTS.E [R41+0x42000], desc[UR22][R196.64], P0 ;  /* 0x42000000c4297fae */ /* 0x0003e200081a1016 */
[----:B------:R-:W-:-:S03]  /*7710*/  ISETP.NE.U32.AND P0, PT, R240, RZ, PT ;  /* 0x000000fff000720c */ /* 0x000fc60003f05070 */
[----:B------:R1:W-:Y:S01]  /*7720*/  LDGSTS.E [R41+0x42008], desc[UR22][R194.64], P5 ;  /* 0x42008000c2297fae */ /* 0x0003e2000a9a1016 */
[----:B------:R-:W-:-:S09]  /*7730*/  ISETP.NE.U32.AND P5, PT, R238, RZ, PT ;  /* 0x000000ffee00720c */ /* 0x000fd20003fa5070 */
        /* <DEDUP_REMOVED lines=14> */
[C---:B------:R-:W-:Y:S02]  /*7820*/  IMAD.WIDE R174, R0.reuse, 0x4, R174 ;  /* 0x0000000400ae7825 */ /* 0x040fe400078e02ae */
[----:B------:R-:W2:Y:S02]  /*7830*/  LDL.LU R238, [R1+0xa8] ;  /* 0x0000a80001ee7983 */ /* 0x000ea40000300800 */
[----:B-1----:R-:W-:-:S02]  /*7840*/  IMAD.WIDE R186, R0, 0x4, R186 ;  /* 0x0000000400ba7825 */ /* 0x002fc400078e02ba */
[----:B------:R1:W-:Y:S01]  /*7850*/  LDGSTS.E [R4+0x42000], desc[UR22][R188.64], P0 ;  /* 0x42000000bc047fae */ /* 0x0003e200081a1016 */
[----:B------:R-:W-:Y:S01]  /*7860*/  ISETP.NE.U32.AND P0, PT, R228, RZ, PT ;  /* 0x000000ffe400720c */ /* 0x000fe20003f05070 */
[----:B------:R-:W-:Y:S02]  /*7870*/  IMAD.WIDE R172, R0, 0x4, R172 ;  /* 0x0000000400ac7825 */ /* 0x000fe400078e02ac */
[----:B------:R1:W-:Y:S01]  /*7880*/  LDGSTS.E [R4+0x42008], desc[UR22][R174.64], P5 ;  /* 0x42008000ae047fae */ /* 0x0003e2000a9a1016 */
[----:B------:R-:W-:Y:S01]  /*7890*/  ISETP.NE.U32.AND P5, PT, R226, RZ, PT ;  /* 0x000000ffe200720c */ /* 0x000fe20003fa5070 */
[----:B------:R-:W-:Y:S02]  /*78a0*/  IMAD.SHL.U32 R23, R23, 0x20, RZ ;  /* 0x0000002017177824 */ /* 0x000fe400078e00ff */
[C---:B------:R-:W-:Y:S01]  /*78b0*/  IMAD.WIDE R184, R0.reuse, 0x4, R184 ;  /* 0x0000000400b87825 */ /* 0x040fe200078e02b8 */
[----:B------:R-:W2:Y:S03]  /*78c0*/  LDL.LU R240, [R1+0xac] ;  /* 0x0000ac0001f07983 */ /* 0x000ea60000300800 */
[----:B------:R-:W-:Y:S01]  /*78d0*/  IMAD.WIDE R180, R0, 0x4, R180 ;  /* 0x0000000400b47825 */ /* 0x000fe200078e02b4 */
[----:B------:R-:W3:Y:S03]  /*78e0*/  LDL.LU R241, [R1+0xb0] ;  /* 0x0000b00001f17983 */ /* 0x000ee60000300800 */
[----:B------:R-:W-:Y:S01]  /*78f0*/  IMAD.WIDE R170, R23, 0x4, R170 ;  /* 0x0000000417aa7825 */ /* 0x000fe200078e02aa */
[----:B------:R1:W-:Y:S01]  /*7900*/  LDGSTS.E [R36+0x42000], desc[UR22][R186.64], P0 ;  /* 0x42000000ba247fae */ /* 0x0003e200081a1016 */
[----:B------:R-:W-:-:S02]  /*7910*/  ISETP.NE.U32.AND P0, PT, R224, RZ, PT ;  /* 0x000000ffe000720c */ /* 0x000fc40003f05070 */
[----:B------:R-:W-:Y:S01]  /*7920*/  IMAD.WIDE R164, R23, 0x4, R164 ;  /* 0x0000000417a47825 */ /* 0x000fe200078e02a4 */
[----:B------:R1:W-:Y:S01]  /*7930*/  LDGSTS.E [R36+0x42008], desc[UR22][R172.64], P5 ;  /* 0x42008000ac247fae */ /* 0x0003e2000a9a1016 */
[----:B------:R-:W-:Y:S02]  /*7940*/  ISETP.NE.U32.AND P5, PT, R223, RZ, PT ;  /* 0x000000ffdf00720c */ /* 0x000fe40003fa5070 */
[----:B------:R-:W-:-:S04]  /*7950*/  IMAD.WIDE R166, R23, 0x4, R166 ;  /* 0x0000000417a67825 */ /* 0x000fc800078e02a6 */
[----:B------:R-:W-:-:S03]  /*7960*/  IMAD.WIDE R48, R23, 0x4, R48 ;  /* 0x0000000417307825 */ /* 0x000fc600078e0230 */
[----:B------:R1:W-:Y:S01]  /*7970*/  LDGSTS.E [R37+0x42000], desc[UR22][R184.64], P0 ;  /* 0x42000000b8257fae */ /* 0x0003e200081a1016 */
[----:B------:R-:W-:Y:S01]  /*7980*/  IMAD.WIDE R52, R23, 0x4, R52 ;  /* 0x0000000417347825 */ /* 0x000fe200078e0234 */
[----:B------:R-:W-:Y:S02]  /*7990*/  ISETP.NE.U32.AND P0, PT, R219, RZ, PT ;  /* 0x000000ffdb00720c */ /* 0x000fe40003f05070 */
[----:B------:R1:W-:Y:S01]  /*79a0*/  LDGSTS.E [R37+0x42008], desc[UR22][R180.64], P5 ;  /* 0x42008000b4257fae */ /* 0x0003e2000a9a1016 */
[C---:B------:R-:W-:Y:S01]  /*79b0*/  IMAD.WIDE R56, R23.reuse, 0x4, R56 ;  /* 0x0000000417387825 */ /* 0x040fe200078e0238 */
[----:B------:R-:W-:Y:S02]  /*79c0*/  ISETP.NE.U32.AND P5, PT, R182, RZ, PT ;  /* 0x000000ffb600720c */ /* 0x000fe40003fa5070 */
[----:B------:R-:W0:Y:S01]  /*79d0*/  LDGDEPBAR ;  /* 0x00000000000079af */ /* 0x000e220000000000 */
[----:B------:R-:W-:-:S03]  /*79e0*/  IMAD.WIDE R60, R23, 0x4, R60 ;  /* 0x00000004173c7825 */ /* 0x000fc600078e023c */
[----:B------:R1:W-:Y:S01]  /*79f0*/  LDGSTS.E [R38+0x8000], desc[UR22][R170.64], P1 ;  /* 0x08000000aa267fae */ /* 0x0003e200089a1016 */
        /* <DEDUP_REMOVED lines=114> */
[----:B----4-:R-:W-:-:S03]  /*8120*/  IMAD.WIDE R160, R0, 0x4, R160 ;  /* 0x0000000400a07825 */ /* 0x010fc600078e02a0 */
        /* <DEDUP_REMOVED lines=11> */
[----:B------:R-:W-:Y:S01]  /*81e0*/  ISETP.NE.U32.AND P1, PT, R45, RZ, PT ;  /* 0x000000ff2d00720c */ /* 0x000fe20003f25070 */
[C---:B------:R-:W-:Y:S02]  /*81f0*/  IMAD.WIDE R192, R0.reuse, 0x4, R192 ;  /* 0x0000000400c07825 */ /* 0x040fe400078e02c0 */
[----:B------:R-:W0:Y:S02]  /*8200*/  LDGDEPBAR ;  /* 0x00000000000079af */ /* 0x000e240000000000 */
[C---:B------:R-:W-:Y:S01]  /*8210*/  IMAD.WIDE R178, R0.reuse, 0x4, R178 ;  /* 0x0000000400b27825 */ /* 0x040fe200078e02b2 */
[----:B------:R-:W-:Y:S03]  /*8220*/  BAR.SYNC.DEFER_BLOCKING 0x0 ;  /* 0x0000000000007b1d */ /* 0x000fe60000010000 */
[----:B------:R-:W-:-:S04]  /*8230*/  IMAD.WIDE R190, R0, 0x4, R190 ;  /* 0x0000000400be7825 */ /* 0x000fc800078e02be */
[----:B--2---:R-:W-:-:S04]  /*8240*/  IMAD.WIDE R176, R0, 0x4, R176 ;  /* 0x0000000400b07825 */ /* 0x004fc800078e02b0 */
[----:B-1----:R-:W-:-:S04]  /*8250*/  IMAD.WIDE R188, R0, 0x4, R188 ;  /* 0x0000000400bc7825 */ /* 0x002fc800078e02bc */
[----:B------:R-:W-:-:S04]  /*8260*/  IMAD.WIDE R174, R0, 0x4, R174 ;  /* 0x0000000400ae7825 */ /* 0x000fc800078e02ae */
[----:B------:R-:W-:-:S04]  /*8270*/  IMAD.WIDE R186, R0, 0x4, R186 ;  /* 0x0000000400ba7825 */ /* 0x000fc800078e02ba */
[----:B------:R-:W-:Y:S01]  /*8280*/  IMAD.WIDE R172, R0, 0x4, R172 ;  /* 0x0000000400ac7825 */ /* 0x000fe200078e02ac */
[----:B------:R-:W-:Y:S01]  /*8290*/  @!PT LDS RZ, [RZ] ;  /* 0x00000000fffff984 */ /* 0x000fe20000000800 */
[----:B------:R-:W-:Y:S01]  /*82a0*/  @!PT LDS RZ, [RZ] ;  /* 0x00000000fffff984 */ /* 0x000fe20000000800 */
[----:B------:R-:W-:Y:S01]  /*82b0*/  @!PT LDS RZ, [RZ] ;  /* 0x00000000fffff984 */ /* 0x000fe20000000800 */
[----:B------:R1:W-:Y:S01]  /*82c0*/  LDGSTS.E [R6+0x44000], desc[UR22][R160.64], P5 ;  /* 0x44000000a0067fae */ /* 0x0003e2000a9a1016 */
[----:B------:R-:W-:Y:S02]  /*82d0*/  ISETP.NE.U32.AND P5, PT, R208, RZ, PT ;  /* 0x000000ffd000720c */ /* 0x000fe40003fa5070 */
[C---:B------:R-:W-:Y:S01]  /*82e0*/  IMAD.WIDE R184, R0.reuse, 0x4, R184 ;  /* 0x0000000400b87825 */ /* 0x040fe200078e02b8 */
[----:B------:R2:W-:Y:S01]  /*82f0*/  LDGSTS.E [R6+0x44008], desc[UR22][R202.64], P1 ;  /* 0x44008000ca067fae */ /* 0x0005e200089a1016 */
[----:B------:R-:W-:Y:S02]  /*8300*/  ISETP.NE.U32.AND P1, PT, R209, RZ, PT ;  /* 0x000000ffd100720c */ /* 0x000fe40003f25070 */
[----:B------:R-:W-:-:S04]  /*8310*/  IMAD.WIDE R180, R0, 0x4, R180 ;  /* 0x0000000400b47825 */ /* 0x000fc800078e02b4 */
[----:B------:R-:W-:-:S03]  /*8320*/  IMAD.WIDE R170, R23, 0x4, R170 ;  /* 0x0000000417aa7825 */ /* 0x000fc600078e02aa */
[----:B------:R1:W-:Y:S01]  /*8330*/  LDGSTS.E [R40+0x44000], desc[UR22][R200.64], P5 ;  /* 0x44000000c8287fae */ /* 0x0003e2000a9a1016 */
[----:B------:R-:W-:Y:S01]  /*8340*/  ISETP.NE.U32.AND P5, PT, R210, RZ, PT ;  /* 0x000000ffd200720c */ /* 0x000fe20003fa5070 */
[----:B------:R-:W-:Y:S02]  /*8350*/  IMAD.WIDE R164, R23, 0x4, R164 ;  /* 0x0000000417a47825 */ /* 0x000fe400078e02a4 */
[----:B------:R1:W-:Y:S01]  /*8360*/  LDGSTS.E [R40+0x44008], desc[UR22][R198.64], P1 ;  /* 0x44008000c6287fae */ /* 0x0003e200089a1016 */
[----:B------:R-:W-:Y:S01]  /*8370*/  ISETP.NE.U32.AND P1, PT, R211, RZ, PT ;  /* 0x000000ffd300720c */ /* 0x000fe20003f25070 */
[----:B------:R-:W-:-:S04]  /*8380*/  IMAD.WIDE R166, R23, 0x4, R166 ;  /* 0x0000000417a67825 */ /* 0x000fc800078e02a6 */
[----:B------:R-:W-:-:S04]  /*8390*/  IMAD.WIDE R48, R23, 0x4, R48 ;  /* 0x0000000417307825 */ /* 0x000fc800078e0230 */
[----:B------:R1:W-:Y:S01]  /*83a0*/  LDGSTS.E [R41+0x44000], desc[UR22][R196.64], P5 ;  /* 0x44000000c4297fae */ /* 0x0003e2000a9a1016 */
[----:B------:R-:W-:Y:S01]  /*83b0*/  ISETP.NE.U32.AND P5, PT, R213, RZ, PT ;  /* 0x000000ffd500720c */ /* 0x000fe20003fa5070 */
[C---:B------:R-:W-:Y:S02]  /*83c0*/  IMAD.WIDE R52, R23.reuse, 0x4, R52 ;  /* 0x0000000417347825 */ /* 0x040fe400078e0234 */
[----:B------:R1:W-:Y:S01]  /*83d0*/  LDGSTS.E [R41+0x44008], desc[UR22][R194.64], P1 ;  /* 0x44008000c2297fae */ /* 0x0003e200089a1016 */
[----:B------:R-:W-:Y:S01]  /*83e0*/  ISETP.NE.U32.AND P1, PT, R212, RZ, PT ;  /* 0x000000ffd400720c */ /* 0x000fe20003f25070 */
[----:B------:R-:W-:-:S04]  /*83f0*/  IMAD.WIDE R56, R23, 0x4, R56 ;  /* 0x0000000417387825 */ /* 0x000fc800078e0238 */
[----:B------:R-:W-:-:S04]  /*8400*/  IMAD.WIDE R60, R23, 0x4, R60 ;  /* 0x00000004173c7825 */ /* 0x000fc800078e023c */
[----:B------:R1:W-:Y:S01]  /*8410*/  LDGSTS.E [R42+0x44000], desc[UR22][R192.64], P5 ;  /* 0x44000000c02a7fae */ /* 0x0003e2000a9a1016 */
[----:B------:R-:W-:Y:S01]  /*8420*/  LOP3.LUT P5, RZ, R44, 0x80, RZ, 0xc0, !PT ;  /* 0x000000802cff7812 */ /* 0x000fe200078ac0ff */
[C---:B------:R-:W-:Y:S02]  /*8430*/  IMAD.WIDE R64, R23.reuse, 0x4, R64 ;  /* 0x0000000417407825 */ /* 0x040fe400078e0240 */
[----:B------:R1:W-:Y:S01]  /*8440*/  LDGSTS.E [R42+0x44008], desc[UR22][R178.64], P1 ;  /* 0x44008000b22a7fae */ /* 0x0003e200089a1016 */
[----:B------:R-:W-:Y:S01]  /*8450*/  ISETP.NE.U32.AND P1, PT, R214, RZ, PT ;  /* 0x000000ffd600720c */ /* 0x000fe20003f25070 */
[----:B------:R-:W-:-:S04]  /*8460*/  IMAD.WIDE R68, R23, 0x4, R68 ;  /* 0x0000000417447825 */ /* 0x000fc800078e0244 */
[----:B------:R-:W-:-:S04]  /*8470*/  IMAD.WIDE R72, R23, 0x4, R72 ;  /* 0x0000000417487825 */ /* 0x000fc800078e0248 */
[----:B------:R1:W-:Y:S01]  /*8480*/  LDGSTS.E [R5+0x44000], desc[UR22][R190.64], P5 ;  /* 0x44000000be057fae */ /* 0x0003e2000a9a1016 */
[----:B------:R-:W-:Y:S01]  /*8490*/  IMAD.WIDE R76, R23, 0x4, R76 ;  /* 0x00000004174c7825 */ /* 0x000fe200078e024c */
[C---:B------:R-:W-:Y:S02]  /*84a0*/  LOP3.LUT P5, RZ, R44.reuse, 0x40, RZ, 0xc0, !PT ;  /* 0x000000402cff7812 */ /* 0x040fe400078ac0ff */
[----:B------:R1:W-:Y:S01]  /*84b0*/  LDGSTS.E [R5+0x44008], desc[UR22][R176.64], P1 ;  /* 0x44008000b0057fae */ /* 0x0003e200089a1016 */
[----:B------:R-:W-:Y:S01]  /*84c0*/  ISETP.NE.U32.AND P1, PT, R7, RZ, PT ;  /* 0x000000ff0700720c */ /* 0x000fe20003f25070 */
[C---:B------:R-:W-:Y:S02]  /*84d0*/  IMAD.WIDE R80, R23.reuse, 0x4, R80 ;  /* 0x0000000417507825 */ /* 0x040fe400078e0250 */
[----:B------:R1:W-:Y:S01]  /*84e0*/  LDGSTS.E [R4+0x44000], desc[UR22][R188.64], P4 ;  /* 0x44000000bc047fae */ /* 0x0003e2000a1a1016 */
[----:B------:R-:W-:Y:S01]  /*84f0*/  LOP3.LUT P4, RZ, R44, 0x20, RZ, 0xc0, !PT ;  /* 0x000000202cff7812 */ /* 0x000fe2000788c0ff */
[----:B------:R-:W-:-:S04]  /*8500*/  IMAD.WIDE R84, R23, 0x4, R84 ;  /* 0x0000000417547825 */ /* 0x000fc800078e0254 */
[----:B------:R-:W-:-:S04]  /*8510*/  IMAD.WIDE R88, R23, 0x4, R88 ;  /* 0x0000000417587825 */ /* 0x000fc800078e0258 */
        /* <DEDUP_REMOVED lines=15> */
[----:B------:R-:W-:-:S03]  /*8610*/  IMAD.WIDE R112, R23, 0x4, R112 ;  /* 0x0000000417707825 */ /* 0x000fc600078e0270 */
        /* <DEDUP_REMOVED lines=87> */
[----:B-1----:R-:W-:-:S03]  /*8b90*/  IMAD.WIDE R160, R0, 0x4, R160 ;  /* 0x0000000400a07825 */ /* 0x002fc600078e02a0 */
        /* <DEDUP_REMOVED lines=24> */
[----:B------:R-:W-:-:S05]  /*8d20*/  ISETP.NE.U32.AND P1, PT, R243, RZ, PT ;  /* 0x000000fff300720c */ /* 0x000fca0003f25070 */
[----:B------:R-:W4:Y:S04]  /*8d30*/  LDL.LU R242, [R1+0xb4] ;  /* 0x0000b40001f27983 */ /* 0x000f280000300800 */
[----:B------:R-:W4:Y:S01]  /*8d40*/  LDL.LU R243, [R1+0xb8] ;  /* 0x0000b80001f37983 */ /* 0x000f220000300800 */
[----:B--2---:R-:W-:-:S03]  /*8d50*/  IMAD.WIDE R202, R0, 0x4, R202 ;  /* 0x0000000400ca7825 */ /* 0x004fc600078e02ca */
[----:B------:R-:W-:Y:S01]  /*8d60*/  @!PT LDS RZ, [RZ] ;  /* 0x00000000fffff984 */ /* 0x000fe20000000800 */
[----:B------:R-:W-:Y:S01]  /*8d70*/  @!PT LDS RZ, [RZ] ;  /* 0x00000000fffff984 */ /* 0x000fe20000000800 */
[----:B------:R-:W-:Y:S01]  /*8d80*/  @!PT LDS RZ, [RZ] ;  /* 0x00000000fffff984 */ /* 0x000fe20000000800 */
[----:B------:R2:W-:Y:S01]  /*8d90*/  LDGSTS.E [R6+0x46000], desc[UR22][R160.64], P2 ;  /* 0x46000000a0067fae */ /* 0x0005e200091a1016 */
[----:B------:R-:W-:-:S03]  /*8da0*/  ISETP.NE.U32.AND P2, PT, R244, RZ, PT ;  /* 0x000000fff400720c */ /* 0x000fc60003f45070 */
[----:B------:R1:W-:Y:S01]  /*8db0*/  LDGSTS.E [R6+0x46008], desc[UR22][R202.64], P1 ;  /* 0x46008000ca067fae */ /* 0x0003e200089a1016 */
[----:B---3--:R-:W-:-:S03]  /*8dc0*/  ISETP.NE.U32.AND P1, PT, R246, RZ, PT ;  /* 0x000000fff600720c */ /* 0x008fc60003f25070 */
[----:B------:R-:W3:Y:S04]  /*8dd0*/  LDL.LU R244, [R1+0xbc] ;  /* 0x0000bc0001f47983 */ /* 0x000ee80000300800 */
[----:B------:R-:W2:Y:S01]  /*8de0*/  LDL.LU R246, [R1+0xc4] ;  /* 0x0000c40001f67983 */ /* 0x000ea20000300800 */
[----:B------:R-:W-:-:S05]  /*8df0*/  IMAD.WIDE R200, R0, 0x4, R200 ;  /* 0x0000000400c87825 */ /* 0x000fca00078e02c8 */
[----:B------:R1:W-:Y:S01]  /*8e00*/  LDGSTS.E [R40+0x46000], desc[UR22][R200.64], P2 ;  /* 0x46000000c8287fae */ /* 0x0003e200091a1016 */
[----:B------:R-:W-:-:S03]  /*8e10*/  ISETP.NE.U32.AND P2, PT, R245, RZ, PT ;  /* 0x000000fff500720c */ /* 0x000fc60003f45070 */
[----:B------:R-:W2:Y:S01]  /*8e20*/  LDL.LU R245, [R1+0xc0] ;  /* 0x0000c00001f57983 */ /* 0x000ea20000300800 */
[----:B------:R-:W-:-:S04]  /*8e30*/  IMAD.WIDE R198, R0, 0x4, R198 ;  /* 0x0000000400c67825 */ /* 0x000fc800078e02c6 */
[----:B------:R-:W-:Y:S01]  /*8e40*/  IMAD.WIDE R196, R0, 0x4, R196 ;  /* 0x0000000400c47825 */ /* 0x000fe200078e02c4 */
[----:B------:R1:W-:Y:S01]  /*8e50*/  LDGSTS.E [R40+0x46008], desc[UR22][R198.64], P1 ;  /* 0x46008000c6287fae */ /* 0x0003e200089a1016 */
[----:B------:R-:W-:-:S03]  /*8e60*/  ISETP.NE.U32.AND P1, PT, R232, RZ, PT ;  /* 0x000000ffe800720c */ /* 0x000fc60003f25070 */
[----:B------:R1:W-:Y:S01]  /*8e70*/  LDGSTS.E [R41+0x46000], desc[UR22][R196.64], P2 ;  /* 0x46000000c4297fae */ /* 0x0003e200091a1016 */
[----:B------:R-:W-:Y:S01]  /*8e80*/  ISETP.NE.U32.AND P2, PT, R234, RZ, PT ;  /* 0x000000ffea00720c */ /* 0x000fe20003f45070 */
[----:B------:R-:W-:-:S04]  /*8e90*/  IMAD.WIDE R194, R0, 0x4, R194 ;  /* 0x0000000400c27825 */ /* 0x000fc800078e02c2 */
[----:B------:R-:W-:-:S04]  /*8ea0*/  IMAD.WIDE R192, R0, 0x4, R192 ;  /* 0x0000000400c07825 */ /* 0x000fc800078e02c0 */
        /* <DEDUP_REMOVED lines=12> */
[----:B------:R1:W-:Y:S04]  /*8f70*/  LDGSTS.E [R5+0x46008], desc[UR22][R176.64], P1 ;  /* 0x46008000b0057fae */ /* 0x0003e800089a1016 */
[----:B------:R1:W-:Y:S01]  /*8f80*/  LDGSTS.E [R4+0x46000], desc[UR22][R188.64], P2 ;  /* 0x46000000bc047fae */ /* 0x0003e200091a1016 */
[----:B------:R-:W-:-:S04]  /*8f90*/  IMAD.WIDE R174, R0, 0x4, R174 ;  /* 0x0000000400ae7825 */ /* 0x000fc800078e02ae */
[----:B------:R-:W-:-:S04]  /*8fa0*/  IMAD.WIDE R186, R0, 0x4, R186 ;  /* 0x0000000400ba7825 */ /* 0x000fc800078e02ba */
[----:B------:R-:W-:Y:S01]  /*8fb0*/  IMAD.WIDE R172, R0, 0x4, R172 ;  /* 0x0000000400ac7825 */ /* 0x000fe200078e02ac */
[----:B----4-:R-:W-:Y:S02]  /*8fc0*/  ISETP.NE.U32.AND P1, PT, R242, RZ, PT ;  /* 0x000000fff200720c */ /* 0x010fe40003f25070 */
[----:B------:R-:W4:Y:S01]  /*8fd0*/  LDL.LU R242, [R1+0xdc] ;  /* 0x0000dc0001f27983 */ /* 0x000f220000300800 */
[----:B------:R-:W-:-:S03]  /*8fe0*/  ISETP.NE.U32.AND P2, PT, R243, RZ, PT ;  /* 0x000000fff300720c */ /* 0x000fc60003f45070 */
[----:B------:R-:W4:Y:S07]  /*8ff0*/  LDL.LU R243, [R1+0xd8] ;  /* 0x0000d80001f37983 */ /* 0x000f2e0000300800 */
[----:B------:R1:W-:Y:S04]  /*9000*/  LDGSTS.E [R4+0x46008], desc[UR22][R174.64], P1 ;  /* 0x46008000ae047fae */ /* 0x0003e800089a1016 */
[----:B------:R1:W-:Y:S01]  /*9010*/  LDGSTS.E [R36+0x46000], desc[UR22][R186.64], P2 ;  /* 0x46000000ba247fae */ /* 0x0003e200091a1016 */
[----:B---3--:R-:W-:-:S03]  /*9020*/  ISETP.NE.U32.AND P1, PT, R244, RZ, PT ;  /* 0x000000fff400720c */ /* 0x008fc60003f25070 */
[----:B------:R-:W3:Y:S01]  /*9030*/  LDL.LU R244, [R1+0xe0] ;  /* 0x0000e00001f47983 */ /* 0x000ee20000300800 */
[----:B--2---:R-:W-:-:S03]  /*9040*/  ISETP.NE.U32.AND P2, PT, R246, RZ, PT ;  /* 0x000000fff600720c */ /* 0x004fc60003f45070 */
[----:B------:R-:W2:Y:S06]  /*9050*/  LDL.LU R246, [R1+0xe4] ;  /* 0x0000e40001f67983 */ /* 0x000eac0000300800 */
[----:B------:R1:W-:Y:S01]  /*9060*/  LDGSTS.E [R36+0x46008], desc[UR22][R172.64], P1 ;  /* 0x46008000ac247fae */ /* 0x0003e200089a1016 */
[----:B------:R-:W-:-:S03]  /*9070*/  ISETP.NE.U32.AND P1, PT, R245, RZ, PT ;  /* 0x000000fff500720c */ /* 0x000fc60003f25070 */
[----:B------:R-:W2:Y:S01]  /*9080*/  LDL.LU R245, [R1+0xe8] ;  /* 0x0000e80001f57983 */ /* 0x000ea20000300800 */
[----:B------:R-:W-:-:S03]  /*9090*/  IMAD.WIDE R184, R0, 0x4, R184 ;  /* 0x0000000400b87825 */ /* 0x000fc600078e02b8 */
[----:B------:R-:W2:Y:S01]  /*90a0*/  LDL.LU R232, [R1+0xec] ;  /* 0x0000ec0001e87983 */ /* 0x000ea20000300800 */
[----:B------:R-:W-:-:S03]  /*90b0*/  IMAD.WIDE R180, R0, 0x4, R180 ;  /* 0x0000000400b47825 */ /* 0x000fc600078e02b4 */
[----:B------:R1:W-:Y:S01]  /*90c0*/  LDGSTS.E [R37+0x46000], desc[UR22][R184.64], P2 ;  /* 0x46000000b8257fae */ /* 0x0003e200091a1016 */
[----:B------:R-:W-:-:S03]  /*90d0*/  IMAD.WIDE R170, R23, 0x4, R170 ;  /* 0x0000000417aa7825 */ /* 0x000fc600078e02aa */
        /* <DEDUP_REMOVED lines=76> */
[----:B------:R-:W2:Y:S01]  /*95a0*/  LDL.LU R234, [R1+0xf0] ;  /* 0x0000f00001ea7983 */ /* 0x000ea20000300800 */
        /* <DEDUP_REMOVED lines=49> */
[----:B------:R1:W-:Y:S04]  /*98c0*/  LDGSTS.E [R39+0x1ea00], desc[UR22][R138.64], P3 ;  /* 0x1ea000008a277fae */ /* 0x0003e800099a1016 */
[----:B------:R1:W-:Y:S04]  /*98d0*/  LDGSTS.E [R39+0x1ee00], desc[UR22][R142.64], P3 ;  /* 0x1ee000008e277fae */ /* 0x0003e800099a1016 */
[----:B------:R1:W-:Y:S04]  /*98e0*/  LDGSTS.E [R39+0x1f200], desc[UR22][R146.64], P3 ;  /* 0x1f20000092277fae */ /* 0x0003e800099a1016 */
[----:B------:R1:W-:Y:S04]  /*98f0*/  LDGSTS.E [R39+0x1f600], desc[UR22][R150.64], P3 ;  /* 0x1f60000096277fae */ /* 0x0003e800099a1016 */
[----:B------:R1:W-:Y:S04]  /*9900*/  LDGSTS.E [R39+0x1fa00], desc[UR22][R154.64], P3 ;  /* 0x1fa000009a277fae */ /* 0x0003e800099a1016 */
[----:B------:R1:W-:Y:S04]  /*9910*/  LDGSTS.E [R39+0x1fe00], desc[UR22][R158.64], P3 ;  /* 0x1fe000009e277fae */ /* 0x0003e800099a1016 */
[----:B------:R-:W2:Y:S04]  /*9920*/  LDL.LU R240, [R1+0xfc] ;  /* 0x0000fc0001f07983 */ /* 0x000ea80000300800 */
[----:B------:R-:W0:Y:S04]  /*9930*/  LDGDEPBAR ;  /* 0x00000000000079af */ /* 0x000e280000000000 */
[----:B------:R-:W2:Y:S01]  /*9940*/  LDL.LU R241, [R1+0x100] ;  /* 0x0001000001f17983 */ /* 0x000ea20000300800 */
[----:B----4-:R-:W-:-:S02]  /*9950*/  ISETP.NE.U32.AND P2, PT, R242, RZ, PT ;  /* 0x000000fff200720c */ /* 0x010fc40003f45070 */
[----:B------:R-:W-:Y:S01]  /*9960*/  ISETP.NE.U32.AND P1, PT, R243, RZ, PT ;  /* 0x000000fff300720c */ /* 0x000fe20003f25070 */
[----:B------:R-:W4:Y:S04]  /*9970*/  LDL.LU R242, [R1+0x104] ;  /* 0x0001040001f27983 */ /* 0x000f280000300800 */
[----:B------:R-:W4:Y:S01]  /*9980*/  LDL.LU R243, [R1+0x108] ;  /* 0x0001080001f37983 */ /* 0x000f220000300800 */
[C---:B------:R-:W-:Y:S01]  /*9990*/  IMAD.WIDE R160, R0.reuse, 0x4, R160 ;  /* 0x0000000400a07825 */ /* 0x040fe200078e02a0 */
[----:B------:R-:W-:Y:S03]  /*99a0*/  BAR.SYNC.DEFER_BLOCKING 0x0 ;  /* 0x0000000000007b1d */ /* 0x000fe60000010000 */
[----:B------:R-:W-:-:S04]  /*99b0*/  IMAD.WIDE R202, R0, 0x4, R202 ;  /* 0x0000000400ca7825 */ /* 0x000fc800078e02ca */
[----:B------:R-:W-:Y:S01]  /*99c0*/  IMAD.WIDE R200, R0, 0x4, R200 ;  /* 0x0000000400c87825 */ /* 0x000fe200078e02c8 */
[----:B------:R-:W-:Y:S01]  /*99d0*/  @!PT LDS RZ, [RZ] ;  /* 0x00000000fffff984 */ /* 0x000fe20000000800 */
[----:B------:R-:W-:Y:S01]  /*99e0*/  @!PT LDS RZ, [RZ] ;  /* 0x00000000fffff984 */ /* 0x000fe20000000800 */
[----:B------:R-:W-:Y:S01]  /*99f0*/  @!PT LDS RZ, [RZ] ;  /* 0x00000000fffff984 */ /* 0x000fe20000000800 */
[----:B------:R1:W-:Y:S01]  /*9a00*/  LDGSTS.E [R6+0x48000], desc[UR22][R160.64], P2 ;  /* 0x48000000a0067fae */ /* 0x0003e200091a1016 */
[----:B---3--:R-:W-:-:S03]  /*9a10*/  ISETP.NE.U32.AND P2, PT, R244, RZ, PT ;  /* 0x000000fff400720c */ /* 0x008fc60003f45070 */
[----:B------:R3:W-:Y:S01]  /*9a20*/  LDGSTS.E [R6+0x48008], desc[UR22][R202.64], P1 ;  /* 0x48008000ca067fae */ /* 0x0007e200089a1016 */
[----:B--2---:R-:W-:-:S03]  /*9a30*/  ISETP.NE.U32.AND P1, PT, R246, RZ, PT ;  /* 0x000000fff600720c */ /* 0x004fc60003f25070 */
[----:B------:R-:W2:Y:S04]  /*9a40*/  LDL.LU R244, [R1+0x10c] ;  /* 0x00010c0001f47983 */ /* 0x000ea80000300800 */
[----:B------:R-:W3:Y:S04]  /*9a50*/  LDL.LU R246, [R1+0x114] ;  /* 0x0001140001f67983 */ /* 0x000ee80000300800 */
[----:B------:R1:W-:Y:S01]  /*9a60*/  LDGSTS.E [R40+0x48000], desc[UR22][R200.64], P2 ;  /* 0x48000000c8287fae */ /* 0x0003e200091a1016 */
[----:B------:R-:W-:-:S03]  /*9a70*/  ISETP.NE.U32.AND P2, PT, R245, RZ, PT ;  /* 0x000000fff500720c */ /* 0x000fc60003f45070 */
[----:B------:R-:W3:Y:S01]  /*9a80*/  LDL.LU R245, [R1+0x110] ;  /* 0x0001100001f57983 */ /* 0x000ee20000300800 */
[----:B------:R-:W-:-:S04]  /*9a90*/  IMAD.WIDE R198, R0, 0x4, R198 ;  /* 0x0000000400c67825 */ /* 0x000fc800078e02c6 */
[----:B------:R-:W-:Y:S01]  /*9aa0*/  IMAD.WIDE R196, R0, 0x4, R196 ;  /* 0x0000000400c47825 */ /* 0x000fe200078e02c4 */
[----:B------:R1:W-:Y:S01]  /*9ab0*/  LDGSTS.E [R40+0x48008], desc[UR22][R198.64], P1 ;  /* 0x48008000c6287fae */ /* 0x0003e200089a1016 */
[----:B------:R-:W-:-:S03]  /*9ac0*/  ISETP.NE.U32.AND P1, PT, R232, RZ, PT ;  /* 0x000000ffe800720c */ /* 0x000fc60003f25070 */
[----:B------:R1:W-:Y:S01]  /*9ad0*/  LDGSTS.E [R41+0x48000], desc[UR22][R196.64], P2 ;  /* 0x48000000c4297fae */ /* 0x0003e200091a1016 */
[----:B------:R-:W-:-:S04]  /*9ae0*/  IMAD.WIDE R194, R0, 0x4, R194 ;  /* 0x0000000400c27825 */ /* 0x000fc800078e02c2 */
[----:B------:R-:W-:-:S05]  /*9af0*/  IMAD.WIDE R192, R0, 0x4, R192 ;  /* 0x0000000400c07825 */ /* 0x000fca00078e02c0 */
[----:B------:R1:W-:Y:S01]  /*9b00*/  LDGSTS.E [R41+0x48008], desc[UR22][R194.64], P1 ;  /* 0x48008000c2297fae */ /* 0x0003e200089a1016 */
[----:B------:R-:W-:-:S04]  /*9b10*/  IMAD.WIDE R178, R0, 0x4, R178 ;  /* 0x0000000400b27825 */ /* 0x000fc800078e02b2 */
[----:B------:R-:W-:-:S04]  /*9b20*/  IMAD.WIDE R190, R0, 0x4, R190 ;  /* 0x0000000400be7825 */ /* 0x000fc800078e02be */
[----:B------:R-:W-:-:S04]  /*9b30*/  IMAD.WIDE R176, R0, 0x4, R176 ;  /* 0x0000000400b07825 */ /* 0x000fc800078e02b0 */
[----:B------:R-:W-:-:S04]  /*9b40*/  IMAD.WIDE R188, R0, 0x4, R188 ;  /* 0x0000000400bc7825 */ /* 0x000fc800078e02bc */
[----:B------:R-:W-:-:S04]  /*9b50*/  IMAD.WIDE R174, R0, 0x4, R174 ;  /* 0x0000000400ae7825 */ /* 0x000fc800078e02ae */
[----:B------:R-:W-:-:S04]  /*9b60*/  IMAD.WIDE R186, R0, 0x4, R186 ;  /* 0x0000000400ba7825 */ /* 0x000fc800078e02ba */
[----:B------:R-:W-:Y:S01]  /*9b70*/  IMAD.WIDE R172, R0, 0x4, R172 ;  /* 0x0000000400ac7825 */ /* 0x000fe200078e02ac */
[----:B------:R-:W-:-:S13]  /*9b80*/  ISETP.NE.U32.AND P2, PT, R234, RZ, PT ;  /* 0x000000ffea00720c */ /* 0x000fda0003f45070 */
[----:B------:R1:W-:Y:S01]  /*9b90*/  LDGSTS.E [R42+0x48000], desc[UR22][R192.64], P2 ;  /* 0x48000000c02a7fae */ /* 0x0003e200091a1016 */
[----:B------:R-:W-:Y:S02]  /*9ba0*/  ISETP.NE.U32.AND P1, PT, R236, RZ, PT ;  /* 0x000000ffec00720c */ /* 0x000fe40003f25070 */
[----:B------:R-:W-:-:S11]  /*9bb0*/  ISETP.NE.U32.AND P2, PT, R238, RZ, PT ;  /* 0x000000ffee00720c */ /* 0x000fd60003f45070 */
[----:B------:R1:W-:Y:S04]  /*9bc0*/  LDGSTS.E [R42+0x48008], desc[UR22][R178.64], P1 ;  /* 0x48008000b22a7fae */ /* 0x0003e800089a1016 */
[----:B------:R1:W-:Y:S01]  /*9bd0*/  LDGSTS.E [R5+0x48000], desc[UR22][R190.64], P2 ;  /* 0x48000000be057fae */ /* 0x0003e200091a1016 */
[----:B------:R-:W-:Y:S02]  /*9be0*/  ISETP.NE.U32.AND P1, PT, R240, RZ, PT ;  /* 0x000000fff000720c */ /* 0x000fe40003f25070 */
[----:B------:R-:W-:-:S11]  /*9bf0*/  ISETP.NE.U32.AND P2, PT, R241, RZ, PT ;  /* 0x000000fff100720c */ /* 0x000fd60003f45070 */
[----:B------:R1:W-:Y:S01]  /*9c00*/  LDGSTS.E [R5+0x48008], desc[UR22][R176.64], P1 ;  /* 0x48008000b0057fae */ /* 0x0003e200089a1016 */
[----:B----4-:R-:W-:-:S03]  /*9c10*/  ISETP.NE.U32.AND P1, PT, R242, RZ, PT ;  /* 0x000000fff200720c */ /* 0x010fc60003f25070 */
[----:B------:R-:W4:Y:S04]  /*9c20*/  LDL.LU R242, [R1+0x124] ;  /* 0x0001240001f27983 */ /* 0x000f280000300800 */
[----:B------:R1:W-:Y:S01]  /*9c30*/  LDGSTS.E [R4+0x48000], desc[UR22][R188.64], P2 ;  /* 0x48000000bc047fae */ /* 0x0003e200091a1016 */
[----:B------:R-:W-:-:S03]  /*9c40*/  ISETP.NE.U32.AND P2, PT, R243, RZ, PT ;  /* 0x000000fff300720c */ /* 0x000fc60003f45070 */
[----:B------:R-:W4:Y:S04]  /*9c50*/  LDL.LU R243, [R1+0x11c] ;  /* 0x00011c0001f37983 */ /* 0x000f280000300800 */
[----:B------:R1:W-:Y:S06]  /*9c60*/  LDGSTS.E [R4+0x48008], desc[UR22][R174.64], P1 ;  /* 0x48008000ae047fae */ /* 0x0003ec00089a1016 */
[----:B------:R1:W-:Y:S01]  /*9c70*/  LDGSTS.E [R36+0x48000], desc[UR22][R186.64], P2 ;  /* 0x48000000ba247fae */ /* 0x0003e200091a1016 */
[----:B--2---:R-:W-:-:S03]  /*9c80*/  ISETP.NE.U32.AND P1, PT, R244, RZ, PT ;  /* 0x000000fff400720c */ /* 0x004fc60003f25070 */
[----:B------:R-:W2:Y:S01]  /*9c90*/  LDL.LU R244, [R1+0x120] ;  /* 0x0001200001f47983 */ /* 0x000ea20000300800 */
[----:B---3--:R-:W-:-:S03]  /*9ca0*/  ISETP.NE.U32.AND P2, PT, R246, RZ, PT ;  /* 0x000000fff600720c */ /* 0x008fc60003f45070 */
[----:B------:R-:W3:Y:S06]  /*9cb0*/  LDL.LU R246, [R1+0x128] ;  /* 0x0001280001f67983 */ /* 0x000eec0000300800 */
        /* <DEDUP_REMOVED lines=84> */
[----:B------:R-:W3:Y:S01]  /*a200*/  LDL.LU R234, [R1+0x134] ;  /* 0x0001340001ea7983 */ /* 0x000ee20000300800 */
        /* <DEDUP_REMOVED lines=55> */
[----:B------:R-:W3:Y:S04]  /*a580*/  LDL.LU R240, [R1+0x140] ;  /* 0x0001400001f07983 */ /* 0x000ee80000300800 */
[----:B------:R-:W0:Y:S04]  /*a590*/  LDGDEPBAR ;  /* 0x00000000000079af */ /* 0x000e280000000000 */
[----:B------:R-:W3:Y:S01]  /*a5a0*/  LDL.LU R241, [R1+0x144] ;  /* 0x0001440001f17983 */ /* 0x000ee20000300800 */
        /* <DEDUP_REMOVED lines=12> */
[----:B--2---:R-:W-:-:S03]  /*a670*/  ISETP.NE.U32.AND P2, PT, R244, RZ, PT ;  /* 0x000000fff400720c */ /* 0x004fc60003f45070 */
[----:B------:R2:W-:Y:S01]  /*a680*/  LDGSTS.E [R6+0x4a008], desc[UR22][R202.64], P1 ;  /* 0x4a008000ca067fae */ /* 0x0005e200089a1016 */
[----:B---3--:R-:W-:-:S03]  /*a690*/  ISETP.NE.U32.AND P1, PT, R246, RZ, PT ;  /* 0x000000fff600720c */ /* 0x008fc60003f25070 */
[----:B------:R-:W3:Y:S04]  /*a6a0*/  LDL.LU R244, [R1+0x154] ;  /* 0x0001540001f47983 */ /* 0x000ee80000300800 */
[----:B------:R-:W2:Y:S04]  /*a6b0*/  LDL.LU R246, [R1+0x158] ;  /* 0x0001580001f67983 */ /* 0x000ea80000300800 */
        /* <DEDUP_REMOVED lines=25> */
[----:B------:R-:W-:Y:S02]  /*a850*/  ISETP.NE.U32.AND P2, PT, R241, RZ, PT ;  /* 0x000000fff100720c */ /* 0x000fe40003f45070 */
[----:B------:R-:W2:Y:S09]  /*a860*/  LDL.LU R241, [R1+0x164] ;  /* 0x0001640001f17983 */ /* 0x000eb20000300800 */
        /* <DEDUP_REMOVED lines=15> */
[----:B------:R-:W-:-:S04]  /*a960*/  IMAD.WIDE R184, R0, 0x4, R184 ;  /* 0x0000000400b87825 */ /* 0x000fc800078e02b8 */
[C---:B------:R-:W-:Y:S01]  /*a970*/  IMAD.WIDE R180, R0.reuse, 0x4, R180 ;  /* 0x0000000400b47825 */ /* 0x040fe200078e02b4 */
[----:B------:R1:W-:Y:S03]  /*a980*/  LDGSTS.E [R37+0x4a000], desc[UR22][R184.64], P2 ;  /* 0x4a000000b8257fae */ /* 0x0003e600091a1016 */
[C---:B------:R-:W-:Y:S01]  /*a990*/  IMAD.WIDE R170, R23.reuse, 0x4, R170 ;  /* 0x0000000417aa7825 */ /* 0x040fe200078e02aa */
[----:B------:R1:W-:Y:S03]  /*a9a0*/  LDGSTS.E [R37+0x4a008], desc[UR22][R180.64], P1 ;  /* 0x4a008000b4257fae */ /* 0x0003e600089a1016 */
[C---:B------:R-:W-:Y:S01]  /*a9b0*/  IMAD.WIDE R164, R23.reuse, 0x4, R164 ;  /* 0x0000000417a47825 */ /* 0x040fe200078e02a4 */
[----:B------:R-:W0:Y:S03]  /*a9c0*/  LDGDEPBAR ;  /* 0x00000000000079af */ /* 0x000e260000000000 */
[C---:B------:R-:W-:Y:S01]  /*a9d0*/  IMAD.WIDE R166, R23.reuse, 0x4, R166 ;  /* 0x0000000417a67825 */ /* 0x040fe200078e02a6 */
[----:B------:R1:W-:Y:S03]  /*a9e0*/  LDGSTS.E [R38+0x28000], desc[UR22][R170.64], P5 ;  /* 0x28000000aa267fae */ /* 0x0003e6000a9a1016 */
        /* <DEDUP_REMOVED lines=68> */
[C---:B-1----:R-:W-:Y:S01]  /*ae30*/  IMAD.WIDE R58, R23.reuse, 0x4, R58 ;  /* 0x00000004173a7825 */ /* 0x042fe200078e023a */
        /* <DEDUP_REMOVED lines=51> */
[----:B------:R-:W-:Y:S01]  /*b170*/  IMAD.WIDE R158, R23, 0x4, R158 ;  /* 0x00000004179e7825 */ /* 0x000fe200078e029e */
[----:B------:R1:W-:Y:S04]  /*b180*/  LDGSTS.E [R39+0x2f600], desc[UR22][R150.64], P5 ;  /* 0x2f60000096277fae */ /* 0x0003e8000a9a1016 */
[----:B------:R1:W-:Y:S04]  /*b190*/  LDGSTS.E [R39+0x2fa00], desc[UR22][R154.64], P5 ;  /* 0x2fa000009a277fae */ /* 0x0003e8000a9a1016 */
[----:B------:R1:W-:Y:S04]  /*b1a0*/  LDGSTS.E [R39+0x2fe00], desc[UR22][R158.64], P5 ;  /* 0x2fe000009e277fae */ /* 0x0003e8000a9a1016 */
[----:B------:R-:W0:Y:S01]  /*b1b0*/  LDGDEPBAR ;  /* 0x00000000000079af */ /* 0x000e220000000000 */
[----:B------:R-:W-:Y:S01]  /*b1c0*/  ISETP.NE.U32.AND P1, PT, R241, RZ, PT ;  /* 0x000000fff100720c */ /* 0x000fe20003f25070 */
[----:B------:R-:W-:Y:S01]  /*b1d0*/  IMAD.WIDE R160, R0, 0x4, R160 ;  /* 0x0000000400a07825 */ /* 0x000fe200078e02a0 */
[----:B------:R-:W-:Y:S01]  /*b1e0*/  BAR.SYNC.DEFER_BLOCKING 0x0 ;  /* 0x0000000000007b1d */ /* 0x000fe20000010000 */
[----:B----4-:R-:W-:-:S02]  /*b1f0*/  ISETP.NE.U32.AND P2, PT, R242, RZ, PT ;  /* 0x000000fff200720c */ /* 0x010fc40003f45070 */
[----:B------:R-:W-:-:S04]  /*b200*/  IMAD.WIDE R202, R0, 0x4, R202 ;  /* 0x0000000400ca7825 */ /* 0x000fc800078e02ca */
[----:B------:R-:W-:-:S04]  /*b210*/  IMAD.WIDE R200, R0, 0x4, R200 ;  /* 0x0000000400c87825 */ /* 0x000fc800078e02c8 */
[----:B------:R-:W-:Y:S01]  /*b220*/  @!PT LDS RZ, [RZ] ;  /* 0x00000000fffff984 */ /* 0x000fe20000000800 */
[----:B------:R-:W-:Y:S01]  /*b230*/  @!PT LDS RZ, [RZ] ;  /* 0x00000000fffff984 */ /* 0x000fe20000000800 */
[----:B------:R-:W-:Y:S01]  /*b240*/  @!PT LDS RZ, [RZ] ;  /* 0x00000000fffff984 */ /* 0x000fe20000000800 */
[----:B------:R4:W-:Y:S01]  /*b250*/  LDGSTS.E [R6+0x4c000], desc[UR22][R160.64], P1 ;  /* 0x4c000000a0067fae */ /* 0x0009e200089a1016 */
[----:B------:R-:W-:-:S03]  /*b260*/  ISETP.NE.U32.AND P1, PT, R243, RZ, PT ;  /* 0x000000fff300720c */ /* 0x000fc60003f25070 */
[----:B------:R4:W-:Y:S01]  /*b270*/  LDGSTS.E [R6+0x4c008], desc[UR22][R202.64], P2 ;  /* 0x4c008000ca067fae */ /* 0x0009e200091a1016 */
[----:B---3--:R-:W-:Y:S01]  /*b280*/  ISETP.NE.U32.AND P2, PT, R244, RZ, PT ;  /* 0x000000fff400720c */ /* 0x008fe20003f45070 */
[----:B------:R-:W-:-:S08]  /*b290*/  IMAD.WIDE R198, R0, 0x4, R198 ;  /* 0x0000000400c67825 */ /* 0x000fd000078e02c6 */
[----:B------:R4:W-:Y:S01]  /*b2a0*/  LDGSTS.E [R40+0x4c000], desc[UR22][R200.64], P1 ;  /* 0x4c000000c8287fae */ /* 0x0009e200089a1016 */
[----:B--2---:R-:W-:Y:S01]  /*b2b0*/  ISETP.NE.U32.AND P1, PT, R246, RZ, PT ;  /* 0x000000fff600720c */ /* 0x004fe20003f25070 */
[C---:B------:R-:W-:Y:S02]  /*b2c0*/  IMAD.WIDE R196, R0.reuse, 0x4, R196 ;  /* 0x0000000400c47825 */ /* 0x040fe400078e02c4 */
[----:B------:R4:W-:Y:S01]  /*b2d0*/  LDGSTS.E [R40+0x4c008], desc[UR22][R198.64], P2 ;  /* 0x4c008000c6287fae */ /* 0x0009e200091a1016 */
[----:B------:R-:W-:Y:S01]  /*b2e0*/  ISETP.NE.U32.AND P2, PT, R245, RZ, PT ;  /* 0x000000fff500720c */ /* 0x000fe20003f45070 */
[----:B------:R-:W-:Y:S01]  /*b2f0*/  IMAD.WIDE R194, R0, 0x4, R194 ;  /* 0x0000000400c27825 */ /* 0x000fe200078e02c2 */
[----:B------:R-:W-:Y:S01]  /*b300*/  ISETP.NE.U32.AND P4, PT, R12, RZ, PT ;  /* 0x000000ff0c00720c */ /* 0x000fe20003f85070 */
[----:B------:R-:W2:Y:S06]  /*b310*/  LDC R245, c[0x0][0x3a0] ;  /* 0x0000e800fff57b82 */ /* 0x000eac0000000800 */
[----:B------:R4:W-:Y:S01]  /*b320*/  LDGSTS.E [R41+0x4c000], desc[UR22][R196.64], P1 ;  /* 0x4c000000c4297fae */ /* 0x0009e200089a1016 */
[----:B------:R-:W-:Y:S01]  /*b330*/  ISETP.NE.U32.AND P1, PT, R252, RZ, PT ;  /* 0x000000fffc00720c */ /* 0x000fe20003f25070 */
[----:B------:R-:W-:-:S02]  /*b340*/  IMAD.WIDE R192, R0, 0x4, R192 ;  /* 0x0000000400c07825 */ /* 0x000fc400078e02c0 */
[----:B------:R4:W-:Y:S01]  /*b350*/  LDGSTS.E [R41+0x4c008], desc[UR22][R194.64], P2 ;  /* 0x4c008000c2297fae */ /* 0x0009e200091a1016 */
[----:B------:R-:W-:Y:S01]  /*b360*/  ISETP.NE.U32.AND P2, PT, R239, RZ, PT ;  /* 0x000000ffef00720c */ /* 0x000fe20003f45070 */
[C---:B------:R-:W-:Y:S02]  /*b370*/  IMAD.WIDE R178, R0.reuse, 0x4, R178 ;  /* 0x0000000400b27825 */ /* 0x040fe400078e02b2 */
[----:B------:R4:W5:Y:S02]  /*b380*/  LDL.LU R252, [R1+0x198] ;  /* 0x0001980001fc7983 */ /* 0x0009640000300800 */
[----:B------:R-:W-:Y:S02]  /*b390*/  IMAD.WIDE R190, R0, 0x4, R190 ;  /* 0x0000000400be7825 */ /* 0x000fe400078e02be */
[----:B------:R4:W5:Y:S04]  /*b3a0*/  LDL.LU R239, [R1+0x194] ;  /* 0x0001940001ef7983 */ /* 0x0009680000300800 */
[----:B------:R4:W-:Y:S01]  /*b3b0*/  LDGSTS.E [R42+0x4c000], desc[UR22][R192.64], P1 ;  /* 0x4c000000c02a7fae */ /* 0x0009e200089a1016 */
[----:B------:R-:W-:-:S03]  /*b3c0*/  ISETP.NE.U32.AND P1, PT, R237, RZ, PT ;  /* 0x000000ffed00720c */ /* 0x000fc60003f25070 */
[----:B------:R4:W-:Y:S01]  /*b3d0*/  LDGSTS.E [R42+0x4c008], desc[UR22][R178.64], P2 ;  /* 0x4c008000b22a7fae */ /* 0x0009e200091a1016 */
[----:B------:R-:W-:Y:S01]  /*b3e0*/  ISETP.NE.U32.AND P2, PT, R233, RZ, PT ;  /* 0x000000ffe900720c */ /* 0x000fe20003f45070 */
[C---:B------:R-:W-:Y:S02]  /*b3f0*/  IMAD.WIDE R176, R0.reuse, 0x4, R176 ;  /* 0x0000000400b07825 */ /* 0x040fe400078e02b0 */
[----:B------:R4:W5:Y:S06]  /*b400*/  LDL.LU R237, [R1+0x190] ;  /* 0x0001900001ed7983 */ /* 0x00096c0000300800 */
[----:B------:R4:W-:Y:S01]  /*b410*/  LDGSTS.E [R5+0x4c000], desc[UR22][R190.64], P1 ;  /* 0x4c000000be057fae */ /* 0x0009e200089a1016 */
[----:B------:R-:W-:Y:S01]  /*b420*/  ISETP.NE.U32.AND P1, PT, R235, RZ, PT ;  /* 0x000000ffeb00720c */ /* 0x000fe20003f25070 */
[----:B------:R-:W-:-:S02]  /*b430*/  IMAD.WIDE R188, R0, 0x4, R188 ;  /* 0x0000000400bc7825 */ /* 0x000fc400078e02bc */
[----:B------:R4:W5:Y:S01]  /*b440*/  LDL.LU R235, [R1+0x18c] ;  /* 0x00018c0001eb7983 */ /* 0x0009620000300800 */
[----:B------:R-:W-:-:S03]  /*b450*/  ISETP.NE.U32.AND P3, PT, R2, RZ, PT ;  /* 0x000000ff0200720c */ /* 0x000fc60003f65070 */
[----:B------:R4:W5:Y:S06]  /*b460*/  LDL.LU R233, [R1+0x188] ;  /* 0x0001880001e97983 */ /* 0x00096c0000300800 */
[----:B------:R4:W-:Y:S01]  /*b470*/  LDGSTS.E [R5+0x4c008], desc[UR22][R176.64], P1 ;  /* 0x4c008000b0057fae */ /* 0x0009e200089a1016 */
[----:B------:R-:W-:-:S03]  /*b480*/  ISETP.NE.U32.AND P1, PT, R231, RZ, PT ;  /* 0x000000ffe700720c */ /* 0x000fc60003f25070 */
[----:B------:R4:W-:Y:S01]  /*b490*/  LDGSTS.E [R4+0x4c000], desc[UR22][R188.64], P2 ;  /* 0x4c000000bc047fae */ /* 0x0009e200091a1016 */
[----:B------:R-:W-:-:S03]  /*b4a0*/  ISETP.NE.U32.AND P2, PT, R229, RZ, PT ;  /* 0x000000ffe500720c */ /* 0x000fc60003f45070 */
[----:B------:R4:W5:Y:S04]  /*b4b0*/  LDL.LU R231, [R1+0x184] ;  /* 0x0001840001e77983 */ /* 0x0009680000300800 */
[----:B------:R4:W5:Y:S04]  /*b4c0*/  LDL.LU R229, [R1+0x180] ;  /* 0x0001800001e57983 */ /* 0x0009680000300800 */
[----:B------:R4:W5:Y:S04]  /*b4d0*/  LDL.LU R12, [R1+0x17c] ;  /* 0x00017c00010c7983 */ /* 0x0009680000300800 */
[----:B------:R4:W5:Y:S01]  /*b4e0*/  LDL.LU R2, [R1+0x178] ;  /* 0x0001780001027983 */ /* 0x0009620000300800 */
[----:B------:R-:W-:-:S04]  /*b4f0*/  IMAD.WIDE R174, R0, 0x4, R174 ;  /* 0x0000000400ae7825 */ /* 0x000fc800078e02ae */
[C---:B------:R-:W-:Y:S01]  /*b500*/  IMAD.WIDE R186, R0.reuse, 0x4, R186 ;  /* 0x0000000400ba7825 */ /* 0x040fe200078e02ba */
[----:B------:R4:W-:Y:S03]  /*b510*/  LDGSTS.E [R4+0x4c008], desc[UR22][R174.64], P4 ;  /* 0x4c008000ae047fae */ /* 0x0009e6000a1a1016 */
[C---:B------:R-:W-:Y:S01]  /*b520*/  IMAD.WIDE R172, R0.reuse, 0x4, R172 ;  /* 0x0000000400ac7825 */ /* 0x040fe200078e02ac */
[----:B------:R4:W-:Y:S03]  /*b530*/  LDGSTS.E [R36+0x4c000], desc[UR22][R186.64], P3 ;  /* 0x4c000000ba247fae */ /* 0x0009e600099a1016 */
[C---:B------:R-:W-:Y:S01]  /*b540*/  IMAD.WIDE R184, R0.reuse, 0x4, R184 ;  /* 0x0000000400b87825 */ /* 0x040fe200078e02b8 */
[----:B------:R4:W-:Y:S03]  /*b550*/  LDGSTS.E [R36+0x4c008], desc[UR22][R172.64], P0 ;  /* 0x4c008000ac247fae */ /* 0x0009e600081a1016 */
[----:B------:R-:W-:Y:S01]  /*b560*/  IMAD.WIDE R180, R0, 0x4, R180 ;  /* 0x0000000400b47825 */ /* 0x000fe200078e02b4 */
        /* <DEDUP_REMOVED lines=132> */
[----:B--2---:R-:W-:Y:S01]  /*bdb0*/  VIADD R245, R245, 0x1f ;  /* 0x0000001ff5f57836 */ /* 0x004fe20000000000 */
[----:B------:R-:W-:-:S04]  /*bdc0*/  ISETP.NE.U32.AND P0, PT, RZ, UR6, PT ;  /* 0x00000006ff007c0c */ /* 0x000fc8000bf05070 */
[----:B------:R-:W-:Y:S01]  /*bdd0*/  ISETP.LT.OR P1, PT, R245, 0x20, P0 ;  /* 0x00000020f500780c */ /* 0x000fe20000721670 */
[----:B------:R-:W-:Y:S01]  /*bde0*/  UIADD3 UR20, UPT, UPT, UR13, -0xe0, URZ ;  /* 0xffffff200d147890 */ /* 0x000fe2000fffe0ff */
[----:B------:R-:W-:Y:S01]  /*bdf0*/  SHF.R.S32.HI R182, RZ, 0x1f, R0 ;  /* 0x0000001fffb67819 */ /* 0x000fe20000011400 */
[----:B------:R-:W-:Y:S01]  /*be00*/  IMAD.SHL.U32 R8, R0, 0x4, RZ ;  /* 0x0000000400087824 */ /* 0x000fe200078e00ff */
[----:B------:R-:W-:-:S04]  /*be10*/  DEPBAR.LE SB0, 0xc ;  /* 0x000083000000791a */ /* 0x000fc80000000000 */
[----:B------:R-:W-:Y:S06]  /*be20*/  BAR.SYNC.DEFER_BLOCKING 0x0 ;  /* 0x0000000000007b1d */ /* 0x000fec0000010000 */
[----:B----4-:R-:W-:Y:S05]  /*be30*/  @P1 BRA `(.L_x_6) ;  /* 0x0000000000841947 */ /* 0x010fea0003800000 */
[----:B------:R-:W-:Y:S02]  /*be40*/  UIADD3 UR4, UPT, UPT, UR10, 0x40000, URZ ;  /* 0x000400000a047890 */ /* 0x000fe4000fffe0ff */
[----:B------:R-:W-:Y:S02]  /*be50*/  USHF.R.U32.HI UR8, URZ, 0x4, UR10 ;  /* 0x00000004ff087899 */ /* 0x000fe4000801160a */
[----:B------:R-:W-:Y:S02]  /*be60*/  USHF.R.U32.HI UR4, URZ, 0x4, UR4 ;  /* 0x00000004ff047899 */ /* 0x000fe40008011604 */
[----:B------:R-:W-:Y:S02]  /*be70*/  USGXT.U32 UR8, UR8, 0xe ;  /* 0x0000000e0808789a */ /* 0x000fe40008000000 */
[----:B------:R-:W-:Y:S02]  /*be80*/  USGXT.U32 UR6, UR4, 0xe ;  /* 0x0000000e0406789a */ /* 0x000fe40008000000 */
[----:B------:R-:W-:-:S02]  /*be90*/  UIADD3 UR32, UP2, UPT, UR8, 0x2, URZ ;  /* 0x0000000208207890 */ /* 0x000fc4000ff5e0ff */
[----:B------:R-:W-:Y:S01]  /*bea0*/  UIADD3 UR34, UP1, UPT, UR6, 0x2, URZ ;  /* 0x0000000206227890 */ /* 0x000fe2000ff3e0ff */
[----:B------:R-:W-:Y:S01]  /*beb0*/  UMOV UR4, URZ ;  /* 0x000000ff00047c82 */ /* 0x000fe20008000000 */
[----:B------:R-:W-:Y:S01]  /*bec0*/  UMOV UR36, 0x0 ;  /* 0x0000000000247882 */ /* 0x000fe20000000000 */
[----:B------:R-:W-:Y:S02]  /*bed0*/  UIADD3.X UR33, UPT, UPT, UR4, 0x40004040, URZ, UP2, !UPT ;  /* 0x4000404004217890 */ /* 0x000fe400097fe4ff */
[----:B------:R-:W-:Y:S02]  /*bee0*/  UIADD3.X UR35, UPT, UPT, UR4, 0x40004040, URZ, UP1, !UPT ;  /* 0x4000404004237890 */ /* 0x000fe40008ffe4ff */
[----:B------:R-:W-:Y:S02]  /*bef0*/  UIADD3.64 UR26, UPT, UPT, UR32, 0x2, URZ ;  /* 0x00000002201a7897 */ /* 0x000fe4000fffe0ff */
[----:B------:R-:W-:Y:S02]  /*bf00*/  UIADD3.64 UR14, UPT, UPT, UR34, 0x2, URZ ;  /* 0x00000002220e7897 */ /* 0x000fe4000fffe0ff */
[----:B------:R-:W-:-:S02]  /*bf10*/  UIADD3.64 UR30, UPT, UPT, UR32, 0x4, URZ ;  /* 0x00000004201e7897 */ /* 0x000fc4000fffe0ff */
[----:B------:R-:W-:Y:S01]  /*bf20*/  UIADD3.64 UR28, UPT, UPT, UR34, 0x4, URZ ;  /* 0x00000004221c7897 */ /* 0x000fe2000fffe0ff */
[----:B------:R-:W-:Y:S01]  /*bf30*/  UMOV UR37, 0x4400910 ;  /* 0x0440091000257882 */ /* 0x000fe20000000000 */
[----:B------:R-:W-:Y:S01]  /*bf40*/  UMOV UR9, 0x40004040 ;  /* 0x4000404000097882 */ /* 0x000fe20000000000 */
[----:B------:R-:W-:Y:S01]  /*bf50*/  UMOV UR7, 0x40004040 ;  /* 0x4000404000077882 */ /* 0x000fe20000000000 */
[----:B------:R-:W-:Y:S01]  /*bf60*/  UMOV UR38, 0x0 ;  /* 0x0000000000267882 */ /* 0x000fe20000000000 */
[----:B------:R-:W-:Y:S01]  /*bf70*/  UMOV UR39, 0x4400910 ;  /* 0x0440091000277882 */ /* 0x000fe20000000000 */
[----:B------:R-:W-:Y:S01]  /*bf80*/  UMOV UR40, 0x0 ;  /* 0x0000000000287882 */ /* 0x000fe20000000000 */
[----:B------:R-:W-:Y:S01]  /*bf90*/  UMOV UR41, 0x4400910 ;  /* 0x0440091000297882 */ /* 0x000fe20000000000 */
[----:B------:R-:W-:Y:S01]  /*bfa0*/  UMOV UR4, UR12 ;  /* 0x0000000c00047c82 */ /* 0x000fe20008000000 */
[----:B------:R-:W-:Y:S01]  /*bfb0*/  UMOV UR5, URZ ;  /* 0x000000ff00057c82 */ /* 0x000fe20008000000 */
[----:B------:R1:W-:Y:S01]  /*bfc0*/  UTCHMMA gdesc[UR6], gdesc[UR8], tmem[UR21], tmem[UR36], idesc[UR37], !UPT ;  /* 0x00ff2408060075ea */ /* 0x0003e2000f800015 */
[----:B------:R-:W-:Y:S01]  /*bfd0*/  UMOV UR42, 0x0 ;  /* 0x00000000002a7882 */ /* 0x000fe20000000000 */
[----:B------:R-:W-:Y:S01]  /*bfe0*/  UMOV UR43, 0x4400910 ;  /* 0x04400910002b7882 */ /* 0x000fe20000000000 */
[----:B------:R1:W-:Y:S01]  /*bff0*/  UTCHMMA gdesc[UR34], gdesc[UR32], tmem[UR21], tmem[UR38], idesc[UR39], UPT ;  /* 0x00ff2620220075ea */ /* 0x0003e2000b800015 */
[----:B------:R-:W-:Y:S01]  /*c000*/  UMOV UR4, UR4 ;  /* 0x0000000400047c82 */ /* 0x000fe20008000000 */
[----:B------:R1:W-:Y:S01]  /*c010*/  UTCHMMA gdesc[UR14], gdesc[UR26], tmem[UR21], tmem[UR40], idesc[UR41], UPT ;  /* 0x00ff281a0e0075ea */ /* 0x0003e2000b800015 */
[----:B------:R1:W-:Y:S01]  /*c020*/  UTCHMMA gdesc[UR28], gdesc[UR30], tmem[UR21], tmem[UR42], idesc[UR43], UPT ;  /* 0x00ff2a1e1c0075ea */ /* 0x0003e2000b800015 */
[----:B------:R1:W-:Y:S01]  /*c030*/  UTCBAR [UR4], URZ ;  /* 0x000000ff040073e9 */ /* 0x0003e200080000ff */
[----:B------:R-:W-:Y:S01]  /*c040*/  NOP ;  /* 0x0000000000007918 */ /* 0x000fe20000000000 */
.L_x_6:
[----:B------:R-:W-:Y:S01]  /*c050*/  SHF.L.U64.HI R7, R0, 0x2, R182 ;  /* 0x0000000200077819 */ /* 0x000fe200000102b6 */
[----:B------:R-:W-:Y:S01]  /*c060*/  BAR.SYNC.DEFER_BLOCKING 0x0 ;  /* 0x0000000000007b1d */ /* 0x000fe20000010000 */
[----:B------:R-:W-:Y:S02]  /*c070*/  IADD3 R44, P1, PT, R160, R8, RZ ;  /* 0x00000008a02c7210 */ /* 0x000fe40007f3e0ff */
[----:B------:R-:W-:Y:S02]  /*c080*/  ISETP.GT.AND P2, PT, R245, 0xff, PT ;  /* 0x000000fff500780c */ /* 0x000fe40003f44270 */
[----:B------:R-:W-:Y:S01]  /*c090*/  LOP3.LUT R208, R11, 0x2, RZ, 0xfc, !PT ;  /* 0x000000020bd07812 */ /* 0x000fe200078efcff */
[----:B------:R-:W-:Y:S01]  /*c0a0*/  IMAD.X R45, R161, 0x1, R7, P1 ;  /* 0x00000001a12d7824 */ /* 0x000fe200008e0607 */
[C---:B------:R-:W-:Y:S01]  /*c0b0*/  ISETP.GE.AND P1, PT, R11.reuse, UR20, PT ;  /* 0x000000140b007c0c */ /* 0x040fe2000bf26270 */
[----:B-1----:R-:W-:Y:S01]  /*c0c0*/  UMOV UR4, URZ ;  /* 0x000000ff00047c82 */ /* 0x002fe20008000000 */
[----:B------:R-:W-:-:S02]  /*c0d0*/  LOP3.LUT R209, R11, 0x4, RZ, 0xfc, !PT ;  /* 0x000000040bd17812 */ /* 0x000fc400078efcff */
[----:B------:R-:W-:Y:S02]  /*c0e0*/  SEL R43, RZ, 0x4, P1 ;  /* 0x00000004ff2b7807 */ /* 0x000fe40000800000 */
[----:B------:R-:W-:Y:S02]  /*c0f0*/  LOP3.LUT R213, R11, 0x18, RZ, 0xfc, !PT ;  /* 0x000000180bd57812 */ /* 0x000fe400078efcff */
[----:B------:R-:W-:Y:S02]  /*c100*/  SEL R43, R43, RZ, P2 ;  /* 0x000000ff2b2b7207 */ /* 0x000fe40001000000 */
[----:B------:R-:W-:Y:S02]  /*c110*/  LOP3.LUT R214, R11, 0x1a, RZ, 0xfc, !PT ;  /* 0x0000001a0bd67812 */ /* 0x000fe400078efcff */
[----:B------:R-:W-:Y:S02]  /*c120*/  ISETP.NE.U32.AND P1, PT, R43, RZ, PT ;  /* 0x000000ff2b00720c */ /* 0x000fe40003f25070 */
[----:B------:R-:W-:-:S02]  /*c130*/  LOP3.LUT R223, R11, 0x1e, RZ, 0xfc, !PT ;  /* 0x0000001e0bdf7812 */ /* 0x000fc400078efcff */
[----:B------:R-:W-:-:S09]  /*c140*/  LOP3.LUT R219, R11, 0x1c, RZ, 0xfc, !PT ;  /* 0x0000001c0bdb7812 */ /* 0x000fd200078efcff */
[----:B------:R-:W-:Y:S01]  /*c150*/  @!PT LDS RZ, [RZ] ;  /* 0x00000000fffff984 */ /* 0x000fe20000000800 */
[----:B------:R-:W-:Y:S01]  /*c160*/  @!PT LDS RZ, [RZ] ;  /* 0x00000000fffff984 */ /* 0x000fe20000000800 */
[----:B------:R-:W-:Y:S01]  /*c170*/  @!PT LDS RZ, [RZ] ;  /* 0x00000000fffff984 */ /* 0x000fe20000000800 */
[----:B------:R1:W-:Y:S01]  /*c180*/  LDGSTS.E [R6+0x4e000], desc[UR22][R44.64], P1 ;  /* 0x4e0000002c067fae */ /* 0x0003e200089a1016 */
[----:B------:R-:W-:Y:S02]  /*c190*/  ISETP.GE.AND P1, PT, R208, UR20, PT ;  /* 0x00000014d0007c0c */ /* 0x000fe4000bf26270 */
[----:B------:R-:W-:Y:S02]  /*c1a0*/  LOP3.LUT R208, R11, 0x6, RZ, 0xfc, !PT ;  /* 0x000000060bd07812 */ /* 0x000fe400078efcff */
[----:B------:R-:W-:-:S04]  /*c1b0*/  SEL R43, RZ, 0x4, P1 ;  /* 0x00000004ff2b7807 */ /* 0x000fc80000800000 */
[----:B------:R-:W-:Y:S02]  /*c1c0*/  SEL R43, R43, RZ, P2 ;  /* 0x000000ff2b2b7207 */ /* 0x000fe40001000000 */
[----:B-1----:R-:W-:Y:S02]  /*c1d0*/  IADD3 R44, P3, PT, R202, R8, RZ ;  /* 0x00000008ca2c7210 */ /* 0x002fe40007f7e0ff */
[----:B------:R-:W-:-:S03]  /*c1e0*/  ISETP.NE.U32.AND P1, PT, R43, RZ, PT ;  /* 0x000000ff2b00720c */ /* 0x000fc60003f25070 */
[----:B------:R-:W-:Y:S01]  /*c1f0*/  IMAD.X R45, R203, 0x1, R7, P3 ;  /* 0x00000001cb2d7824 */ /* 0x000fe200018e0607 */
[----:B------:R-:W-:Y:S02]  /*c200*/  ISETP.GE.AND P3, PT, R208, UR20, PT ;  /* 0x00000014d0007c0c */ /* 0x000fe4000bf66270 */
[----:B------:R-:W-:-:S07]  /*c210*/  LOP3.LUT R208, R11, 0xa, RZ, 0xfc, !PT ;  /* 0x0000000a0bd07812 */ /* 0x000fce00078efcff */
[----:B------:R1:W-:Y:S01]  /*c220*/  LDGSTS.E [R6+0x4e008], desc[UR22][R44.64], P1 ;  /* 0x4e0080002c067fae */ /* 0x0003e200089a1016 */
[----:B------:R-:W-:Y:S02]  /*c230*/  ISETP.GE.AND P1, PT, R209, UR20, PT ;  /* 0x00000014d1007c0c */ /* 0x000fe4000bf26270 */
[----:B------:R-:W-:Y:S02]  /*c240*/  LOP3.LUT R209, R11, 0x8, RZ, 0xfc, !PT ;  /* 0x000000080bd17812 */ /* 0x000fe400078efcff */
[----:B------:R-:W-:-:S04]  /*c250*/  SEL R43, RZ, 0x4, P1 ;  /* 0x00000004ff2b7807 */ /* 0x000fc80000800000 */
[----:B------:R-:W-:Y:S02]  /*c260*/  SEL R43, R43, RZ, P2 ;  /* 0x000000ff2b2b7207 */ /* 0x000fe40001000000 */
[----:B-1----:R-:W-:Y:S02]  /*c270*/  SEL R6, RZ, 0x4, P3 ;  /* 0x00000004ff067807 */ /* 0x002fe40001800000 */
[----:B------:R-:W-:Y:S02]  /*c280*/  ISETP.NE.U32.AND P1, PT, R43, RZ, PT ;  /* 0x000000ff2b00720c */ /* 0x000fe40003f25070 */
[----:B------:R-:W-:Y:S02]  /*c290*/  SEL R6, R6, RZ, P2 ;  /* 0x000000ff06067207 */ /* 0x000fe40001000000 */
[----:B------:R-:W-:Y:S02]  /*c2a0*/  IADD3 R44, P4, PT, R200, R8, RZ ;  /* 0x00000008c82c7210 */ /* 0x000fe40007f9e0ff */
[----:B------:R-:W-:-:S03]  /*c2b0*/  ISETP.NE.U32.AND P3, PT, R6, RZ, PT ;  /* 0x000000ff0600720c */ /* 0x000fc60003f65070 */
[----:B------:R-:W-:Y:S01]  /*c2c0*/  IMAD.X R45, R201, 0x1, R7, P4 ;  /* 0x00000001c92d7824 */ /* 0x000fe200020e0607 */
[----:B------:R-:W-:-:S04]  /*c2d0*/  IADD3 R160, P4, PT, R198, R8, RZ ;  /* 0x00000008c6a07210 */ /* 0x000fc80007f9e0ff */
[----:B------:R1:W-:Y:S01]  /*c2e0*/  LDGSTS.E [R40+0x4e000], desc[UR22][R44.64], P1 ;  /* 0x4e0000002c287fae */ /* 0x0003e200089a1016 */
[----:B------:R-:W-:Y:S01]  /*c2f0*/  IMAD.X R161, R199, 0x1, R7, P4 ;  /* 0x00000001c7a17824 */ /* 0x000fe200020e0607 */
[----:B------:R-:W-:Y:S02]  /*c300*/  ISETP.GE.AND P1, PT, R209, UR20, PT ;  /* 0x00000014d1007c0c */ /* 0x000fe4000bf26270 */
[C---:B------:R-:W-:Y:S02]  /*c310*/  LOP3.LUT R209, R11.reuse, 0xc, RZ, 0xfc, !PT ;  /* 0x0000000c0bd17812 */ /* 0x040fe400078efcff */
[----:B------:R2:W-:Y:S01]  /*c320*/  LDGSTS.E [R40+0x4e008], desc[UR22][R160.64], P3 ;  /* 0x4e008000a0287fae */ /* 0x0005e200099a1016 */
[----:B------:R-:W-:Y:S02]  /*c330*/  ISETP.GE.AND P3, PT, R208, UR20, PT ;  /* 0x00000014d0007c0c */ /* 0x000fe4000bf66270 */
[----:B------:R-:W-:Y:S02]  /*c340*/  LOP3.LUT R208, R11, 0xe, RZ, 0xfc, !PT ;  /* 0x0000000e0bd07812 */ /* 0x000fe400078efcff */
[----:B------:R-:W-:-:S02]  /*c350*/  SEL R6, RZ, 0x4, P3 ;  /* 0x00000004ff067807 */ /* 0x000fc40001800000 */
[-C--:B-1----:R-:W-:Y:S02]  /*c360*/  IADD3 R44, P4, PT, R196, R8.reuse, RZ ;  /* 0x00000008c42c7210 */ /* 0x082fe40007f9e0ff */
[----:B------:R-:W-:Y:S02]  /*c370*/  SEL R6, R6, RZ, P2 ;  /* 0x000000ff06067207 */ /* 0x000fe40001000000 */
[----:B--2---:R-:W-:Y:S01]  /*c380*/  SEL R40, RZ, 0x4, P1 ;  /* 0x00000004ff287807 */ /* 0x004fe20000800000 */
[----:B------:R-:W-:Y:S01]  /*c390*/  IMAD.X R45, R197, 0x1, R7, P4 ;  /* 0x00000001c52d7824 */ /* 0x000fe200020e0607 */
[----:B------:R-:W-:Y:S02]  /*c3a0*/  ISETP.NE.U32.AND P3, PT, R6, RZ, PT ;  /* 0x000000ff0600720c */ /* 0x000fe40003f65070 */
[----:B------:R-:W-:Y:S02]  /*c3b0*/  SEL R40, R40, RZ, P2 ;  /* 0x000000ff28287207 */ /* 0x000fe40001000000 */
[----:B------:R-:W-:-:S02]  /*c3c0*/  IADD3 R160, P4, PT, R194, R8, RZ ;  /* 0x00000008c2a07210 */ /* 0x000fc40007f9e0ff */
[----:B------:R-:W-:-:S03]  /*c3d0*/  ISETP.NE.U32.AND P1, PT, R40, RZ, PT ;  /* 0x000000ff2800720c */ /* 0x000fc60003f25070 */
[----:B------:R-:W-:-:S10]  /*c3e0*/  IMAD.X R161, R195, 0x1, R7, P4 ;  /* 0x00000001c3a17824 */ /* 0x000fd400020e0607 */
[----:B------:R-:W-:Y:S01]  /*c3f0*/  LDGSTS.E [R41+0x4e000], desc[UR22][R44.64], P1 ;  /* 0x4e0000002c297fae */ /* 0x000fe200089a1016 */
[----:B------:R-:W-:Y:S02]  /*c400*/  ISETP.GE.AND P1, PT, R209, UR20, PT ;  /* 0x00000014d1007c0c */ /* 0x000fe4000bf26270 */
[----:B------:R-:W-:Y:S01]  /*c410*/  LOP3.LUT R209, R11, 0x10, RZ, 0xfc, !PT ;  /* 0x000000100bd17812 */ /* 0x000fe200078efcff */
[----:B------:R1:W-:Y:S01]  /*c420*/  LDGSTS.E [R41+0x4e008], desc[UR22][R160.64], P3 ;  /* 0x4e008000a0297fae */ /* 0x0003e200099a1016 */
[----:B------:R-:W-:Y:S02]  /*c430*/  ISETP.GE.AND P3, PT, R208, UR20, PT ;  /* 0x00000014d0007c0c */ /* 0x000fe4000bf66270 */
[----:B------:R-:W-:Y:S02]  /*c440*/  SEL R40, RZ, 0x4, P1 ;  /* 0x00000004ff287807 */ /* 0x000fe40000800000 */
[----:B------:R-:W-:Y:S02]  /*c450*/  SEL R6, RZ, 0x4, P3 ;  /* 0x00000004ff067807 */ /* 0x000fe40001800000 */
[----:B------:R-:W-:-:S02]  /*c460*/  SEL R40, R40, RZ, P2 ;  /* 0x000000ff28287207 */ /* 0x000fc40001000000 */
[----:B------:R-:W-:Y:S02]  /*c470*/  SEL R6, R6, RZ, P2 ;  /* 0x000000ff06067207 */ /* 0x000fe40001000000 */
[----:B------:R-:W-:Y:S02]  /*c480*/  ISETP.NE.U32.AND P1, PT, R40, RZ, PT ;  /* 0x000000ff2800720c */ /* 0x000fe40003f25070 */
[-C--:B------:R-:W-:Y:S02]  /*c490*/  IADD3 R40, P4, PT, R192, R8.reuse, RZ ;  /* 0x00000008c0287210 */ /* 0x080fe40007f9e0ff */
[----:B------:R-:W-:Y:S02]  /*c4a0*/  ISETP.NE.U32.AND P3, PT, R6, RZ, PT ;  /* 0x000000ff0600720c */ /* 0x000fe40003f65070 */
[----:B------:R-:W-:Y:S01]  /*c4b0*/  LOP3.LUT R208, R11, 0x12, RZ, 0xfc, !PT ;  /* 0x000000120bd07812 */ /* 0x000fe200078efcff */
[----:B-1----:R-:W-:Y:S01]  /*c4c0*/  IMAD.X R41, R193, 0x1, R7, P4 ;  /* 0x00000001c1297824 */ /* 0x002fe200020e0607 */
[----:B------:R-:W-:-:S05]  /*c4d0*/  IADD3 R44, P4, PT, R178, R8, RZ ;  /* 0x00000008b22c7210 */ /* 0x000fca0007f9e0ff */
[----:B------:R-:W-:Y:S01]  /*c4e0*/  IMAD.X R45, R179, 0x1, R7, P4 ;  /* 0x00000001b32d7824 */ /* 0x000fe200020e0607 */
[----:B------:R1:W-:Y:S01]  /*c4f0*/  LDGSTS.E [R42+0x4e000], desc[UR22][R40.64], P1 ;  /* 0x4e000000282a7fae */ /* 0x0003e200089a1016 */
[----:B------:R-:W-:-:S03]  /*c500*/  ISETP.GE.AND P1, PT, R209, UR20, PT ;  /* 0x00000014d1007c0c */ /* 0x000fc6000bf26270 */
[----:B------:R2:W-:Y:S01]  /*c510*/  LDGSTS.E [R42+0x4e008], desc[UR22][R44.64], P3 ;  /* 0x4e0080002c2a7fae */ /* 0x0005e200099a1016 */
[----:B------:R-:W-:Y:S02]  /*c520*/  ISETP.GE.AND P3, PT, R208, UR20, PT ;  /* 0x00000014d0007c0c */ /* 0x000fe4000bf66270 */
[----:B------:R-:W-:Y:S02]  /*c530*/  LOP3.LUT R208, R11, 0x14, RZ, 0xfc, !PT ;  /* 0x000000140bd07812 */ /* 0x000fe400078efcff */
[----:B------:R-:W-:Y:S02]  /*c540*/  SEL R6, RZ, 0x4, P3 ;  /* 0x00000004ff067807 */ /* 0x000fe40001800000 */
[----:B-1----:R-:W-:Y:S02]  /*c550*/  SEL R40, RZ, 0x4, P1 ;  /* 0x00000004ff287807 */ /* 0x002fe40000800000 */
[----:B------:R-:W-:Y:S02]  /*c560*/  SEL R6, R6, RZ, P2 ;  /* 0x000000ff06067207 */ /* 0x000fe40001000000 */
[----:B------:R-:W-:-:S02]  /*c570*/  SEL R40, R40, RZ, P2 ;  /* 0x000000ff28287207 */ /* 0x000fc40001000000 */
[----:B------:R-:W-:Y:S01]  /*c580*/  ISETP.NE.U32.AND P3, PT, R6, RZ, PT ;  /* 0x000000ff0600720c */ /* 0x000fe20003f65070 */
[----:B------:R-:W-:Y:S01]  /*c590*/  IMAD.SHL.U32 R6, R23, 0x4, RZ ;  /* 0x0000000417067824 */ /* 0x000fe200078e00ff */
[----:B------:R-:W-:Y:S02]  /*c5a0*/  ISETP.NE.U32.AND P1, PT, R40, RZ, PT ;  /* 0x000000ff2800720c */ /* 0x000fe40003f25070 */
[----:B------:R-:W-:Y:S02]  /*c5b0*/  IADD3 R40, P4, PT, R190, R8, RZ ;  /* 0x00000008be287210 */ /* 0x000fe40007f9e0ff */
[----:B------:R-:W-:Y:S02]  /*c5c0*/  SHF.R.S32.HI R190, RZ, 0x1f, R23 ;  /* 0x0000001fffbe7819 */ /* 0x000fe40000011417 */
[----:B------:R-:W-:Y:S01]  /*c5d0*/  IADD3 R142, P5, PT, R142, R6, RZ ;  /* 0x000000068e8e7210 */ /* 0x000fe20007fbe0ff */
[----:B------:R-:W-:Y:S01]  /*c5e0*/  IMAD.X R41, R191, 0x1, R7, P4 ;  /* 0x00000001bf297824 */ /* 0x000fe200020e0607 */
[----:B--2---:R-:W-:-:S05]  /*c5f0*/  IADD3 R42, P4, PT, R176, R8, RZ ;  /* 0x00000008b02a7210 */ /* 0x004fca0007f9e0ff */
[----:B------:R-:W-:Y:S01]  /*c600*/  IMAD.X R43, R177, 0x1, R7, P4 ;  /* 0x00000001b12b7824 */ /* 0x000fe200020e0607 */
[----:B------:R1:W-:Y:S01]  /*c610*/  LDGSTS.E [R5+0x4e000], desc[UR22][R40.64], P1 ;  /* 0x4e00000028057fae */ /* 0x0003e200089a1016 */
[----:B------:R-:W-:-:S03]  /*c620*/  IADD3 R44, P4, PT, R166, R6, RZ ;  /* 0x00000006a62c7210 */ /* 0x000fc60007f9e0ff */
[----:B------:R2:W-:Y:S01]  /*c630*/  LDGSTS.E [R5+0x4e008], desc[UR22][R42.64], P3 ;  /* 0x4e0080002a057fae */ /* 0x0005e200099a1016 */
[-C--:B-1----:R-:W-:Y:S02]  /*c640*/  IADD3 R40, P1, PT, R170, R6.reuse, RZ ;  /* 0x00000006aa287210 */ /* 0x082fe40007f3e0ff */
[----:B--2---:R-:W-:Y:S02]  /*c650*/  SHF.L.U64.HI R5, R23, 0x2, R190 ;  /* 0x0000000217057819 */ /* 0x004fe400000102be */
[----:B------:R-:W-:-:S03]  /*c660*/  IADD3 R42, P3, PT, R164, R6, RZ ;  /* 0x00000006a42a7210 */ /* 0x000fc60007f7e0ff */
[--C-:B------:R-:W-:Y:S01]  /*c670*/  IMAD.X R41, R171, 0x1, R5.reuse, P1 ;  /* 0x00000001ab297824 */ /* 0x100fe200008e0605 */
[-C--:B------:R-:W-:Y:S01]  /*c680*/  IADD3 R48, P1, PT, R48, R6.reuse, RZ ;  /* 0x0000000630307210 */ /* 0x080fe20007f3e0ff */
        /* <DEDUP_REMOVED lines=107> */
[----:B------:R-:W-:Y:S01]  /*cd40*/  ISETP.GE.AND P1, PT, R208, UR20, PT ;  /* 0x00000014d0007c0c */ /* 0x000fe2000bf26270 */
[--C-:B------:R-:W-:Y:S01]  /*cd50*/  IMAD.X R127, R127, 0x1, R5.reuse, P3 ;  /* 0x000000017f7f7824 */ /* 0x100fe200018e0605 */
[----:B------:R-:W-:Y:S01]  /*cd60*/  IADD3 R134, P3, PT, R134, R6, RZ ;  /* 0x0000000686867210 */ /* 0x000fe20007f7e0ff */
[--C-:B------:R-:W-:Y:S01]  /*cd70*/  IMAD.X R131, R131, 0x1, R5.reuse, P4 ;  /* 0x0000000183837824 */ /* 0x100fe200020e0605 */
[----:B------:R-:W-:Y:S01]  /*cd80*/  SEL R169, RZ, 0x4, P1 ;  /* 0x00000004ffa97807 */ /* 0x000fe20000800000 */
[--C-:B------:R-:W-:Y:S01]  /*cd90*/  IMAD.X R143, R143, 0x1, R5.reuse, P5 ;  /* 0x000000018f8f7824 */ /* 0x100fe200028e0605 */
[-C--:B------:R-:W-:Y:S01]  /*cda0*/  IADD3 R168, P1, PT, R188, R8.reuse, RZ ;  /* 0x00000008bca87210 */ /* 0x080fe20007f3e0ff */
[----:B------:R-:W-:Y:S01]  /*cdb0*/  IMAD.X R135, R135, 0x1, R5, P3 ;  /* 0x0000000187877824 */ /* 0x000fe200018e0605 */
[----:B------:R-:W-:-:S02]  /*cdc0*/  IADD3 R170, P3, PT, R174, R8, RZ ;  /* 0x00000008aeaa7210 */ /* 0x000fc40007f7e0ff */
[----:B------:R-:W-:Y:S01]  /*cdd0*/  SEL R174, R169, RZ, P2 ;  /* 0x000000ffa9ae7207 */ /* 0x000fe20001000000 */
[--C-:B------:R-:W-:Y:S01]  /*cde0*/  IMAD.X R169, R189, 0x1, R7.reuse, P1 ;  /* 0x00000001bda97824 */ /* 0x100fe200008e0607 */
[----:B------:R-:W-:Y:S01]  /*cdf0*/  LOP3.LUT R208, R11, 0x16, RZ, 0xfc, !PT ;  /* 0x000000160bd07812 */ /* 0x000fe200078efcff */
[--C-:B------:R-:W-:Y:S01]  /*ce00*/  IMAD.X R171, R175, 0x1, R7.reuse, P3 ;  /* 0x00000001afab7824 */ /* 0x100fe200018e0607 */
[----:B------:R-:W-:Y:S02]  /*ce10*/  ISETP.NE.U32.AND P1, PT, R174, RZ, PT ;  /* 0x000000ffae00720c */ /* 0x000fe40003f25070 */
[----:B------:R-:W-:Y:S02]  /*ce20*/  IADD3 R174, P3, PT, R186, R8, RZ ;  /* 0x00000008baae7210 */ /* 0x000fe40007f7e0ff */
[-C--:B------:R-:W-:Y:S02]  /*ce30*/  IADD3 R138, P4, PT, R138, R6.reuse, RZ ;  /* 0x000000068a8a7210 */ /* 0x080fe40007f9e0ff */
[----:B------:R-:W-:Y:S01]  /*ce40*/  IADD3 R146, P5, PT, R146, R6, RZ ;  /* 0x0000000692927210 */ /* 0x000fe20007fbe0ff */
[----:B------:R-:W-:Y:S01]  /*ce50*/  IMAD.X R175, R187, 0x1, R7, P3 ;  /* 0x00000001bbaf7824 */ /* 0x000fe200018e0607 */
[-C--:B------:R-:W-:Y:S01]  /*ce60*/  IADD3 R176, P3, PT, R184, R8.reuse, RZ ;  /* 0x00000008b8b07210 */ /* 0x080fe20007f7e0ff */
[--C-:B------:R-:W-:Y:S01]  /*ce70*/  IMAD.X R139, R139, 0x1, R5.reuse, P4 ;  /* 0x000000018b8b7824 */ /* 0x100fe200020e0605 */
[----:B------:R-:W-:Y:S01]  /*ce80*/  IADD3 R172, P4, PT, R172, R8, RZ ;  /* 0x00000008acac7210 */ /* 0x000fe20007f9e0ff */
[----:B------:R-:W-:Y:S01]  /*ce90*/  IMAD.X R147, R147, 0x1, R5, P5 ;  /* 0x0000000193937824 */ /* 0x000fe200028e0605 */
[----:B------:R-:W-:Y:S01]  /*cea0*/  IADD3 R150, P5, PT, R150, R6, RZ ;  /* 0x0000000696967210 */ /* 0x000fe20007fbe0ff */
[--C-:B------:R-:W-:Y:S01]  /*ceb0*/  IMAD.X R177, R185, 0x1, R7.reuse, P3 ;  /* 0x00000001b9b17824 */ /* 0x100fe200018e0607 */
[----:B------:R-:W-:Y:S01]  /*cec0*/  ISETP.GE.AND P3, PT, R208, UR20, PT ;  /* 0x00000014d0007c0c */ /* 0x000fe2000bf66270 */
[----:B------:R-:W-:Y:S01]  /*ced0*/  IMAD.X R173, R173, 0x1, R7, P4 ;  /* 0x00000001adad7824 */ /* 0x000fe200020e0607 */
[----:B------:R-:W1:Y:S01]  /*cee0*/  S2R R208, SR_TID.X ;  /* 0x0000000000d07919 */ /* 0x000e620000002100 */
[----:B------:R-:W-:Y:S01]  /*cef0*/  IADD3 R178, P4, PT, R180, R8, RZ ;  /* 0x00000008b4b27210 */ /* 0x000fe20007f9e0ff */
[----:B------:R-:W-:Y:S01]  /*cf00*/  IMAD.X R151, R151, 0x1, R5, P5 ;  /* 0x0000000197977824 */ /* 0x000fe200028e0605 */
[----:B------:R-:W-:Y:S01]  /*cf10*/  ISETP.GE.AND P5, PT, R219, UR20, PT ;  /* 0x00000014db007c0c */ /* 0x000fe2000bfa6270 */
[----:B------:R2:W-:Y:S01]  /*cf20*/  LDGSTS.E [R4+0x4e000], desc[UR22][R168.64], P1 ;  /* 0x4e000000a8047fae */ /* 0x0005e200089a1016 */
[----:B------:R-:W-:Y:S01]  /*cf30*/  ISETP.GE.AND P1, PT, R214, UR20, PT ;  /* 0x00000014d6007c0c */ /* 0x000fe2000bf26270 */
[----:B------:R-:W-:Y:S01]  /*cf40*/  IMAD.X R179, R181, 0x1, R7, P4 ;  /* 0x00000001b5b37824 */ /* 0x000fe200020e0607 */
[----:B------:R-:W-:-:S02]  /*cf50*/  ISETP.GE.AND P4, PT, R213, UR20, PT ;  /* 0x00000014d5007c0c */ /* 0x000fc4000bf86270 */
[----:B------:R-:W-:-:S04]  /*cf60*/  SEL R180, RZ, 0x4, P1 ;  /* 0x00000004ffb47807 */ /* 0x000fc80000800000 */
[----:B------:R-:W-:Y:S02]  /*cf70*/  SEL R180, R180, RZ, P2 ;  /* 0x000000ffb4b47207 */ /* 0x000fe40001000000 */
[----:B--2---:R-:W-:Y:S02]  /*cf80*/  SEL R169, RZ, 0x4, P3 ;  /* 0x00000004ffa97807 */ /* 0x004fe40001800000 */
[----:B------:R-:W-:Y:S02]  /*cf90*/  SEL R168, RZ, 0x4, P4 ;  /* 0x00000004ffa87807 */ /* 0x000fe40002000000 */
[----:B------:R-:W-:Y:S02]  /*cfa0*/  SEL R169, R169, RZ, P2 ;  /* 0x000000ffa9a97207 */ /* 0x000fe40001000000 */
[----:B------:R-:W-:Y:S02]  /*cfb0*/  SEL R168, R168, RZ, P2 ;  /* 0x000000ffa8a87207 */ /* 0x000fe40001000000 */
[----:B------:R-:W-:-:S02]  /*cfc0*/  ISETP.GE.AND P3, PT, R223, UR20, PT ;  /* 0x00000014df007c0c */ /* 0x000fc4000bf66270 */
[----:B------:R-:W-:Y:S02]  /*cfd0*/  ISETP.NE.U32.AND P4, PT, R169, RZ, PT ;  /* 0x000000ffa900720c */ /* 0x000fe40003f85070 */
[----:B------:R-:W-:Y:S02]  /*cfe0*/  ISETP.NE.U32.AND P1, PT, R168, RZ, PT ;  /* 0x000000ffa800720c */ /* 0x000fe40003f25070 */
[----:B------:R-:W-:Y:S02]  /*cff0*/  SEL R168, RZ, 0x4, P3 ;  /* 0x00000004ffa87807 */ /* 0x000fe40001800000 */
[----:B-1----:R-:W-:Y:S02]  /*d000*/  LOP3.LUT R208, R208, 0x1f, RZ, 0xc0, !PT ;  /* 0x0000001fd0d07812 */ /* 0x002fe400078ec0ff */
[----:B------:R-:W-:Y:S02]  /*d010*/  SEL R169, RZ, 0x4, P5 ;  /* 0x00000004ffa97807 */ /* 0x000fe40002800000 */
[----:B------:R-:W-:-:S02]  /*d020*/  ISETP.GE.AND P3, PT, R208, UR20, PT ;  /* 0x00000014d0007c0c */ /* 0x000fc4000bf66270 */
[----:B------:R-:W-:Y:S01]  /*d030*/  SEL R169, R169, RZ, P2 ;  /* 0x000000ffa9a97207 */ /* 0x000fe20001000000 */
[----:B------:R1:W-:Y:S01]  /*d040*/  LDGSTS.E [R4+0x4e008], desc[UR22][R170.64], P4 ;  /* 0x4e008000aa047fae */ /* 0x0003e2000a1a1016 */
[----:B------:R-:W-:Y:S02]  /*d050*/  SEL R181, RZ, 0x4, P3 ;  /* 0x00000004ffb57807 */ /* 0x000fe40001800000 */
[----:B------:R-:W-:Y:S01]  /*d060*/  SEL R168, R168, RZ, P2 ;  /* 0x000000ffa8a87207 */ /* 0x000fe20001000000 */
[----:B------:R1:W-:Y:S01]  /*d070*/  LDGSTS.E [R36+0x4e000], desc[UR22][R174.64], P1 ;  /* 0x4e000000ae247fae */ /* 0x0003e200089a1016 */
[----:B------:R-:W-:Y:S02]  /*d080*/  ISETP.NE.U32.AND P3, PT, R180, RZ, PT ;  /* 0x000000ffb400720c */ /* 0x000fe40003f65070 */
[----:B------:R-:W-:Y:S02]  /*d090*/  SEL R181, R181, RZ, P2 ;  /* 0x000000ffb5b57207 */ /* 0x000fe40001000000 */
[----:B------:R-:W-:-:S02]  /*d0a0*/  ISETP.NE.U32.AND P4, PT, R169, RZ, PT ;  /* 0x000000ffa900720c */ /* 0x000fc40003f85070 */
[----:B------:R-:W-:Y:S02]  /*d0b0*/  ISETP.NE.U32.AND P2, PT, R168, RZ, PT ;  /* 0x000000ffa800720c */ /* 0x000fe40003f45070 */
[----:B------:R-:W-:Y:S02]  /*d0c0*/  ISETP.NE.U32.AND P1, PT, R181, RZ, PT ;  /* 0x000000ffb500720c */ /* 0x000fe40003f25070 */
[----:B------:R-:W-:-:S03]  /*d0d0*/  IADD3 R154, P5, PT, R154, R6, RZ ;  /* 0x000000069a9a7210 */ /* 0x000fc60007fbe0ff */
[----:B------:R1:W-:Y:S01]  /*d0e0*/  LDGSTS.E [R36+0x4e008], desc[UR22][R172.64], P3 ;  /* 0x4e008000ac247fae */ /* 0x0003e200099a1016 */
[----:B------:R-:W-:Y:S01]  /*d0f0*/  ISETP.GE.AND P3, PT, R245, 0x20, PT ;  /* 0x00000020f500780c */ /* 0x000fe20003f66270 */
[--C-:B------:R-:W-:Y:S01]  /*d100*/  IMAD.X R155, R155, 0x1, R5.reuse, P5 ;  /* 0x000000019b9b7824 */ /* 0x100fe200028e0605 */
[----:B------:R-:W-:Y:S01]  /*d110*/  IADD3 R158, P5, PT, R158, R6, RZ ;  /* 0x000000069e9e7210 */ /* 0x000fe20007fbe0ff */
[----:B------:R1:W-:Y:S04]  /*d120*/  LDGSTS.E [R37+0x4e000], desc[UR22][R176.64], P4 ;  /* 0x4e000000b0257fae */ /* 0x0003e8000a1a1016 */
[----:B------:R1:W-:Y:S01]  /*d130*/  LDGSTS.E [R37+0x4e008], desc[UR22][R178.64], P2 ;  /* 0x4e008000b2257fae */ /* 0x0003e200091a1016 */
[----:B------:R-:W-:-:S03]  /*d140*/  IMAD.X R159, R159, 0x1, R5, P5 ;  /* 0x000000019f9f7824 */ /* 0x000fc600028e0605 */
[----:B------:R-:W0:Y:S04]  /*d150*/  LDGDEPBAR ;  /* 0x00000000000079af */ /* 0x000e280000000000 */
        /* <DEDUP_REMOVED lines=64> */
[----:B------:R-:W-:-:S03]  /*d560*/  ISETP.GE.AND P1, PT, R245, 0x40, PT ;  /* 0x00000040f500780c */ /* 0x000fc60003f26270 */
[----:B------:R-:W0:Y:S10]  /*d570*/  LDGDEPBAR ;  /* 0x00000000000079af */ /* 0x000e340000000000 */
[----:B-1----:R-:W-:Y:S05]  /*d580*/  @!P1 BRA `(.L_x_7) ;  /* 0x00000030007c9947 */ /* 0x002fea0003800000 */
[----:B------:R-:W2:Y:S04]  /*d590*/  LDL.LU R209, [R1] ;  /* 0x0000000001d17983 */ /* 0x000ea80000300800 */
[----:B------:R-:W3:Y:S04]  /*d5a0*/  LDL.LU R238, [R1+0x4] ;  /* 0x0000040001ee7983 */ /* 0x000ee80000300800 */
[----:B------:R-:W4:Y:S01]  /*d5b0*/  LDL.LU R208, [R1+0x8] ;  /* 0x0000080001d07983 */ /* 0x000f220000300800 */
[----:B-----5:R-:W-:Y:S02]  /*d5c0*/  SHF.R.S32.HI R92, RZ, 0x1f, R2 ;  /* 0x0000001fff5c7819 */ /* 0x020fe40000011402 */
[C---:B------:R-:W-:Y:S01]  /*d5d0*/  IADD3 R179, P5, PT, R2.reuse, R35, RZ ;  /* 0x0000002302b37210 */ /* 0x040fe20007fbe0ff */
[----:B------:R-:W4:Y:S01]  /*d5e0*/  LDL.LU R226, [R1+0xc] ;  /* 0x00000c0001e27983 */ /* 0x000f220000300800 */
[----:B------:R-:W-:-:S02]  /*d5f0*/  IADD3 R175, P4, PT, R2, R33, RZ ;  /* 0x0000002102af7210 */ /* 0x000fc40007f9e0ff */
[----:B------:R-:W-:Y:S01]  /*d600*/  LEA.HI.X.SX32 R180, R35, R92, 0x1, P5 ;  /* 0x0000005c23b47211 */ /* 0x000fe200028f0eff */
[----:B------:R-:W4:Y:S01]  /*d610*/  LDL.LU R236, [R1+0x10] ;  /* 0x0000100001ec7983 */ /* 0x000f220000300800 */
[C---:B------:R-:W-:Y:S02]  /*d620*/  IADD3 R173, P5, PT, R2.reuse, R32, RZ ;  /* 0x0000002002ad7210 */ /* 0x040fe40007fbe0ff */
[----:B------:R-:W-:Y:S01]  /*d630*/  LEA.HI.X.SX32 R176, R33, R92, 0x1, P4 ;  /* 0x0000005c21b07211 */ /* 0x000fe200020f0eff */
[----:B------:R-:W4:Y:S01]  /*d640*/  LDL.LU R234, [R1+0x14] ;  /* 0x0000140001ea7983 */ /* 0x000f220000300800 */
[----:B------:R-:W-:Y:S02]  /*d650*/  IADD3 R169, P4, PT, R2, R30, RZ ;  /* 0x0000001e02a97210 */ /* 0x000fe40007f9e0ff */
[----:B------:R-:W-:Y:S01]  /*d660*/  LEA.HI.X.SX32 R174, R32, R92, 0x1, P5 ;  /* 0x0000005c20ae7211 */ /* 0x000fe200028f0eff */
[----:B------:R-:W4:Y:S01]  /*d670*/  LDL.LU R224, [R1+0x18] ;  /* 0x0000180001e07983 */ /* 0x000f220000300800 */
[----:B------:R-:W-:-:S02]  /*d680*/  IADD3 R167, P5, PT, R2, R29, RZ ;  /* 0x0000001d02a77210 */ /* 0x000fc40007fbe0ff */
[-C--:B------:R-:W-:Y:S01]  /*d690*/  LEA.HI.X.SX32 R170, R30, R92.reuse, 0x1, P4 ;  /* 0x0000005c1eaa7211 */ /* 0x080fe200020f0eff */
[----:B------:R-:W4:Y:S01]  /*d6a0*/  LDL.LU R232, [R1+0x1c] ;  /* 0x00001c0001e87983 */ /* 0x000f220000300800 */
[C---:B------:R-:W-:Y:S02]  /*d6b0*/  IADD3 R163, P4, PT, R2.reuse, R27, RZ ;  /* 0x0000001b02a37210 */ /* 0x040fe40007f9e0ff */
[----:B------:R-:W-:Y:S01]  /*d6c0*/  LEA.HI.X.SX32 R168, R29, R92, 0x1, P5 ;  /* 0x0000005c1da87211 */ /* 0x000fe200028f0eff */
[----:B------:R-:W4:Y:S01]  /*d6d0*/  LDL.LU R230, [R1+0x20] ;  /* 0x0000200001e67983 */ /* 0x000f220000300800 */
[C---:B------:R-:W-:Y:S02]  /*d6e0*/  IADD3 R161, P5, PT, R2.reuse, R26, RZ ;  /* 0x0000001a02a17210 */ /* 0x040fe40007fbe0ff */
[----:B------:R-:W-:Y:S01]  /*d6f0*/  LEA.HI.X.SX32 R164, R27, R92, 0x1, P4 ;  /* 0x0000005c1ba47211 */ /* 0x000fe200020f0eff */
[----:B------:R-:W4:Y:S01]  /*d700*/  LDL.LU R228, [R1+0x24] ;  /* 0x0000240001e47983 */ /* 0x000f220000300800 */
[----:B------:R-:W-:-:S02]  /*d710*/  IADD3 R157, P4, PT, R2, R24, RZ ;  /* 0x00000018029d7210 */ /* 0x000fc40007f9e0ff */
[-C--:B------:R-:W-:Y:S01]  /*d720*/  LEA.HI.X.SX32 R162, R26, R92.reuse, 0x1, P5 ;  /* 0x0000005c1aa27211 */ /* 0x080fe200028f0eff */
[----:B------:R-:W4:Y:S01]  /*d730*/  LDL.LU R212, [R1+0x28] ;  /* 0x0000280001d47983 */ /* 0x000f220000300800 */
[----:B------:R-:W-:Y:S02]  /*d740*/  IADD3 R155, P5, PT, R2, R21, RZ ;  /* 0x00000015029b7210 */ /* 0x000fe40007fbe0ff */
[-C--:B------:R-:W-:Y:S01]  /*d750*/  LEA.HI.X.SX32 R158, R24, R92.reuse, 0x1, P4 ;  /* 0x0000005c189e7211 */ /* 0x080fe200020f0eff */
[----:B------:R-:W4:Y:S01]  /*d760*/  LDL.LU R211, [R1+0x2c] ;  /* 0x00002c0001d37983 */ /* 0x000f220000300800 */
[C---:B------:R-:W-:Y:S02]  /*d770*/  IADD3 R151, P4, PT, R2.reuse, R215, RZ ;  /* 0x000000d702977210 */ /* 0x040fe40007f9e0ff */
[----:B------:R-:W-:Y:S01]  /*d780*/  LEA.HI.X.SX32 R156, R21, R92, 0x1, P5 ;  /* 0x0000005c159c7211 */ /* 0x000fe200028f0eff */
[----:B------:R-:W4:Y:S01]  /*d790*/  LDL.LU R210, [R1+0x30] ;  /* 0x0000300001d27983 */ /* 0x000f220000300800 */
[----:B------:R-:W-:-:S02]  /*d7a0*/  IADD3 R149, P5, PT, R2, R216, RZ ;  /* 0x000000d802957210 */ /* 0x000fc40007fbe0ff */
[----:B------:R-:W-:Y:S02]  /*d7b0*/  LEA.HI.X.SX32 R152, R215, R92, 0x1, P4 ;  /* 0x0000005cd7987211 */ /* 0x000fe400020f0eff */
[C---:B------:R-:W-:Y:S02]  /*d7c0*/  IADD3 R177, P2, PT, R2.reuse, R34, RZ ;  /* 0x0000002202b17210 */ /* 0x040fe40007f5e0ff */
[----:B------:R-:W-:Y:S02]  /*d7d0*/  IADD3 R145, P4, PT, R2, R218, RZ ;  /* 0x000000da02917210 */ /* 0x000fe40007f9e0ff */
[-C--:B------:R-:W-:Y:S02]  /*d7e0*/  LEA.HI.X.SX32 R150, R216, R92.reuse, 0x1, P5 ;  /* 0x0000005cd8967211 */ /* 0x080fe400028f0eff */
[----:B------:R-:W-:Y:S02]  /*d7f0*/  LEA.HI.X.SX32 R178, R34, R92, 0x1, P2 ;  /* 0x0000005c22b27211 */ /* 0x000fe400010f0eff */
        /* <DEDUP_REMOVED lines=13> */
[-C--:B------:R-:W-:Y:S02]  /*d8d0*/  LEA.HI.X.SX32 R134, R229, R92.reuse, 0x1, P4 ;  /* 0x0000005ce5867211 */ /* 0x080fe400020f0eff */
[C---:B------:R-:W-:Y:S02]  /*d8e0*/  IADD3 R159, P2, PT, R2.reuse, R25, RZ ;  /* 0x00000019029f7210 */ /* 0x040fe40007f5e0ff */
[C---:B------:R-:W-:Y:S02]  /*d8f0*/  IADD3 R126, P4, PT, R2.reuse, R235, RZ ;  /* 0x000000eb027e7210 */ /* 0x040fe40007f9e0ff */
[-C--:B------:R-:W-:Y:S02]  /*d900*/  LEA.HI.X.SX32 R132, R231, R92.reuse, 0x1, P5 ;  /* 0x0000005ce7847211 */ /* 0x080fe400028f0eff */
[----:B------:R-:W-:Y:S02]  /*d910*/  LEA.HI.X.SX32 R160, R25, R92, 0x1, P2 ;  /* 0x0000005c19a07211 */ /* 0x000fe400010f0eff */
[----:B------:R-:W-:-:S02]  /*d920*/  IADD3 R124, P5, PT, R2, R237, RZ ;  /* 0x000000ed027c7210 */ /* 0x000fc40007fbe0ff */
[----:B------:R-:W-:Y:S02]  /*d930*/  LEA.HI.X.SX32 R235, R235, R92, 0x1, P4 ;  /* 0x0000005cebeb7211 */ /* 0x000fe400020f0eff */
[----:B------:R-:W-:Y:S02]  /*d940*/  IADD3 R25, P4, PT, R2, R252, RZ ;  /* 0x000000fc02197210 */ /* 0x000fe40007f9e0ff */
[-C--:B------:R-:W-:Y:S02]  /*d950*/  LEA.HI.X.SX32 R237, R237, R92.reuse, 0x1, P5 ;  /* 0x0000005ceded7211 */ /* 0x080fe400028f0eff */
[----:B------:R-:W-:Y:S02]  /*d960*/  LEA.HI.X.SX32 R252, R252, R92, 0x1, P4 ;  /* 0x0000005cfcfc7211 */ /* 0x000fe400020f0eff */
[----:B------:R-:W-:Y:S02]  /*d970*/  IADD3 R153, P2, PT, R2, R3, RZ ;  /* 0x0000000302997210 */ /* 0x000fe40007f5e0ff */
[----:B------:R-:W-:-:S02]  /*d980*/  LEA R4, P1, R23, UR18, 0x5 ;  /* 0x0000001217047c11 */ /* 0x000fc4000f8228ff */
[----:B------:R-:W-:Y:S02]  /*d990*/  LEA.HI.X.SX32 R154, R3, R92, 0x1, P2 ;  /* 0x0000005c039a7211 */ /* 0x000fe400010f0eff */
[----:B------:R-:W-:-:S04]  /*d9a0*/  IADD3 R147, P2, PT, R2, R217, RZ ;  /* 0x000000d902937210 */ /* 0x000fc80007f5e0ff */
        /* <DEDUP_REMOVED lines=9> */
[----:B--2---:R-:W-:-:S04]  /*da40*/  IADD3 R24, P5, PT, R2, R209, RZ ;  /* 0x000000d102187210 */ /* 0x004fc80007fbe0ff */
[----:B------:R-:W-:Y:S02]  /*da50*/  LEA.HI.X.SX32 R127, R209, R92, 0x1, P5 ;  /* 0x0000005cd17f7211 */ /* 0x000fe400028f0eff */
[----:B------:R-:W2:Y:S01]  /*da60*/  LDL.LU R209, [R1+0x34] ;  /* 0x0000340001d17983 */ /* 0x000ea20000300800 */
[C---:B---3--:R-:W-:Y:S02]  /*da70*/  IADD3 R26, P2, PT, R2.reuse, R238, RZ ;  /* 0x000000ee021a7210 */ /* 0x048fe40007f5e0ff */
[----:B----4-:R-:W-:-:S04]  /*da80*/  IADD3 R28, P4, PT, R2, R208, RZ ;  /* 0x000000d0021c7210 */ /* 0x010fc80007f9e0ff */
[----:B------:R-:W-:Y:S02]  /*da90*/  LEA.HI.X.SX32 R27, R208, R92, 0x1, P4 ;  /* 0x0000005cd01b7211 */ /* 0x000fe400020f0eff */
[----:B------:R-:W3:Y:S01]  /*daa0*/  LDL.LU R208, [R1+0x38] ;  /* 0x0000380001d07983 */ /* 0x000ee20000300800 */
[----:B------:R-:W-:-:S04]  /*dab0*/  IADD3 R30, P5, PT, R2, R226, RZ ;  /* 0x000000e2021e7210 */ /* 0x000fc80007fbe0ff */
[----:B------:R-:W-:Y:S02]  /*dac0*/  LEA.HI.X.SX32 R29, R226, R92, 0x1, P5 ;  /* 0x0000005ce21d7211 */ /* 0x000fe400028f0eff */
[----:B------:R-:W4:Y:S01]  /*dad0*/  LDL.LU R226, [R1+0x3c] ;  /* 0x00003c0001e27983 */ /* 0x000f220000300800 */
[----:B------:R-:W-:-:S03]  /*dae0*/  IADD3 R36, P5, PT, R2, R224, RZ ;  /* 0x000000e002247210 */ /* 0x000fc60007fbe0ff */
[----:B------:R-:W4:Y:S01]  /*daf0*/  LDL.LU R243, [R1+0x40] ;  /* 0x0000400001f37983 */ /* 0x000f220000300800 */
[-C--:B------:R-:W-:Y:S02]  /*db00*/  LEA.HI.X.SX32 R125, R238, R92.reuse, 0x1, P2 ;  /* 0x0000005cee7d7211 */ /* 0x080fe400010f0eff */
[----:B------:R-:W-:Y:S02]  /*db10*/  LEA.HI.X.SX32 R35, R224, R92, 0x1, P5 ;  /* 0x0000005ce0237211 */ /* 0x000fe400028f0eff */
[----:B------:R-:W4:Y:S01]  /*db20*/  LDL.LU R224, [R1+0x44] ;  /* 0x0000440001e07983 */ /* 0x000f220000300800 */
[C---:B------:R-:W-:Y:S02]  /*db30*/  IADD3 R32, P2, PT, R2.reuse, R236, RZ ;  /* 0x000000ec02207210 */ /* 0x040fe40007f5e0ff */
[----:B------:R-:W-:Y:S01]  /*db40*/  IADD3 R34, P4, PT, R2, R234, RZ ;  /* 0x000000ea02227210 */ /* 0x000fe20007f9e0ff */
[----:B------:R-:W4:Y:S01]  /*db50*/  LDL.LU R242, [R1+0x48] ;  /* 0x0000480001f27983 */ /* 0x000f220000300800 */
[----:B------:R-:W-:-:S03]  /*db60*/  LEA.HI.X.SX32 R31, R236, R92, 0x1, P2 ;  /* 0x0000005cec1f7211 */ /* 0x000fc600010f0eff */
[----:B------:R-:W4:Y:S01]  /*db70*/  LDL.LU R241, [R1+0x4c] ;  /* 0x00004c0001f17983 */ /* 0x000f220000300800 */
[----:B------:R-:W-:Y:S02]  /*db80*/  IADD3 R38, P2, PT, R2, R232, RZ ;  /* 0x000000e802267210 */ /* 0x000fe40007f5e0ff */
[----:B------:R-:W-:Y:S01]  /*db90*/  LEA.HI.X.SX32 R33, R234, R92, 0x1, P4 ;  /* 0x0000005cea217211 */ /* 0x000fe200020f0eff */
[----:B------:R-:W4:Y:S01]  /*dba0*/  LDL.LU R240, [R1+0x50] ;  /* 0x0000500001f07983 */ /* 0x000f220000300800 */
[----:B------:R-:W-:-:S03]  /*dbb0*/  IADD3 R40, P4, PT, R2, R230, RZ ;  /* 0x000000e602287210 */ /* 0x000fc60007f9e0ff */
[----:B------:R-:W4:Y:S01]  /*dbc0*/  LDL.LU R238, [R1+0x54] ;  /* 0x0000540001ee7983 */ /* 0x000f220000300800 */
[----:B------:R-:W-:-:S03]  /*dbd0*/  IADD3 R42, P5, PT, R2, R228, RZ ;  /* 0x000000e4022a7210 */ /* 0x000fc60007fbe0ff */
[----:B------:R-:W4:Y:S01]  /*dbe0*/  LDL.LU R236, [R1+0x58] ;  /* 0x0000580001ec7983 */ /* 0x000f220000300800 */
[----:B------:R-:W-:Y:S02]  /*dbf0*/  LEA.HI.X.SX32 R37, R232, R92, 0x1, P2 ;  /* 0x0000005ce8257211 */ /* 0x000fe400010f0eff */
[----:B------:R-:W-:Y:S01]  /*dc00*/  IADD3 R44, P2, PT, R2, R212, RZ ;  /* 0x000000d4022c7210 */ /* 0x000fe20007f5e0ff */
[----:B------:R-:W4:Y:S01]  /*dc10*/  LDL.LU R234, [R1+0x5c] ;  /* 0x00005c0001ea7983 */ /* 0x000f220000300800 */
[-C--:B------:R-:W-:Y:S02]  /*dc20*/  LEA.HI.X.SX32 R39, R230, R92.reuse, 0x1, P4 ;  /* 0x0000005ce6277211 */ /* 0x080fe400020f0eff */
[----:B------:R-:W-:Y:S01]  /*dc30*/  IADD3 R46, P4, PT, R2, R211, RZ ;  /* 0x000000d3022e7210 */ /* 0x000fe20007f9e0ff */
[----:B------:R-:W4:Y:S01]  /*dc40*/  LDL.LU R232, [R1+0x60] ;  /* 0x0000600001e87983 */ /* 0x000f220000300800 */
[----:B------:R-:W-:-:S03]  /*dc50*/  LEA.HI.X.SX32 R41, R228, R92, 0x1, P5 ;  /* 0x0000005ce4297211 */ /* 0x000fc600028f0eff */
[----:B------:R-:W4:Y:S01]  /*dc60*/  LDL.LU R230, [R1+0x64] ;  /* 0x0000640001e67983 */ /* 0x000f220000300800 */
[----:B------:R-:W-:Y:S02]  /*dc70*/  IADD3 R48, P5, PT, R2, R210, RZ ;  /* 0x000000d202307210 */ /* 0x000fe40007fbe0ff */
[-C--:B------:R-:W-:Y:S01]  /*dc80*/  LEA.HI.X.SX32 R43, R212, R92.reuse, 0x1, P2 ;  /* 0x0000005cd42b7211 */ /* 0x080fe200010f0eff */
[----:B------:R-:W4:Y:S01]  /*dc90*/  LDL.LU R228, [R1+0x68] ;  /* 0x0000680001e47983 */ /* 0x000f220000300800 */
[----:B------:R-:W-:-:S03]  /*dca0*/  LEA.HI.X.SX32 R45, R211, R92, 0x1, P4 ;  /* 0x0000005cd32d7211 */ /* 0x000fc600020f0eff */
[----:B------:R-:W4:Y:S01]  /*dcb0*/  LDL.LU R212, [R1+0x6c] ;  /* 0x00006c0001d47983 */ /* 0x000f220000300800 */
[----:B------:R-:W-:-:S03]  /*dcc0*/  LEA.HI.X.SX32 R47, R210, R92, 0x1, P5 ;  /* 0x0000005cd22f7211 */ /* 0x000fc600028f0eff */
[----:B------:R-:W4:Y:S04]  /*dcd0*/  LDL.LU R211, [R1+0x70] ;  /* 0x0000700001d37983 */ /* 0x000f280000300800 */
[----:B------:R-:W4:Y:S01]  /*dce0*/  LDL.LU R210, [R1+0x74] ;  /* 0x0000740001d27983 */ /* 0x000f220000300800 */
[----:B--2---:R-:W-:-:S04]  /*dcf0*/  IADD3 R50, P2, PT, R2, R209, RZ ;  /* 0x000000d102327210 */ /* 0x004fc80007f5e0ff */
[----:B------:R-:W-:Y:S02]  /*dd00*/  LEA.HI.X.SX32 R49, R209, R92, 0x1, P2 ;  /* 0x0000005cd1317211 */ /* 0x000fe400010f0eff */
[----:B------:R-:W2:Y:S01]  /*dd10*/  LDL.LU R209, [R1+0x78] ;  /* 0x0000780001d17983 */ /* 0x000ea20000300800 */
[----:B---3--:R-:W-:-:S04]  /*dd20*/  IADD3 R52, P4, PT, R2, R208, RZ ;  /* 0x000000d002347210 */ /* 0x008fc80007f9e0ff */
[----:B------:R-:W-:Y:S02]  /*dd30*/  LEA.HI.X.SX32 R51, R208, R92, 0x1, P4 ;  /* 0x0000005cd0337211 */ /* 0x000fe400020f0eff */
[----:B------:R-:W3:Y:S01]  /*dd40*/  LDL.LU R208, [R1+0x7c] ;  /* 0x00007c0001d07983 */ /* 0x000ee20000300800 */
[C---:B----4-:R-:W-:Y:S02]  /*dd50*/  IADD3 R54, P5, PT, R2.reuse, R226, RZ ;  /* 0x000000e202367210 */ /* 0x050fe40007fbe0ff */
[----:B------:R-:W-:Y:S02]  /*dd60*/  IADD3 R56, P2, PT, R2, R243, RZ ;  /* 0x000000f302387210 */ /* 0x000fe40007f5e0ff */
[-C--:B------:R-:W-:Y:S02]  /*dd70*/  LEA.HI.X.SX32 R53, R226, R92.reuse, 0x1, P5 ;  /* 0x0000005ce2357211 */ /* 0x080fe400028f0eff */
[----:B------:R-:W-:Y:S01]  /*dd80*/  LEA.HI.X.SX32 R55, R243, R92, 0x1, P2 ;  /* 0x0000005cf3377211 */ /* 0x000fe200010f0eff */
[----:B------:R-:W4:Y:S01]  /*dd90*/  LDL.LU R226, [R1+0x80] ;  /* 0x0000800001e27983 */ /* 0x000f220000300800 */
[----:B------:R-:W-:-:S02]  /*dda0*/  IADD3 R58, P4, PT, R2, R224, RZ ;  /* 0x000000e0023a7210 */ /* 0x000fc40007f9e0ff */
[----:B------:R-:W-:Y:S02]  /*ddb0*/  IADD3 R60, P5, PT, R2, R242, RZ ;  /* 0x000000f2023c7210 */ /* 0x000fe40007fbe0ff */
[-C--:B------:R-:W-:Y:S02]  /*ddc0*/  LEA.HI.X.SX32 R57, R224, R92.reuse, 0x1, P4 ;  /* 0x0000005ce0397211 */ /* 0x080fe400020f0eff */
[----:B------:R-:W-:Y:S01]  /*ddd0*/  IADD3 R62, P2, PT, R2, R241, RZ ;  /* 0x000000f1023e7210 */ /* 0x000fe20007f5e0ff */
[----:B------:R-:W4:Y:S01]  /*dde0*/  LDL.LU R224, [R1+0x84] ;  /* 0x0000840001e07983 */ /* 0x000f220000300800 */
[----:B------:R-:W-:Y:S02]  /*ddf0*/  LEA.HI.X.SX32 R59, R242, R92, 0x1, P5 ;  /* 0x0000005cf23b7211 */ /* 0x000fe400028f0eff */
[----:B------:R-:W-:Y:S02]  /*de00*/  IADD3 R64, P4, PT, R2, R240, RZ ;  /* 0x000000f002407210 */ /* 0x000fe40007f9e0ff */
[----:B------:R-:W-:-:S02]  /*de10*/  LEA.HI.X.SX32 R61, R241, R92, 0x1, P2 ;  /* 0x0000005cf13d7211 */ /* 0x000fc400010f0eff */
[----:B------:R-:W-:Y:S02]  /*de20*/  IADD3 R66, P5, PT, R2, R238, RZ ;  /* 0x000000ee02427210 */ /* 0x000fe40007fbe0ff */
[----:B------:R-:W-:Y:S02]  /*de30*/  LEA.HI.X.SX32 R63, R240, R92, 0x1, P4 ;  /* 0x0000005cf03f7211 */ /* 0x000fe400020f0eff */
[----:B------:R-:W-:Y:S02]  /*de40*/  IADD3 R68, P2, PT, R2, R236, RZ ;  /* 0x000000ec02447210 */ /* 0x000fe40007f5e0ff */
        /* <DEDUP_REMOVED lines=10> */
[-C--:B------:R-:W-:Y:S02]  /*def0*/  LEA.HI.X.SX32 R75, R228, R92.reuse, 0x1, P4 ;  /* 0x0000005ce44b7211 */ /* 0x080fe400020f0eff */
[----:B------:R-:W-:Y:S02]  /*df00*/  IADD3 R80, P2, PT, R2, R211, RZ ;  /* 0x000000d302507210 */ /* 0x000fe40007f5e0ff */
[----:B------:R-:W-:Y:S02]  /*df10*/  LEA.HI.X.SX32 R77, R212, R92, 0x1, P5 ;  /* 0x0000005cd44d7211 */ /* 0x000fe400028f0eff */
[----:B------:R-:W-:Y:S01]  /*df20*/  IADD3 R82, P4, PT, R2, R210, RZ ;  /* 0x000000d202527210 */ /* 0x000fe20007f9e0ff */
[----:B------:R-:W4:Y:S01]  /*df30*/  LDL.LU R212, [R1+0x118] ;  /* 0x0001180001d47983 */ /* 0x000f220000300800 */
[----:B------:R-:W-:-:S03]  /*df40*/  LEA.HI.X.SX32 R79, R211, R92, 0x1, P2 ;  /* 0x0000005cd34f7211 */ /* 0x000fc600010f0eff */
[----:B------:R-:W4:Y:S01]  /*df50*/  LDL.LU R211, [R1+0xc8] ;  /* 0x0000c80001d37983 */ /* 0x000f220000300800 */
[----:B------:R-:W-:-:S03]  /*df60*/  LEA.HI.X.SX32 R81, R210, R92, 0x1, P4 ;  /* 0x0000005cd2517211 */ /* 0x000fc600020f0eff */
[----:B------:R-:W4:Y:S01]  /*df70*/  LDL.LU R210, [R1+0xcc] ;  /* 0x0000cc0001d27983 */ /* 0x000f220000300800 */
[----:B--2---:R-:W-:-:S04]  /*df80*/  IADD3 R84, P5, PT, R2, R209, RZ ;  /* 0x000000d102547210 */ /* 0x004fc80007fbe0ff */
[----:B------:R-:W-:Y:S02]  /*df90*/  LEA.HI.X.SX32 R83, R209, R92, 0x1, P5 ;  /* 0x0000005cd1537211 */ /* 0x000fe400028f0eff */
[----:B------:R-:W2:Y:S01]  /*dfa0*/  LDL.LU R209, [R1+0xd4] ;  /* 0x0000d40001d17983 */ /* 0x000ea20000300800 */
[----:B---3--:R-:W-:-:S04]  /*dfb0*/  IADD3 R86, P2, PT, R2, R208, RZ ;  /* 0x000000d002567210 */ /* 0x008fc80007f5e0ff */
[----:B------:R-:W-:Y:S02]  /*dfc0*/  LEA.HI.X.SX32 R85, R208, R92, 0x1, P2 ;  /* 0x0000005cd0557211 */ /* 0x000fe400010f0eff */
[----:B------:R-:W3:Y:S01]  /*dfd0*/  LDL.LU R208, [R1+0x174] ;  /* 0x0001740001d07983 */ /* 0x000ee20000300800 */
[----:B------:R-:W-:Y:S02]  /*dfe0*/  LEA R3, P2, R0, UR16, 0x5 ;  /* 0x0000001000037c11 */ /* 0x000fe4000f8428ff */
[----:B----4-:R-:W-:Y:S02]  /*dff0*/  IADD3 R88, P4, PT, R2, R226, RZ ;  /* 0x000000e202587210 */ /* 0x010fe40007f9e0ff */
[----:B------:R-:W-:Y:S02]  /*e000*/  LEA.HI.X R0, R0, UR17, R182, 0x5, P2 ;  /* 0x0000001100007c11 */ /* 0x000fe400090f2cb6 */
[----:B------:R-:W-:Y:S02]  /*e010*/  LEA.HI.X.SX32 R87, R226, R92, 0x1, P4 ;  /* 0x0000005ce2577211 */ /* 0x000fe400020f0eff */
[----:B------:R-:W-:-:S02]  /*e020*/  IADD3 R90, P5, PT, R2, R224, RZ ;  /* 0x000000e0025a7210 */ /* 0x000fc40007fbe0ff */
[----:B------:R-:W-:Y:S02]  /*e030*/  LEA.HI.X R2, R23, UR19, R190, 0x5, P1 ;  /* 0x0000001317027c11 */ /* 0x000fe400088f2cbe */
[----:B------:R-:W-:Y:S02]  /*e040*/  LEA.HI.X.SX32 R89, R224, R92, 0x1, P5 ;  /* 0x0000005ce0597211 */ /* 0x000fe400028f0eff */
[----:B------:R-:W-:Y:S02]  /*e050*/  SHF.R.S32.HI R121, RZ, 0x1f, R13 ;  /* 0x0000001fff797819 */ /* 0x000fe4000001140d */
[C---:B------:R-:W-:Y:S02]  /*e060*/  IADD3 R92, P1, PT, R13.reuse, R20, RZ ;  /* 0x000000140d5c7210 */ /* 0x040fe40007f3e0ff */
[----:B------:R-:W-:Y:S02]  /*e070*/  IADD3 R96, P2, PT, R13, R18, RZ ;  /* 0x000000120d607210 */ /* 0x000fe40007f5e0ff */
[----:B------:R-:W-:-:S02]  /*e080*/  LEA.HI.X.SX32 R91, R20, R121, 0x1, P1 ;  /* 0x00000079145b7211 */ /* 0x000fc400008f0eff */
[----:B------:R-:W-:Y:S02]  /*e090*/  LEA.HI.X.SX32 R95, R18, R121, 0x1, P2 ;  /* 0x00000079125f7211 */ /* 0x000fe400010f0eff */
[C---:B------:R-:W-:Y:S02]  /*e0a0*/  IADD3 R100, P1, PT, R13.reuse, R16, RZ ;  /* 0x000000100d647210 */ /* 0x040fe40007f3e0ff */
[C---:B------:R-:W-:Y:S02]  /*e0b0*/  IADD3 R102, P2, PT, R13.reuse, R15, RZ ;  /* 0x0000000f0d667210 */ /* 0x040fe40007f5e0ff */
[----:B------:R-:W-:Y:S02]  /*e0c0*/  IADD3 R98, P4, PT, R13, R17, RZ ;  /* 0x000000110d627210 */ /* 0x000fe40007f9e0ff */
[-C--:B------:R-:W-:Y:S02]  /*e0d0*/  LEA.HI.X.SX32 R99, R16, R121.reuse, 0x1, P1 ;  /* 0x0000007910637211 */ /* 0x080fe400008f0eff */
[----:B------:R-:W-:-:S02]  /*e0e0*/  LEA.HI.X.SX32 R101, R15, R121, 0x1, P2 ;  /* 0x000000790f657211 */ /* 0x000fc400010f0eff */
[-C--:B------:R-:W-:Y:S01]  /*e0f0*/  LEA.HI.X.SX32 R97, R17, R121.reuse, 0x1, P4 ;  /* 0x0000007911617211 */ /* 0x080fe200020f0eff */
[----:B------:R-:W-:Y:S01]  /*e100*/  IMAD R122, R223, R22, RZ ;  /* 0x00000016df7a7224 */ /* 0x000fe200078e02ff */
[----:B------:R-:W-:Y:S01]  /*e110*/  IADD3 R104, P4, PT, R13, R14, RZ ;  /* 0x0000000e0d687210 */ /* 0x000fe20007f9e0ff */
[-C--:B------:R-:W-:Y:S01]  /*e120*/  IMAD R182, R219, R22.reuse, RZ ;  /* 0x00000016dbb67224 */ /* 0x080fe200078e02ff */
[----:B------:R-:W-:Y:S01]  /*e130*/  SHF.R.S32.HI R117, RZ, 0x1f, R245 ;  /* 0x0000001fff757819 */ /* 0x000fe200000114f5 */
[----:B------:R-:W-:Y:S01]  /*e140*/  IMAD R184, R214, R22, RZ ;  /* 0x00000016d6b87224 */ /* 0x000fe200078e02ff */
[----:B------:R-:W-:Y:S02]  /*e150*/  LEA.HI.X.SX32 R103, R14, R121, 0x1, P4 ;  /* 0x000000790e677211 */ /* 0x000fe400020f0eff */
[C---:B------:R-:W-:Y:S02]  /*e160*/  IADD3 R106, P1, PT, R13.reuse, R212, RZ ;  /* 0x000000d40d6a7210 */ /* 0x040fe40007f3e0ff */
[----:B------:R-:W-:-:S02]  /*e170*/  IADD3 R108, P2, PT, R13, R211, RZ ;  /* 0x000000d30d6c7210 */ /* 0x000fc40007f5e0ff */
[-C--:B------:R-:W-:Y:S02]  /*e180*/  LEA.HI.X.SX32 R105, R212, R121.reuse, 0x1, P1 ;  /* 0x00000079d4697211 */ /* 0x080fe400008f0eff */
[----:B------:R-:W-:Y:S01]  /*e190*/  LEA.HI.X.SX32 R107, R211, R121, 0x1, P2 ;  /* 0x00000079d36b7211 */ /* 0x000fe200010f0eff */
[----:B------:R-:W-:Y:S01]  /*e1a0*/  IMAD R22, R213, R22, RZ ;  /* 0x00000016d5167224 */ /* 0x000fe200078e02ff */
[----:B------:R-:W-:Y:S02]  /*e1b0*/  IADD3 R110, P4, PT, R13, R210, RZ ;  /* 0x000000d20d6e7210 */ /* 0x000fe40007f9e0ff */
[----:B------:R-:W-:Y:S02]  /*e1c0*/  LEA.HI R117, R117, R245, RZ, 0x5 ;  /* 0x000000f575757211 */ /* 0x000fe400078f28ff */
[----:B------:R-:W-:Y:S02]  /*e1d0*/  LEA.HI.X.SX32 R109, R210, R121, 0x1, P4 ;  /* 0x00000079d26d7211 */ /* 0x000fe400020f0eff */
[----:B------:R-:W-:-:S02]  /*e1e0*/  IADD3 R94, P5, PT, R13, R19, RZ ;  /* 0x000000130d5e7210 */ /* 0x000fc40007fbe0ff */
[----:B------:R-:W-:Y:S02]  /*e1f0*/  IADD3 R120, P4, PT, R13, R184, RZ ;  /* 0x000000b80d787210 */ /* 0x000fe40007f9e0ff */
[-C--:B------:R-:W-:Y:S02]  /*e200*/  LEA.HI.X.SX32 R93, R19, R121.reuse, 0x1, P5 ;  /* 0x00000079135d7211 */ /* 0x080fe400028f0eff */
[----:B------:R-:W-:Y:S01]  /*e210*/  LEA.HI.X.SX32 R119, R184, R121, 0x1, P4 ;  /* 0x00000079b8777211 */ /* 0x000fe200020f0eff */
[C---:B------:R-:W-:Y:S01]  /*e220*/  IMAD.SHL.U32 R20, R21.reuse, 0x4, RZ ;  /* 0x0000000415147824 */ /* 0x040fe200078e00ff */
[----:B------:R-:W-:Y:S02]  /*e230*/  SHF.L.U64.HI R19, R21, 0x2, R239 ;  /* 0x0000000215137819 */ /* 0x000fe400000102ef */
[----:B------:R-:W-:Y:S01]  /*e240*/  SHF.L.U64.HI R21, R25, 0x2, R252 ;  /* 0x0000000219157819 */ /* 0x000fe200000102fc */
[----:B------:R-:W-:Y:S01]  /*e250*/  IMAD.SHL.U32 R14, R128, 0x4, RZ ;  /* 0x00000004800e7824 */ /* 0x000fe200078e00ff */
[C---:B------:R-:W-:Y:S01]  /*e260*/  SHF.L.U64.HI R180, R179.reuse, 0x2, R180 ;  /* 0x00000002b3b47819 */ /* 0x040fe200000102b4 */
        /* <DEDUP_REMOVED lines=49> */
[----:B------:R-:W-:Y:S01]  /*e580*/  SHF.L.U64.HI R23, R24, 0x2, R127 ;  /* 0x0000000218177819 */ /* 0x000fe2000001027f */
        /* <DEDUP_REMOVED lines=91> */
[----:B------:R-:W-:Y:S01]  /*eb40*/  UIADD3 UR13, UPT, UPT, UR13, -0x100, URZ ;  /* 0xffffff000d0d7890 */ /* 0x000fe2000fffe0ff */
[----:B------:R-:W-:Y:S01]  /*eb50*/  UMOV UR18, UR12 ;  /* 0x0000000c00127c82 */ /* 0x000fe20008000000 */
[----:B------:R-:W-:Y:S01]  /*eb60*/  UMOV UR19, 0x1 ;  /* 0x0000000100137882 */ /* 0x000fe20000000000 */
[----:B------:R-:W-:Y:S01]  /*eb70*/  UMOV UR20, 0x7 ;  /* 0x0000000700147882 */ /* 0x000fe20000000000 */
[----:B------:R-:W-:Y:S01]  /*eb80*/  UMOV UR5, URZ ;  /* 0x000000ff00057c82 */ /* 0x000fe20008000000 */
[----:B------:R-:W-:Y:S01]  /*eb90*/  UMOV UR6, URZ ;  /* 0x000000ff00067c82 */ /* 0x000fe20008000000 */
[----:B------:R-:W-:Y:S01]  /*eba0*/  UMOV UR7, URZ ;  /* 0x000000ff00077c82 */ /* 0x000fe20008000000 */
[----:B--2---:R-:W-:-:S04]  /*ebb0*/  IADD3 R112, P1, PT, R13, R209, RZ ;  /* 0x000000d10d707210 */ /* 0x004fc80007f3e0ff */
[-C--:B------:R-:W-:Y:S02]  /*ebc0*/  LEA.HI.X.SX32 R111, R209, R121.reuse, 0x1, P1 ;  /* 0x00000079d16f7211 */ /* 0x080fe400008f0eff */
[C---:B---3--:R-:W-:Y:S02]  /*ebd0*/  IADD3 R114, P2, PT, R13.reuse, R208, RZ ;  /* 0x000000d00d727210 */ /* 0x048fe40007f5e0ff */
[C---:B------:R-:W-:Y:S02]  /*ebe0*/  IADD3 R116, P1, PT, R13.reuse, R122, RZ ;  /* 0x0000007a0d747210 */ /* 0x040fe40007f3e0ff */
[-C--:B------:R-:W-:Y:S02]  /*ebf0*/  LEA.HI.X.SX32 R113, R208, R121.reuse, 0x1, P2 ;  /* 0x00000079d0717211 */ /* 0x080fe400010f0eff */
[----:B------:R-:W-:Y:S02]  /*ec00*/  IADD3 R118, P2, PT, R13, R182, RZ ;  /* 0x000000b60d767210 */ /* 0x000fe40007f5e0ff */
[----:B------:R-:W-:-:S02]  /*ec10*/  LEA.HI.X.SX32 R115, R122, R121, 0x1, P1 ;  /* 0x000000797a737211 */ /* 0x000fc400008f0eff */
[-C--:B------:R-:W-:Y:S02]  /*ec20*/  LEA.HI.X.SX32 R123, R182, R121.reuse, 0x1, P2 ;  /* 0x00000079b67b7211 */ /* 0x080fe400010f0eff */
[----:B------:R-:W-:Y:S02]  /*ec30*/  IADD3 R130, P1, PT, R13, R22, RZ ;  /* 0x000000160d827210 */ /* 0x000fe40007f3e0ff */
[----:B------:R-:W-:Y:S02]  /*ec40*/  SHF.R.S32.HI R182, RZ, 0x5, R117 ;  /* 0x00000005ffb67819 */ /* 0x000fe40000011475 */
[----:B------:R-:W-:Y:S02]  /*ec50*/  LEA.HI.X.SX32 R121, R22, R121, 0x1, P1 ;  /* 0x0000007916797211 */ /* 0x000fe400008f0eff */
[----:B------:R-:W-:Y:S01]  /*ec60*/  VIMNMX R181, PT, PT, R182, 0x2, !PT ;  /* 0x00000002b6b57848 */ /* 0x000fe20007fe0100 */
[----:B------:R-:W-:Y:S01]  /*ec70*/  IMAD.SHL.U32 R22, R25, 0x4, RZ ;  /* 0x0000000419167824 */ /* 0x000fe200078e00ff */
[----:B------:R-:W-:Y:S01]  /*ec80*/  SHF.L.U64.HI R25, R26, 0x2, R125 ;  /* 0x000000021a197819 */ /* 0x000fe2000001027d */
[----:B------:R-:W-:Y:S01]  /*ec90*/  IMAD.MOV.U32 R122, RZ, RZ, RZ ;  /* 0x000000ffff7a7224 */ /* 0x000fe200078e00ff */
        /* <DEDUP_REMOVED lines=11> */
[----:B------:R-:W-:-:S02]  /*ed50*/  IMAD.SHL.U32 R130, R130, 0x4, RZ ;  /* 0x0000000482827824 */ /* 0x000fc400078e00ff */
[----:B------:R-:W-:Y:S02]  /*ed60*/  VIADD R182, R182, 0xfffffff8 ;  /* 0xfffffff8b6b67836 */ /* 0x000fe40000000000 */
[----:B------:R-:W-:-:S07]  /*ed70*/  VIADD R181, R181, 0xffffffff ;  /* 0xffffffffb5b57836 */ /* 0x000fce0000000000 */
.L_x_10:
[----:B------:R-:W-:Y:S01]  /*ed80*/  UIADD3 UR5, UPT, UPT, UR5, 0x1, URZ ;  /* 0x0000000105057890 */ /* 0x000fe2000fffe0ff */
[----:B------:R-:W-:-:S04]  /*ed90*/  DEPBAR.LE SB0, 0xc ;  /* 0x000083000000791a */ /* 0x000fc80000000000 */
[----:B------:R-:W-:Y:S01]  /*eda0*/  ULEA UR12, UR19, UR10, 0x3 ;  /* 0x0000000a130c7291 */ /* 0x000fe2000f8e18ff */
[----:B------:R-:W-:Y:S01]  /*edb0*/  IMAD.U32 R122, R122, -0x80000000, RZ ;  /* 0x800000007a7a7824 */ /* 0x000fe200078e00ff */
[----:B------:R-:W-:Y:S02]  /*edc0*/  UISETP.GT.AND UP1, UPT, UR5, 0x7, UPT ;  /* 0x000000070500788c */ /* 0x000fe4000bf24270 */
[----:B------:R-:W-:Y:S02]  /*edd0*/  UIADD3 UR12, UPT, UPT, UR12, 0x50000, URZ ;  /* 0x000500000c0c7890 */ /* 0x000fe4000fffe0ff */
[----:B------:R-:W-:Y:S01]  /*ede0*/  USEL UR5, UR5, URZ, !UP1 ;  /* 0x000000ff05057287 */ /* 0x000fe2000c800000 */
[----:B------:R-:W-:Y:S06]  /*edf0*/  BAR.SYNC.DEFER_BLOCKING 0x0 ;  /* 0x0000000000007b1d */ /* 0x000fec0000010000 */
[----:B------:R-:W-:Y:S05]  /*ee00*/  @P0 BRA `(.L_x_8) ;  /* 0x0000000000a00947 */ /* 0x000fea0003800000 */
[----:B------:R-:W-:Y:S02]  /*ee10*/  ULEA UR8, UR5, UR10, 0xd ;  /* 0x0000000a05087291 */ /* 0x000fe4000f8e68ff */
[----:B------:R-:W-:Y:S02]  /*ee20*/  ULEA UR4, UR5, UR10, 0xf ;  /* 0x0000000a05047291 */ /* 0x000fe4000f8e78ff */
[----:B------:R-:W-:Y:S02]  /*ee30*/  UIADD3 UR8, UPT, UPT, UR8, 0x40000, URZ ;  /* 0x0004000008087890 */ /* 0x000fe4000fffe0ff */
[----:B------:R-:W-:Y:S02]  /*ee40*/  USHF.R.U32.HI UR4, URZ, 0x4, UR4 ;  /* 0x00000004ff047899 */ /* 0x000fe40008011604 */
[----:B------:R-:W-:Y:S02]  /*ee50*/  USHF.R.U32.HI UR8, URZ, 0x4, UR8 ;  /* 0x00000004ff087899 */ /* 0x000fe40008011608 */
[----:B------:R-:W-:-:S02]  /*ee60*/  USGXT.U32 UR16, UR4, 0xe ;  /* 0x0000000e0410789a */ /* 0x000fc40008000000 */
[----:B------:R-:W-:Y:S02]  /*ee70*/  USGXT.U32 UR14, UR8, 0xe ;  /* 0x0000000e080e789a */ /* 0x000fe40008000000 */
[----:B------:R-:W-:Y:S01]  /*ee80*/  UIADD3 UR28, UP2, UPT, UR16, 0x2, URZ ;  /* 0x00000002101c7890 */ /* 0x000fe2000ff5e0ff */
[----:B------:R-:W-:Y:S01]  /*ee90*/  UMOV UR8, URZ ;  /* 0x000000ff00087c82 */ /* 0x000fe20008000000 */
[----:B------:R-:W-:Y:S01]  /*eea0*/  UIADD3 UR26, UP1, UPT, UR14, 0x2, URZ ;  /* 0x000000020e1a7890 */ /* 0x000fe2000ff3e0ff */
[----:B------:R-:W-:Y:S01]  /*eeb0*/  UMOV UR4, URZ ;  /* 0x000000ff00047c82 */ /* 0x000fe20008000000 */
[----:B------:R-:W-:Y:S02]  /*eec0*/  UIADD3.X UR29, UPT, UPT, UR8, 0x40004040, URZ, UP2, !UPT ;  /* 0x40004040081d7890 */ /* 0x000fe400097fe4ff */
[----:B------:R-:W-:Y:S01]  /*eed0*/  UIADD3 UR30, UP3, UPT, UR28, 0x2, URZ ;  /* 0x000000021c1e7890 */ /* 0x000fe2000ff7e0ff */
[----:B------:R-:W-:Y:S01]  /*eee0*/  UMOV UR8, UR12 ;  /* 0x0000000c00087c82 */ /* 0x000fe20008000000 */
[----:B------:R-:W-:Y:S01]  /*eef0*/  UMOV UR9, URZ ;  /* 0x000000ff00097c82 */ /* 0x000fe20008000000 */
[----:B------:R-:W-:-:S02]  /*ef00*/  UIADD3.X UR27, UPT, UPT, UR4, 0x40004040, URZ, UP1, !UPT ;  /* 0x40004040041b7890 */ /* 0x000fc40008ffe4ff */
[----:B------:R-:W-:Y:S01]  /*ef10*/  UIADD3.X UR31, UPT, UPT, UR29, URZ, URZ, UP3, !UPT ;  /* 0x000000ff1d1f7290 */ /* 0x000fe20009ffe4ff */
[----:B------:R-:W-:Y:S01]  /*ef20*/  UMOV UR4, UR8 ;  /* 0x0000000800047c82 */ /* 0x000fe20008000000 */
[----:B------:R-:W-:Y:S02]  /*ef30*/  UIADD3 UR8, UP1, UPT, UR26, 0x2, URZ ;  /* 0x000000021a087890 */ /* 0x000fe4000ff3e0ff */
[----:B------:R-:W-:Y:S02]  /*ef40*/  UIADD3 UR34, UP2, UPT, UR28, 0x4, URZ ;  /* 0x000000041c227890 */ /* 0x000fe4000ff5e0ff */
[----:B------:R-:W-:Y:S02]  /*ef50*/  UIADD3 UR32, UP3, UPT, UR26, 0x4, URZ ;  /* 0x000000041a207890 */ /* 0x000fe4000ff7e0ff */
[----:B------:R-:W-:Y:S02]  /*ef60*/  UIADD3.X UR9, UPT, UPT, UR27, URZ, URZ, UP1, !UPT ;  /* 0x000000ff1b097290 */ /* 0x000fe40008ffe4ff */
[----:B------:R-:W-:-:S02]  /*ef70*/  UIADD3.X UR35, UPT, UPT, UR29, URZ, URZ, UP2, !UPT ;  /* 0x000000ff1d237290 */ /* 0x000fc400097fe4ff */
[----:B------:R-:W-:Y:S01]  /*ef80*/  UIADD3.X UR33, UPT, UPT, UR27, URZ, URZ, UP3, !UPT ;  /* 0x000000ff1b217290 */ /* 0x000fe20009ffe4ff */
[----:B------:R-:W-:Y:S01]  /*ef90*/  UMOV UR36, 0x0 ;  /* 0x0000000000247882 */ /* 0x000fe20000000000 */
[----:B------:R-:W-:Y:S01]  /*efa0*/  UMOV UR37, 0x4400910 ;  /* 0x0440091000257882 */ /* 0x000fe20000000000 */
[----:B------:R-:W-:Y:S01]  /*efb0*/  UMOV UR17, 0x40004040 ;  /* 0x4000404000117882 */ /* 0x000fe20000000000 */
[----:B------:R-:W-:Y:S01]  /*efc0*/  UMOV UR15, 0x40004040 ;  /* 0x40004040000f7882 */ /* 0x000fe20000000000 */
[----:B------:R-:W-:Y:S01]  /*efd0*/  UMOV UR38, 0x0 ;  /* 0x0000000000267882 */ /* 0x000fe20000000000 */
[----:B------:R-:W-:Y:S01]  /*efe0*/  UMOV UR39, 0x4400910 ;  /* 0x0440091000277882 */ /* 0x000fe20000000000 */
[----:B------:R-:W-:Y:S01]  /*eff0*/  UMOV UR40, 0x0 ;  /* 0x0000000000287882 */ /* 0x000fe20000000000 */
[----:B------:R-:W-:Y:S01]  /*f000*/  UMOV UR41, 0x4400910 ;  /* 0x0440091000297882 */ /* 0x000fe20000000000 */
[----:B------:R1:W-:Y:S01]  /*f010*/  UTCHMMA gdesc[UR14], gdesc[UR16], tmem[UR21], tmem[UR36], idesc[UR37], UPT ;  /* 0x00ff24100e0075ea */ /* 0x0003e2000b800015 */
[----:B------:R-:W-:Y:S01]  /*f020*/  UMOV UR42, 0x0 ;  /* 0x00000000002a7882 */ /* 0x000fe20000000000 */
[----:B------:R-:W-:Y:S01]  /*f030*/  UMOV UR43, 0x4400910 ;  /* 0x04400910002b7882 */ /* 0x000fe20000000000 */
[----:B------:R1:W-:Y:S01]  /*f040*/  UTCHMMA gdesc[UR26], gdesc[UR28], tmem[UR21], tmem[UR38], idesc[UR39], UPT ;  /* 0x00ff261c1a0075ea */ /* 0x0003e2000b800015 */
[----:B------:R1:W-:Y:S01]  /*f050*/  UTCHMMA gdesc[UR8], gdesc[UR30], tmem[UR21], tmem[UR40], idesc[UR41], UPT ;  /* 0x00ff281e080075ea */ /* 0x0003e2000b800015 */
[----:B------:R1:W-:Y:S01]  /*f060*/  UTCHMMA gdesc[UR32], gdesc[UR34], tmem[UR21], tmem[UR42], idesc[UR43], UPT ;  /* 0x00ff2a22200075ea */ /* 0x0003e2000b800015 */
[----:B------:R1:W-:Y:S01]  /*f070*/  UTCBAR [UR4], URZ ;  /* 0x000000ff040073e9 */ /* 0x0003e200080000ff */
[----:B------:R-:W-:Y:S01]  /*f080*/  NOP ;  /* 0x0000000000007918 */ /* 0x000fe20000000000 */
.L_x_8:
[----:B------:R-:W2:Y:S01]  /*f090*/  SYNCS.PHASECHK.TRANS64.TRYWAIT P2, [UR18], R122 ;  /* 0x0000007aff0075a7 */ /* 0x000ea20008041112 */
[----:B------:R-:W-:Y:S01]  /*f0a0*/  ISETP.LE.AND P1, PT, R182, UR7, PT ;  /* 0x00000007b6007c0c */ /* 0x000fe2000bf23270 */
[----:B-1----:R-:W-:Y:S01]  /*f0b0*/  UMOV UR4, UR6 ;  /* 0x0000000600047c82 */ /* 0x002fe20008000000 */
[----:B--2---:R-:W-:Y:S11]  /*f0c0*/  @!P2 BRA `(.L_x_9) ;  /* 0x000000600014a947 */ /* 0x004ff60003800000 */
.L_x_16:
[C---:B------:R-:W-:Y:S01]  /*f0d0*/  ISETP.GE.AND P2, PT, R11.reuse, UR13, PT ;  /* 0x0000000d0b007c0c */ /* 0x040fe2000bf46270 */
[----:B------:R-:W-:Y:S01]  /*f0e0*/  BAR.SYNC.DEFER_BLOCKING 0x0 ;  /* 0x0000000000007b1d */ /* 0x000fe20000010000 */
[----:B------:R-:W-:Y:S01]  /*f0f0*/  UIADD3 UR20, UPT, UPT, UR20, 0x1, URZ ;  /* 0x0000000114147890 */ /* 0x000fe2000fffe0ff */
[----:B------:R-:W-:Y:S01]  /*f100*/  LOP3.LUT R123, R11, 0x2, RZ, 0xfc, !PT ;  /* 0x000000020b7b7812 */ /* 0x000fe200078efcff */
[----:B------:R-:W-:Y:S01]  /*f110*/  UIADD3 UR7, UPT, UPT, UR7, 0x1, URZ ;  /* 0x0000000107077890 */ /* 0x000fe2000fffe0ff */
[----:B------:R-:W-:Y:S01]  /*f120*/  SEL R122, RZ, 0x4, P2 ;  /* 0x00000004ff7a7807 */ /* 0x000fe20001000000 */
[----:B------:R-:W-:Y:S01]  /*f130*/  UISETP.GT.AND UP1, UPT, UR20, 0x7, UPT ;  /* 0x000000071400788c */ /* 0x000fe2000bf24270 */
[----:B------:R-:W-:Y:S01]  /*f140*/  ISETP.GE.AND P2, PT, R123, UR13, PT ;  /* 0x0000000d7b007c0c */ /* 0x000fe2000bf46270 */
[----:B------:R-:W-:Y:S01]  /*f150*/  UIADD3 UR19, UPT, UPT, UR19, 0x1, URZ ;  /* 0x0000000113137890 */ /* 0x000fe2000fffe0ff */
[----:B------:R-:W-:Y:S01]  /*f160*/  SEL R122, R122, RZ, !P1 ;  /* 0x000000ff7a7a7207 */ /* 0x000fe20004800000 */
[----:B------:R-:W-:Y:S01]  /*f170*/  USEL UR20, UR20, URZ, !UP1 ;  /* 0x000000ff14147287 */ /* 0x000fe2000c800000 */
[----:B------:R-:W-:Y:S01]  /*f180*/  SEL R123, RZ, 0x4, P2 ;  /* 0x00000004ff7b7807 */ /* 0x000fe20001000000 */
[----:B------:R-:W-:Y:S01]  /*f190*/  UISETP.GT.AND UP1, UPT, UR19, 0x1, UPT ;  /* 0x000000011300788c */ /* 0x000fe2000bf24270 */
[----:B------:R-:W-:Y:S01]  /*f1a0*/  ISETP.NE.U32.AND P4, PT, R122, RZ, PT ;  /* 0x000000ff7a00720c */ /* 0x000fe20003f85070 */
[----:B------:R-:W-:Y:S01]  /*f1b0*/  ULEA UR6, UR20, UR10, 0xd ;  /* 0x0000000a14067291 */ /* 0x000fe2000f8e68ff */
[----:B------:R-:W-:Y:S01]  /*f1c0*/  LOP3.LUT R125, R11, 0x4, RZ, 0xfc, !PT ;  /* 0x000000040b7d7812 */ /* 0x000fe200078efcff */
[----:B------:R-:W-:Y:S01]  /*f1d0*/  USEL UR19, UR19, URZ, !UP1 ;  /* 0x000000ff13137287 */ /* 0x000fe2000c800000 */
[----:B------:R-:W-:Y:S01]  /*f1e0*/  IADD3 R122, P2, PT, R3, R114, RZ ;  /* 0x00000072037a7210 */ /* 0x000fe20007f5e0ff */
[----:B------:R-:W-:Y:S01]  /*f1f0*/  UMOV UR18, UR12 ;  /* 0x0000000c00127c82 */ /* 0x000fe20008000000 */
[----:B------:R-:W-:Y:S01]  /*f200*/  SEL R124, R123, RZ, !P1 ;  /* 0x000000ff7b7c7207 */ /* 0x000fe20004800000 */
[----:B------:R-:W-:Y:S01]  /*f210*/  VIADD R129, R250, UR6 ;  /* 0x00000006fa817c36 */ /* 0x000fe20008000000 */
[----:B------:R-:W-:Y:S01]  /*f220*/  ISETP.GE.AND P5, PT, R125, UR13, PT ;  /* 0x0000000d7d007c0c */ /* 0x000fe2000bfa6270 */
[----:B------:R-:W-:Y:S01]  /*f230*/  IMAD.X R123, R0, 0x1, R113, P2 ;  /* 0x00000001007b7824 */ /* 0x000fe200010e0671 */
[----:B------:R-:W-:Y:S01]  /*f240*/  ISETP.NE.U32.AND P2, PT, R124, RZ, PT ;  /* 0x000000ff7c00720c */ /* 0x000fe20003f45070 */
[----:B------:R-:W-:Y:S01]  /*f250*/  VIADD R125, R10, UR6 ;  /* 0x000000060a7d7c36 */ /* 0x000fe20008000000 */
[----:B------:R-:W-:Y:S01]  /*f260*/  SEL R124, RZ, 0x4, P5 ;  /* 0x00000004ff7c7807 */ /* 0x000fe20002800000 */
[----:B------:R-:W-:Y:S01]  /*f270*/  VIADD R185, R247, UR6 ;  /* 0x00000006f7b97c36 */ /* 0x000fe20008000000 */
[----:B------:R-:W-:-:S02]  /*f280*/  LOP3.LUT R126, R11, 0x6, RZ, 0xfc, !PT ;  /* 0x000000060b7e7812 */ /* 0x000fc400078efcff */
[----:B------:R-:W-:Y:S01]  /*f290*/  @!PT LDS RZ, [RZ] ;  /* 0x00000000fffff984 */ /* 0x000fe20000000800 */
[----:B------:R-:W-:Y:S01]  /*f2a0*/  @!PT LDS RZ, [RZ] ;  /* 0x00000000fffff984 */ /* 0x000fe20000000800 */
[----:B------:R-:W-:Y:S01]  /*f2b0*/  @!PT LDS RZ, [RZ] ;  /* 0x00000000fffff984 */ /* 0x000fe20000000800 */
[----:B------:R1:W-:Y:S01]  /*f2c0*/  LDGSTS.E [R125+0x40000], desc[UR22][R122.64], P4 ;  /* 0x400000007a7d7fae */ /* 0x0003e2000a1a1016 */
[----:B------:R-:W-:Y:S02]  /*f2d0*/  SEL R124, R124, RZ, !P1 ;  /* 0x000000ff7c7c7207 */ /* 0x000fe40004800000 */
[----:B------:R-:W-:Y:S02]  /*f2e0*/  ISETP.GE.AND P5, PT, R126, UR13, PT ;  /* 0x0000000d7e007c0c */ /* 0x000fe4000bfa6270 */
[C---:B------:R-:W-:Y:S02]  /*f2f0*/  LOP3.LUT R127, R11.reuse, 0x8, RZ, 0xfc, !PT ;  /* 0x000000080b7f7812 */ /* 0x040fe400078efcff */
[----:B------:R-:W-:Y:S02]  /*f300*/  LOP3.LUT R126, R10, 0x10, RZ, 0x3c, !PT ;  /* 0x000000100a7e7812 */ /* 0x000fe400078e3cff */
[C---:B------:R-:W-:Y:S02]  /*f310*/  LOP3.LUT R128, R11.reuse, 0xc, RZ, 0xfc, !PT ;  /* 0x0000000c0b807812 */ /* 0x040fe400078efcff */
[----:B------:R-:W-:-:S02]  /*f320*/  LOP3.LUT R184, R11, 0x1e, RZ, 0xfc, !PT ;  /* 0x0000001e0bb87812 */ /* 0x000fc400078efcff */
[----:B-1----:R-:W-:-:S05]  /*f330*/  IADD3 R122, P4, PT, R3, R112, RZ ;  /* 0x00000070037a7210 */ /* 0x002fca0007f9e0ff */
[----:B------:R-:W-:Y:S01]  /*f340*/  IMAD.X R123, R0, 0x1, R111, P4 ;  /* 0x00000001007b7824 */ /* 0x000fe200020e066f */
[----:B------:R-:W-:Y:S02]  /*f350*/  ISETP.NE.U32.AND P4, PT, R124, RZ, PT ;  /* 0x000000ff7c00720c */ /* 0x000fe40003f85070 */
[----:B------:R-:W-:Y:S02]  /*f360*/  SEL R124, RZ, 0x4, P5 ;  /* 0x00000004ff7c7807 */ /* 0x000fe40002800000 */
[----:B------:R1:W-:Y:S01]  /*f370*/  LDGSTS.E [R125+0x40008], desc[UR22][R122.64], P2 ;  /* 0x400080007a7d7fae */ /* 0x0003e200091a1016 */
[----:B------:R-:W-:Y:S01]  /*f380*/  ISETP.GE.AND P5, PT, R127, UR13, PT ;  /* 0x0000000d7f007c0c */ /* 0x000fe2000bfa6270 */
[----:B------:R-:W-:Y:S01]  /*f390*/  VIADD R127, R126, UR6 ;  /* 0x000000067e7f7c36 */ /* 0x000fe20008000000 */
[----:B------:R-:W-:Y:S02]  /*f3a0*/  SEL R124, R124, RZ, !P1 ;  /* 0x000000ff7c7c7207 */ /* 0x000fe40004800000 */
[----:B------:R-:W-:-:S02]  /*f3b0*/  LOP3.LUT R126, R11, 0xa, RZ, 0xfc, !PT ;  /* 0x0000000a0b7e7812 */ /* 0x000fc400078efcff */
[----:B-1----:R-:W-:-:S05]  /*f3c0*/  IADD3 R122, P2, PT, R3, R110, RZ ;  /* 0x0000006e037a7210 */ /* 0x002fca0007f5e0ff */
[----:B------:R-:W-:Y:S01]  /*f3d0*/  IMAD.X R123, R0, 0x1, R109, P2 ;  /* 0x00000001007b7824 */ /* 0x000fe200010e066d */
[----:B------:R-:W-:Y:S02]  /*f3e0*/  ISETP.NE.U32.AND P2, PT, R124, RZ, PT ;  /* 0x000000ff7c00720c */ /* 0x000fe40003f45070 */
[----:B------:R-:W-:Y:S02]  /*f3f0*/  SEL R124, RZ, 0x4, P5 ;  /* 0x00000004ff7c7807 */ /* 0x000fe40002800000 */
[----:B------:R1:W-:Y:S01]  /*f400*/  LDGSTS.E [R127+0x40000], desc[UR22][R122.64], P4 ;  /* 0x400000007a7f7fae */ /* 0x0003e2000a1a1016 */
[----:B------:R-:W-:Y:S02]  /*f410*/  ISETP.GE.AND P5, PT, R126, UR13, PT ;  /* 0x0000000d7e007c0c */ /* 0x000fe4000bfa6270 */
[----:B------:R-:W-:Y:S02]  /*f420*/  SEL R124, R124, RZ, !P1 ;  /* 0x000000ff7c7c7207 */ /* 0x000fe40004800000 */
[----:B------:R-:W-:-:S05]  /*f430*/  LOP3.LUT R126, R10, 0x20, RZ, 0x3c, !PT ;  /* 0x000000200a7e7812 */ /* 0x000fca00078e3cff */
[----:B------:R-:W-:Y:S01]  /*f440*/  VIADD R125, R126, UR6 ;  /* 0x000000067e7d7c36 */ /* 0x000fe20008000000 */
[----:B------:R-:W-:Y:S02]  /*f450*/  LOP3.LUT R126, R11, 0xe, RZ, 0xfc, !PT ;  /* 0x0000000e0b7e7812 */ /* 0x000fe400078efcff */
[----:B-1----:R-:W-:-:S05]  /*f460*/  IADD3 R122, P4, PT, R3, R108, RZ ;  /* 0x0000006c037a7210 */ /* 0x002fca0007f9e0ff */
[----:B------:R-:W-:Y:S01]  /*f470*/  IMAD.X R123, R0, 0x1, R107, P4 ;  /* 0x00000001007b7824 */ /* 0x000fe200020e066b */
[----:B------:R-:W-:Y:S02]  /*f480*/  ISETP.NE.U32.AND P4, PT, R124, RZ, PT ;  /* 0x000000ff7c00720c */ /* 0x000fe40003f85070 */
[----:B------:R-:W-:Y:S02]  /*f490*/  SEL R124, RZ, 0x4, P5 ;  /* 0x00000004ff7c7807 */ /* 0x000fe40002800000 */
[----:B------:R1:W-:Y:S01]  /*f4a0*/  LDGSTS.E [R127+0x40008], desc[UR22][R122.64], P2 ;  /* 0x400080007a7f7fae */ /* 0x0003e200091a1016 */
[----:B------:R-:W-:Y:S02]  /*f4b0*/  ISETP.GE.AND P5, PT, R128, UR13, PT ;  /* 0x0000000d80007c0c */ /* 0x000fe4000bfa6270 */
[----:B------:R-:W-:Y:S02]  /*f4c0*/  SEL R124, R124, RZ, !P1 ;  /* 0x000000ff7c7c7207 */ /* 0x000fe40004800000 */
[----:B------:R-:W-:-:S02]  /*f4d0*/  LOP3.LUT R128, R11, 0x1a, RZ, 0xfc, !PT ;  /* 0x0000001a0b807812 */ /* 0x000fc400078efcff */
[----:B-1----:R-:W-:Y:S01]  /*f4e0*/  IADD3 R122, P2, PT, R3, R106, RZ ;  /* 0x0000006a037a7210 */ /* 0x002fe20007f5e0ff */
[----:B------:R-:W-:-:S04]  /*f4f0*/  VIADD R127, R251, UR6 ;  /* 0x00000006fb7f7c36 */ /* 0x000fc80008000000 */
[----:B------:R-:W-:Y:S01]  /*f500*/  IMAD.X R123, R0, 0x1, R105, P2 ;  /* 0x00000001007b7824 */ /* 0x000fe200010e0669 */
[----:B------:R-:W-:Y:S02]  /*f510*/  ISETP.NE.U32.AND P2, PT, R124, RZ, PT ;  /* 0x000000ff7c00720c */ /* 0x000fe40003f45070 */
[----:B------:R-:W-:Y:S02]  /*f520*/  SEL R124, RZ, 0x4, P5 ;  /* 0x00000004ff7c7807 */ /* 0x000fe40002800000 */
[----:B------:R1:W-:Y:S01]  /*f530*/  LDGSTS.E [R125+0x40000], desc[UR22][R122.64], P4 ;  /* 0x400000007a7d7fae */ /* 0x0003e2000a1a1016 */
[----:B------:R-:W-:Y:S02]  /*f540*/  ISETP.GE.AND P5, PT, R126, UR13, PT ;  /* 0x0000000d7e007c0c */ /* 0x000fe4000bfa6270 */
        /* <DEDUP_REMOVED lines=10> */
[----:B-1----:R-:W-:Y:S02]  /*f5f0*/  IADD3 R122, P2, PT, R3, R102, RZ ;  /* 0x00000066037a7210 */ /* 0x002fe40007f5e0ff */
[----:B------:R-:W-:-:S03]  /*f600*/  LOP3.LUT R125, R11, 0x18, RZ, 0xfc, !PT ;  /* 0x000000180b7d7812 */ /* 0x000fc600078efcff */
        /* <DEDUP_REMOVED lines=23> */
[----:B-1----:R-:W-:-:S05]  /*f780*/  IADD3 R122, P4, PT, R3, R96, RZ ;  /* 0x00000060037a7210 */ /* 0x002fca0007f9e0ff */
[----:B------:R-:W-:Y:S01]  /*f790*/  IMAD.X R123, R0, 0x1, R95, P4 ;  /* 0x00000001007b7824 */ /* 0x000fe200020e065f */
[----:B------:R-:W-:Y:S02]  /*f7a0*/  ISETP.NE.U32.AND P4, PT, R124, RZ, PT ;  /* 0x000000ff7c00720c */ /* 0x000fe40003f85070 */
[----:B------:R-:W-:Y:S02]  /*f7b0*/  SEL R124, RZ, 0x4, P5 ;  /* 0x00000004ff7c7807 */ /* 0x000fe40002800000 */
[----:B------:R1:W-:Y:S01]  /*f7c0*/  LDGSTS.E [R129+0x40008], desc[UR22][R122.64], P2 ;  /* 0x400080007a817fae */ /* 0x0003e200091a1016 */
[----:B------:R-:W-:Y:S02]  /*f7d0*/  ISETP.GE.AND P2, PT, R125, UR13, PT ;  /* 0x0000000d7d007c0c */ /* 0x000fe4000bf46270 */
[----:B------:R-:W-:Y:S02]  /*f7e0*/  SEL R124, R124, RZ, !P1 ;  /* 0x000000ff7c7c7207 */ /* 0x000fe40004800000 */
[----:B------:R-:W-:-:S04]  /*f7f0*/  SEL R125, RZ, 0x4, P2 ;  /* 0x00000004ff7d7807 */ /* 0x000fc80001000000 */
[----:B------:R-:W-:Y:S02]  /*f800*/  SEL R126, R125, RZ, !P1 ;  /* 0x000000ff7d7e7207 */ /* 0x000fe40004800000 */
[----:B-1----:R-:W-:Y:S01]  /*f810*/  IADD3 R122, P5, PT, R3, R94, RZ ;  /* 0x0000005e037a7210 */ /* 0x002fe20007fbe0ff */
[----:B------:R-:W-:Y:S01]  /*f820*/  VIADD R129, R248, UR6 ;  /* 0x00000006f8817c36 */ /* 0x000fe20008000000 */
[----:B------:R-:W-:-:S03]  /*f830*/  ULEA UR6, UR20, UR10, 0xf ;  /* 0x0000000a14067291 */ /* 0x000fc6000f8e78ff */
[----:B------:R-:W-:Y:S01]  /*f840*/  IMAD.X R123, R0, 0x1, R93, P5 ;  /* 0x00000001007b7824 */ /* 0x000fe200028e065d */
[----:B------:R-:W-:Y:S02]  /*f850*/  ISETP.NE.U32.AND P5, PT, R124, RZ, PT ;  /* 0x000000ff7c00720c */ /* 0x000fe40003fa5070 */
[----:B------:R-:W-:Y:S02]  /*f860*/  IADD3 R124, P2, PT, R3, R92, RZ ;  /* 0x0000005c037c7210 */ /* 0x000fe40007f5e0ff */
[----:B------:R1:W-:Y:S03]  /*f870*/  LDGSTS.E [R127+0x40000], desc[UR22][R122.64], P4 ;  /* 0x400000007a7f7fae */ /* 0x0003e6000a1a1016 */
[----:B------:R-:W-:Y:S01]  /*f880*/  IMAD.X R125, R0, 0x1, R91, P2 ;  /* 0x00000001007d7824 */ /* 0x000fe200010e065b */
[----:B------:R-:W-:-:S05]  /*f890*/  ISETP.NE.U32.AND P2, PT, R126, RZ, PT ;  /* 0x000000ff7e00720c */ /* 0x000fca0003f45070 */
[----:B------:R2:W-:Y:S01]  /*f8a0*/  LDGSTS.E [R127+0x40008], desc[UR22][R124.64], P5 ;  /* 0x400080007c7f7fae */ /* 0x0005e2000a9a1016 */
[----:B------:R-:W-:Y:S02]  /*f8b0*/  ISETP.GE.AND P5, PT, R128, UR13, PT ;  /* 0x0000000d80007c0c */ /* 0x000fe4000bfa6270 */
[----:B-1----:R-:W-:Y:S02]  /*f8c0*/  IADD3 R122, P4, PT, R3, R130, RZ ;  /* 0x00000082037a7210 */ /* 0x002fe40007f9e0ff */
[----:B------:R-:W-:Y:S02]  /*f8d0*/  LOP3.LUT R128, R11, 0x1c, RZ, 0xfc, !PT ;  /* 0x0000001c0b807812 */ /* 0x000fe400078efcff */
[----:B------:R-:W-:Y:S01]  /*f8e0*/  SEL R126, RZ, 0x4, P5 ;  /* 0x00000004ff7e7807 */ /* 0x000fe20002800000 */
[----:B------:R-:W-:-:S03]  /*f8f0*/  IMAD.X R123, R0, 0x1, R121, P4 ;  /* 0x00000001007b7824 */ /* 0x000fc600020e0679 */
[----:B------:R-:W-:Y:S02]  /*f900*/  SEL R126, R126, RZ, !P1 ;  /* 0x000000ff7e7e7207 */ /* 0x000fe40004800000 */
[----:B------:R1:W-:Y:S01]  /*f910*/  LDGSTS.E [R129+0x40000], desc[UR22][R122.64], P2 ;  /* 0x400000007a817fae */ /* 0x0003e200091a1016 */
[----:B------:R-:W-:Y:S02]  /*f920*/  ISETP.GE.AND P2, PT, R128, UR13, PT ;  /* 0x0000000d80007c0c */ /* 0x000fe4000bf46270 */
[----:B--2---:R-:W-:Y:S01]  /*f930*/  IADD3 R124, P4, PT, R3, R120, RZ ;  /* 0x00000078037c7210 */ /* 0x004fe20007f9e0ff */
[----:B------:R-:W2:Y:S01]  /*f940*/  S2R R128, SR_TID.X ;  /* 0x0000000000807919 */ /* 0x000ea20000002100 */
[----:B------:R-:W-:Y:S02]  /*f950*/  SEL R127, RZ, 0x4, P2 ;  /* 0x00000004ff7f7807 */ /* 0x000fe40001000000 */
[----:B------:R-:W-:Y:S01]  /*f960*/  ISETP.GE.AND P2, PT, R184, UR13, PT ;  /* 0x0000000db8007c0c */ /* 0x000fe2000bf46270 */
[----:B------:R-:W-:Y:S01]  /*f970*/  IMAD.X R125, R0, 0x1, R119, P4 ;  /* 0x00000001007d7824 */ /* 0x000fe200020e0677 */
[----:B------:R-:W-:Y:S01]  /*f980*/  ISETP.NE.U32.AND P5, PT, R126, RZ, PT ;  /* 0x000000ff7e00720c */ /* 0x000fe20003fa5070 */
[----:B------:R-:W-:Y:S01]  /*f990*/  VIADD R184, R183, UR6 ;  /* 0x00000006b7b87c36 */ /* 0x000fe20008000000 */
[----:B------:R-:W-:-:S02]  /*f9a0*/  SEL R127, R127, RZ, !P1 ;  /* 0x000000ff7f7f7207 */ /* 0x000fc40004800000 */
[----:B-1----:R-:W-:Y:S02]  /*f9b0*/  IADD3 R122, P4, PT, R3, R118, RZ ;  /* 0x00000076037a7210 */ /* 0x002fe40007f9e0ff */
[----:B------:R-:W-:-:S03]  /*f9c0*/  SEL R126, RZ, 0x4, P2 ;  /* 0x00000004ff7e7807 */ /* 0x000fc60001000000 */
[----:B------:R-:W-:Y:S01]  /*f9d0*/  IMAD.X R123, R0, 0x1, R117, P4 ;  /* 0x00000001007b7824 */ /* 0x000fe200020e0675 */
[----:B------:R-:W-:Y:S02]  /*f9e0*/  ISETP.NE.U32.AND P4, PT, R127, RZ, PT ;  /* 0x000000ff7f00720c */ /* 0x000fe40003f85070 */
[----:B------:R-:W-:Y:S01]  /*f9f0*/  SEL R126, R126, RZ, !P1 ;  /* 0x000000ff7e7e7207 */ /* 0x000fe20004800000 */
[----:B------:R-:W-:Y:S10]  /*fa00*/  LDGSTS.E [R129+0x40008], desc[UR22][R124.64], P5 ;  /* 0x400080007c817fae */ /* 0x000ff4000a9a1016 */
[----:B------:R1:W-:Y:S01]  /*fa10*/  LDGSTS.E [R185+0x40000], desc[UR22][R122.64], P4 ;  /* 0x400000007ab97fae */ /* 0x0003e2000a1a1016 */
[----:B--2---:R-:W-:-:S04]  /*fa20*/  LOP3.LUT R128, R128, 0x1f, RZ, 0xc0, !PT ;  /* 0x0000001f80807812 */ /* 0x004fc800078ec0ff */
[----:B------:R-:W-:Y:S01]  /*fa30*/  ISETP.GE.AND P2, PT, R128, UR13, PT ;  /* 0x0000000d80007c0c */ /* 0x000fe2000bf46270 */
[----:B------:R-:W-:Y:S01]  /*fa40*/  VIADD R128, R9, UR6 ;  /* 0x0000000609807c36 */ /* 0x000fe20008000000 */
[----:B------:R-:W-:Y:S02]  /*fa50*/  USEL UR6, URZ, 0x1, !UP1 ;  /* 0x00000001ff067887 */ /* 0x000fe4000c800000 */
[----:B------:R-:W-:Y:S01]  /*fa60*/  SEL R127, RZ, 0x4, P2 ;  /* 0x00000004ff7f7807 */ /* 0x000fe20001000000 */
[----:B------:R-:W-:Y:S01]  /*fa70*/  UIADD3 UR13, UPT, UPT, UR13, -0x20, URZ ;  /* 0xffffffe00d0d7890 */ /* 0x000fe2000fffe0ff */
[----:B------:R-:W-:Y:S01]  /*fa80*/  ISETP.NE.U32.AND P2, PT, R126, RZ, PT ;  /* 0x000000ff7e00720c */ /* 0x000fe20003f45070 */
[----:B------:R-:W-:Y:S01]  /*fa90*/  ULOP3.LUT UR6, UR4, UR6, URZ, 0x3c, !UPT ;  /* 0x0000000604067292 */ /* 0x000fe2000f8e3cff */
[----:B------:R-:W-:Y:S02]  /*faa0*/  SEL R127, R127, RZ, !P1 ;  /* 0x000000ff7f7f7207 */ /* 0x000fe40004800000 */
[----:B------:R-:W-:-:S02]  /*fab0*/  IADD3 R126, P5, PT, R3, R116, RZ ;  /* 0x00000074037e7210 */ /* 0x000fc40007fbe0ff */
[----:B------:R-:W-:Y:S02]  /*fac0*/  ISETP.NE.U32.AND P1, PT, R127, RZ, PT ;  /* 0x000000ff7f00720c */ /* 0x000fe40003f25070 */
[----:B-1----:R-:W-:Y:S01]  /*fad0*/  IADD3 R122, P4, PT, R4, R90, RZ ;  /* 0x0000005a047a7210 */ /* 0x002fe20007f9e0ff */
[----:B------:R-:W-:Y:S01]  /*fae0*/  IMAD.X R127, R0, 0x1, R115, P5 ;  /* 0x00000001007f7824 */ /* 0x000fe200028e0673 */
[----:B------:R-:W-:-:S03]  /*faf0*/  IADD3 R124, P5, PT, R4, R86, RZ ;  /* 0x00000056047c7210 */ /* 0x000fc60007fbe0ff */
[C---:B------:R-:W-:Y:S01]  /*fb00*/  IMAD.X R123, R2.reuse, 0x1, R89, P4 ;  /* 0x00000001027b7824 */ /* 0x040fe200020e0659 */
[----:B------:R1:W-:Y:S01]  /*fb10*/  LDGSTS.E [R185+0x40008], desc[UR22][R126.64], P2 ;  /* 0x400080007eb97fae */ /* 0x0003e200091a1016 */
[----:B------:R-:W-:-:S03]  /*fb20*/  IMAD.X R125, R2, 0x1, R85, P5 ;  /* 0x00000001027d7824 */ /* 0x000fc600028e0655 */
[----:B------:R-:W0:Y:S04]  /*fb30*/  LDGDEPBAR ;  /* 0x00000000000079af */ /* 0x000e280000000000 */
[----:B------:R2:W-:Y:S01]  /*fb40*/  LDGSTS.E [R128], desc[UR22][R122.64], P1 ;  /* 0x000000007a807fae */ /* 0x0005e200089a1016 */
[----:B-1----:R-:W-:-:S03]  /*fb50*/  IADD3 R126, P2, PT, R4, R82, RZ ;  /* 0x00000052047e7210 */ /* 0x002fc60007f5e0ff */
[----:B------:R1:W-:Y:S02]  /*fb60*/  LDGSTS.E [R128+0x400], desc[UR22][R124.64], P1 ;  /* 0x004000007c807fae */ /* 0x0003e400089a1016 */
[----:B------:R-:W-:Y:S01]  /*fb70*/  IMAD.X R127, R2, 0x1, R81, P2 ;  /* 0x00000001027f7824 */ /* 0x000fe200010e0651 */
[----:B--2---:R-:W-:-:S04]  /*fb80*/  IADD3 R122, P4, PT, R4, R78, RZ ;  /* 0x0000004e047a7210 */ /* 0x004fc80007f9e0ff */
[----:B------:R2:W-:Y:S01]  /*fb90*/  LDGSTS.E [R128+0x800], desc[UR22][R126.64], P1 ;  /* 0x008000007e807fae */ /* 0x0005e200089a1016 */
[----:B-1----:R-:W-:Y:S01]  /*fba0*/  IADD3 R124, P2, PT, R4, R74, RZ ;  /* 0x0000004a047c7210 */ /* 0x002fe20007f5e0ff */
[----:B------:R-:W-:-:S04]  /*fbb0*/  IMAD.X R123, R2, 0x1, R77, P4 ;  /* 0x00000001027b7824 */ /* 0x000fc800020e064d */
[----:B------:R-:W-:Y:S01]  /*fbc0*/  IMAD.X R125, R2, 0x1, R73, P2 ;  /* 0x00000001027d7824 */ /* 0x000fe200010e0649 */
[----:B------:R1:W-:Y:S01]  /*fbd0*/  LDGSTS.E [R128+0xc00], desc[UR22][R122.64], P1 ;  /* 0x00c000007a807fae */ /* 0x0003e200089a1016 */
[----:B--2---:R-:W-:-:S03]  /*fbe0*/  IADD3 R126, P4, PT, R4, R70, RZ ;  /* 0x00000046047e7210 */ /* 0x004fc60007f9e0ff */
[----:B------:R2:W-:Y:S02]  /*fbf0*/  LDGSTS.E [R128+0x1000], desc[UR22][R124.64], P1 ;  /* 0x010000007c807fae */ /* 0x0005e400089a1016 */
[----:B------:R-:W-:Y:S01]  /*fc00*/  IMAD.X R127, R2, 0x1, R69, P4 ;  /* 0x00000001027f7824 */ /* 0x000fe200020e0645 */
[----:B-1----:R-:W-:-:S04]  /*fc10*/  IADD3 R122, P2, PT, R4, R66, RZ ;  /* 0x00000042047a7210 */ /* 0x002fc80007f5e0ff */
[----:B------:R1:W-:Y:S01]  /*fc20*/  LDGSTS.E [R128+0x1400], desc[UR22][R126.64], P1 ;  /* 0x014000007e807fae */ /* 0x0003e200089a1016 */
[----:B--2---:R-:W-:Y:S01]  /*fc30*/  IADD3 R124, P4, PT, R4, R62, RZ ;  /* 0x0000003e047c7210 */ /* 0x004fe20007f9e0ff */
[----:B------:R-:W-:-:S04]  /*fc40*/  IMAD.X R123, R2, 0x1, R65, P2 ;  /* 0x00000001027b7824 */ /* 0x000fc800010e0641 */
[----:B------:R-:W-:Y:S01]  /*fc50*/  IMAD.X R125, R2, 0x1, R61, P4 ;  /* 0x00000001027d7824 */ /* 0x000fe200020e063d */
[----:B------:R2:W-:Y:S01]  /*fc60*/  LDGSTS.E [R128+0x1800], desc[UR22][R122.64], P1 ;  /* 0x018000007a807fae */ /* 0x0005e200089a1016 */
        /* <DEDUP_REMOVED lines=159> */
[----:B------:R-:W-:Y:S01]  /*10660*/  IMAD.X R123, R2, 0x1, R168, P5 ;  /* 0x00000001027b7824 */ /* 0x000fe200028e06a8 */
[----:B------:R-:W-:-:S03]  /*10670*/  IADD3 R128, P5, PT, R4, R179, RZ ;  /* 0x000000b304807210 */ /* 0x000fc60007fbe0ff */
[C---:B------:R-:W-:Y:S01]  /*10680*/  IMAD.X R125, R2.reuse, 0x1, R172, P2 ;  /* 0x00000001027d7824 */ /* 0x040fe200010e06ac */
[----:B------:R2:W-:Y:S01]  /*10690*/  LDGSTS.E [R184+0x7200], desc[UR22][R122.64], P1 ;  /* 0x072000007ab87fae */ /* 0x0005e200089a1016 */
[----:B------:R-:W-:Y:S01]  /*106a0*/  IMAD.X R129, R2, 0x1, R180, P5 ;  /* 0x0000000102817824 */ /* 0x000fe200028e06b4 */
[C---:B-1----:R-:W-:Y:S02]  /*106b0*/  IADD3 R126, P4, PT, R4.reuse, R175, RZ ;  /* 0x000000af047e7210 */ /* 0x042fe40007f9e0ff */
[----:B------:R1:W-:Y:S01]  /*106c0*/  LDGSTS.E [R184+0x7600], desc[UR22][R124.64], P1 ;  /* 0x076000007cb87fae */ /* 0x0003e200089a1016 */
[----:B------:R-:W-:Y:S02]  /*106d0*/  IADD3 R4, P2, PT, R4, R6, RZ ;  /* 0x0000000604047210 */ /* 0x000fe40007f5e0ff */
[C---:B------:R-:W-:Y:S01]  /*106e0*/  IMAD.X R127, R2.reuse, 0x1, R176, P4 ;  /* 0x00000001027f7824 */ /* 0x040fe200020e06b0 */
[----:B------:R-:W-:Y:S02]  /*106f0*/  IADD3 R3, P4, PT, R3, R8, RZ ;  /* 0x0000000803037210 */ /* 0x000fe40007f9e0ff */
[----:B------:R-:W-:-:S02]  /*10700*/  IMAD.X R2, R2, 0x1, R5, P2 ;  /* 0x0000000102027824 */ /* 0x000fc400010e0605 */
[----:B--2---:R-:W-:Y:S01]  /*10710*/  IMAD.U32 R122, RZ, RZ, UR4 ;  /* 0x00000004ff7a7e24 */ /* 0x004fe2000f8e00ff */
[----:B------:R1:W-:Y:S01]  /*10720*/  LDGSTS.E [R184+0x7a00], desc[UR22][R126.64], P1 ;  /* 0x07a000007eb87fae */ /* 0x0003e200089a1016 */
[----:B------:R-:W-:-:S03]  /*10730*/  IMAD.X R0, R0, 0x1, R7, P4 ;  /* 0x0000000100007824 */ /* 0x000fc600020e0607 */
[----:B------:R1:W-:Y:S01]  /*10740*/  LDGSTS.E [R184+0x7e00], desc[UR22][R128.64], P1 ;  /* 0x07e0000080b87fae */ /* 0x0003e200089a1016 */
[----:B------:R-:W-:-:S03]  /*10750*/  ISETP.NE.U32.AND P1, PT, R181, UR7, PT ;  /* 0x00000007b5007c0c */ /* 0x000fc6000bf25070 */
[----:B------:R-:W0:Y:S10]  /*10760*/  LDGDEPBAR ;  /* 0x00000000000079af */ /* 0x000e340000000000 */
[----:B-1----:R-:W-:Y:S05]  /*10770*/  @P1 BRA `(.L_x_10) ;  /* 0xffffffe400801947 */ /* 0x002fea000383ffff */
.L_x_7:
[----:B------:R-:W2:Y:S01]  /*10780*/  LDL.LU R123, [R1+0xd0] ;  /* 0x0000d000017b7983 */ /* 0x000ea20000300800 */
[----:B------:R-:W2:Y:S01]  /*10790*/  LDCU.128 UR16, c[0x0][0x390] ;  /* 0x00007200ff1077ac */ /* 0x000ea20008000c00 */
[----:B------:R-:W1:Y:S01]  /*107a0*/  LDC R3, c[0x0][0x3b8] ;  /* 0x0000ee00ff037b82 */ /* 0x000e620000000800 */
[C---:B-----5:R-:W-:Y:S01]  /*107b0*/  LOP3.LUT R2, R12.reuse, R11, RZ, 0xfc, !PT ;  /* 0x0000000b0c027212 */ /* 0x060fe200078efcff */
[----:B------:R-:W3:Y:S01]  /*107c0*/  S2R R124, SR_TID.X ;  /* 0x00000000007c7919 */ /* 0x000ee20000002100 */
[----:B------:R-:W4:Y:S01]  /*107d0*/  LDCU UR6, c[0x0][0x39c] ;  /* 0x00007380ff0677ac */ /* 0x000f220008000800 */
[--C-:B------:R-:W-:Y:S01]  /*107e0*/  LOP3.LUT R138, R12, 0x2, R11.reuse, 0xfe, !PT ;  /* 0x000000020c8a7812 */ /* 0x100fe200078efe0b */
[----:B------:R-:W-:Y:S01]  /*107f0*/  IMAD.U32 R157, RZ, RZ, UR24 ;  /* 0x00000018ff9d7e24 */ /* 0x000fe2000f8e00ff */
[----:B------:R-:W-:Y:S01]  /*10800*/  LOP3.LUT R0, R2, 0xfe, RZ, 0xfc, !PT ;  /* 0x000000fe02007812 */ /* 0x000fe200078efcff */
[----:B------:R-:W1:Y:S01]  /*10810*/  LDCU UR5, c[0x0][0x3b4] ;  /* 0x00007680ff0577ac */ /* 0x000e620008000800 */
[----:B------:R-:W-:-:S02]  /*10820*/  LOP3.LUT R6, R12, 0x4, R11, 0xfe, !PT ;  /* 0x000000040c067812 */ /* 0x000fc400078efe0b */
[C-C-:B------:R-:W-:Y:S02]  /*10830*/  LOP3.LUT R192, R12.reuse, 0x1e, R11.reuse, 0xfe, !PT ;  /* 0x0000001e0cc07812 */ /* 0x140fe400078efe0b */
[C-C-:B------:R-:W-:Y:S02]  /*10840*/  LOP3.LUT R191, R12.reuse, 0x1c, R11.reuse, 0xfe, !PT ;  /* 0x0000001c0cbf7812 */ /* 0x140fe400078efe0b */
[C-C-:B------:R-:W-:Y:S02]  /*10850*/  LOP3.LUT R190, R12.reuse, 0x1a, R11.reuse, 0xfe, !PT ;  /* 0x0000001a0cbe7812 */ /* 0x140fe400078efe0b */
[C-C-:B------:R-:W-:Y:S02]  /*10860*/  LOP3.LUT R189, R12.reuse, 0x18, R11.reuse, 0xfe, !PT ;  /* 0x000000180cbd7812 */ /* 0x140fe400078efe0b */
[C-C-:B------:R-:W-:Y:S02]  /*10870*/  LOP3.LUT R188, R12.reuse, 0x16, R11.reuse, 0xfe, !PT ;  /* 0x000000160cbc7812 */ /* 0x140fe400078efe0b */
[----:B------:R-:W-:-:S02]  /*10880*/  LOP3.LUT R139, R12, 0x14, R11, 0xfe, !PT ;  /* 0x000000140c8b7812 */ /* 0x000fc400078efe0b */
[C-C-:B------:R-:W-:Y:S02]  /*10890*/  LOP3.LUT R135, R12.reuse, 0x12, R11.reuse, 0xfe, !PT ;  /* 0x000000120c877812 */ /* 0x140fe400078efe0b */
[--C-:B------:R-:W-:Y:S01]  /*108a0*/  LOP3.LUT R136, R12, 0x10, R11.reuse, 0xfe, !PT ;  /* 0x000000100c887812 */ /* 0x100fe200078efe0b */
[----:B-1----:R-:W-:Y:S01]  /*108b0*/  IMAD R141, R6, R3, RZ ;  /* 0x00000003068d7224 */ /* 0x002fe200078e02ff */
[C-C-:B------:R-:W-:Y:S02]  /*108c0*/  LOP3.LUT R132, R12.reuse, 0xe, R11.reuse, 0xfe, !PT ;  /* 0x0000000e0c847812 */ /* 0x140fe400078efe0b */
[C-C-:B------:R-:W-:Y:S02]  /*108d0*/  LOP3.LUT R134, R12.reuse, 0xc, R11.reuse, 0xfe, !PT ;  /* 0x0000000c0c867812 */ /* 0x140fe400078efe0b */
[C-C-:B------:R-:W-:Y:S02]  /*108e0*/  LOP3.LUT R133, R12.reuse, 0xa, R11.reuse, 0xfe, !PT ;  /* 0x0000000a0c857812 */ /* 0x140fe400078efe0b */
[--C-:B------:R-:W-:Y:S01]  /*108f0*/  LOP3.LUT R158, R12, 0x8, R11.reuse, 0xfe, !PT ;  /* 0x000000080c9e7812 */ /* 0x100fe200078efe0b */
[----:B---3--:R-:W-:Y:S01]  /*10900*/  IMAD.SHL.U32 R125, R124, 0x10, RZ ;  /* 0x000000107c7d7824 */ /* 0x008fe200078e00ff */
[----:B------:R-:W-:-:S04]  /*10910*/  LOP3.LUT R12, R12, 0x6, R11, 0xfe, !PT ;  /* 0x000000060c0c7812 */ /* 0x000fc800078efe0b */
[----:B------:R-:W-:Y:S02]  /*10920*/  LOP3.LUT R4, R125, 0xf0, RZ, 0xc0, !PT ;  /* 0x000000f07d047812 */ /* 0x000fe400078ec0ff */
[C---:B--2---:R-:W-:Y:S01]  /*10930*/  ISETP.GE.AND P0, PT, R123.reuse, UR18, PT ;  /* 0x000000127b007c0c */ /* 0x044fe2000bf06270 */
[----:B------:R-:W-:-:S03]  /*10940*/  IMAD R137, R123, UR5, RZ ;  /* 0x000000057b897c24 */ /* 0x000fc6000f8e02ff */
[----:B----4-:R-:W-:Y:S01]  /*10950*/  ISETP.LT.AND P1, PT, R0, UR6, !P0 ;  /* 0x0000000600007c0c */ /* 0x010fe2000c721270 */
[----:B------:R-:W-:Y:S01]  /*10960*/  IMAD.SHL.U32 R0, R124, 0x80, RZ ;  /* 0x000000807c007824 */ /* 0x000fe200078e00ff */
[C---:B------:R-:W-:Y:S01]  /*10970*/  ISETP.LT.AND P4, PT, R138.reuse, UR19, !P0 ;  /* 0x000000138a007c0c */ /* 0x040fe2000c781270 */
[----:B------:R-:W-:Y:S01]  /*10980*/  IMAD R138, R138, R3, RZ ;  /* 0x000000038a8a7224 */ /* 0x000fe200078e02ff */
[----:B------:R-:W-:Y:S02]  /*10990*/  ISETP.LT.AND P2, PT, R6, UR19, !P0 ;  /* 0x0000001306007c0c */ /* 0x000fe4000c741270 */
[----:B------:R-:W-:Y:S02]  /*109a0*/  LOP3.LUT R5, R0, 0x800, RZ, 0xc0, !PT ;  /* 0x0000080000057812 */ /* 0x000fe400078ec0ff */
[----:B------:R-:W-:Y:S02]  /*109b0*/  LEA R0, P5, R137, UR16, 0x2 ;  /* 0x0000001089007c11 */ /* 0x000fe4000f8a10ff */
[----:B------:R-:W-:Y:S01]  /*109c0*/  IADD3 R156, PT, PT, R4, UR10, R5 ;  /* 0x0000000a049c7c10 */ /* 0x000fe2000fffe005 */
[----:B------:R-:W-:Y:S10]  /*109d0*/  @!P3 BRA `(.L_x_11) ;  /* 0x000000000010b947 */ /* 0x000ff40003800000 */
[----:B------:R-:W-:-:S06]  /*109e0*/  USHF.L.U32 UR4, UR4, 0x1f, URZ ;  /* 0x0000001f04047899 */ /* 0x000fcc00080006ff */
[----:B------:R-:W-:-:S04]  /*109f0*/  IMAD.U32 R4, RZ, RZ, UR4 ;  /* 0x00000004ff047e24 */ /* 0x000fc8000f8e00ff */
[----:B------:R-:W1:Y:S02]  /*10a00*/  SYNCS.PHASECHK.TRANS64.TRYWAIT P3, [UR12], R4 ;  /* 0x00000004ff0075a7 */ /* 0x000e64000806110c */
[----:B-1----:R-:W-:Y:S05]  /*10a10*/  @!P3 BRA `(.L_x_12) ;  /* 0x0000004400ccb947 */ /* 0x002fea0003800000 */
.L_x_11:
[----:B------:R-:W1:Y:S01]  /*10a20*/  S2R R5, SR_TID.X ;  /* 0x0000000000057919 */ /* 0x000e620000002100 */
[----:B------:R-:W-:-:S04]  /*10a30*/  DEPBAR.LE SB0, 0x0 ;  /* 0x000080000000791a */ /* 0x000fc80000000000 */
[C---:B------:R-:W-:Y:S01]  /*10a40*/  ISETP.LT.AND P3, PT, R12.reuse, UR19, !P0 ;  /* 0x000000130c007c0c */ /* 0x040fe2000c761270 */
[-C--:B------:R-:W-:Y:S01]  /*10a50*/  IMAD R143, R12, R3.reuse, RZ ;  /* 0x000000030c8f7224 */ /* 0x080fe200078e02ff */
[----:B------:R-:W-:Y:S01]  /*10a60*/  LEA.HI.X.SX32 R137, R137, UR17, 0x2, P5 ;  /* 0x0000001189897c11 */ /* 0x000fe2000a8f16ff */
[-C--:B------:R-:W-:Y:S01]  /*10a70*/  IMAD R149, R133, R3.reuse, RZ ;  /* 0x0000000385957224 */ /* 0x080fe200078e02ff */
[----:B------:R-:W2:Y:S01]  /*10a80*/  LDCU UR4, c[0x0][0x39c] ;  /* 0x00007380ff0477ac */ /* 0x000ea20008000800 */
[-C--:B------:R-:W-:Y:S02]  /*10a90*/  IMAD R180, R2, R3.reuse, RZ ;  /* 0x0000000302b47224 */ /* 0x080fe400078e02ff */
[-C--:B------:R-:W-:Y:S01]  /*10aa0*/  IMAD R148, R158, R3.reuse, RZ ;  /* 0x000000039e947224 */ /* 0x080fe200078e02ff */
[----:B------:R-:W3:Y:S01]  /*10ab0*/  LDCU UR5, c[0x0][0x39c] ;  /* 0x00007380ff0577ac */ /* 0x000ee20008000800 */
[-C--:B------:R-:W-:Y:S01]  /*10ac0*/  IMAD R151, R134, R3.reuse, RZ ;  /* 0x0000000386977224 */ /* 0x080fe200078e02ff */
[-C--:B------:R-:W-:Y:S01]  /*10ad0*/  LEA R144, P5, R180, R0.reuse, 0x2 ;  /* 0x00000000b4907211 */ /* 0x080fe200078a10ff */
[-C--:B------:R-:W-:Y:S01]  /*10ae0*/  IMAD R160, R132, R3.reuse, RZ ;  /* 0x0000000384a07224 */ /* 0x080fe200078e02ff */
[----:B------:R-:W4:Y:S01]  /*10af0*/  LDCU UR6, c[0x0][0x39c] ;  /* 0x00007380ff0677ac */ /* 0x000f220008000800 */
[----:B------:R-:W-:Y:S01]  /*10b00*/  IMAD R161, R136, R3, RZ ;  /* 0x0000000388a17224 */ /* 0x000fe200078e02ff */
[----:B------:R-:W-:Y:S01]  /*10b10*/  LEA.HI.X.SX32 R145, R180, R137, 0x2, P5 ;  /* 0x00000089b4917211 */ /* 0x000fe200028f16ff */
[-C--:B------:R-:W-:Y:S01]  /*10b20*/  IMAD R176, R189, R3.reuse, RZ ;  /* 0x00000003bdb07224 */ /* 0x080fe200078e02ff */
[----:B------:R-:W-:Y:S01]  /*10b30*/  BAR.SYNC.DEFER_BLOCKING 0x0 ;  /* 0x0000000000007b1d */ /* 0x000fe20000010000 */
[----:B------:R-:W-:Y:S01]  /*10b40*/  LEA R140, P5, R141, R0, 0x2 ;  /* 0x000000008d8c7211 */ /* 0x000fe200078a10ff */
[----:B------:R-:W-:-:S02]  /*10b50*/  IMAD R181, R191, R3, RZ ;  /* 0x00000003bfb57224 */ /* 0x000fc400078e02ff */
[----:B------:R-:W-:Y:S01]  /*10b60*/  IMAD R184, R3, 0x20, R180 ;  /* 0x0000002003b87824 */ /* 0x000fe200078e02b4 */
[-C--:B------:R-:W-:Y:S01]  /*10b70*/  LEA.HI.X.SX32 R141, R141, R137.reuse, 0x2, P5 ;  /* 0x000000898d8d7211 */ /* 0x080fe200028f16ff */
[----:B------:R-:W5:Y:S01]  /*10b80*/  LDCU UR7, c[0x0][0x39c] ;  /* 0x00007380ff0777ac */ /* 0x000f620008000800 */
[C---:B------:R-:W-:Y:S01]  /*10b90*/  LEA R154, P5, R148.reuse, R0, 0x2 ;  /* 0x00000000949a7211 */ /* 0x040fe200078a10ff */
[----:B------:R-:W-:Y:S01]  /*10ba0*/  IMAD R194, R3, 0x2, R184 ;  /* 0x0000000203c27824 */ /* 0x000fe200078e02b8 */
[----:B------:R-:W2:Y:S01]  /*10bb0*/  LDCU UR8, c[0x0][0x39c] ;  /* 0x00007380ff0877ac */ /* 0x000ea20008000800 */
[----:B-1----:R-:W-:Y:S02]  /*10bc0*/  LOP3.LUT R162, R5, 0x7f, RZ, 0xc0, !PT ;  /* 0x0000007f05a27812 */ /* 0x002fe400078ec0ff */
[----:B------:R-:W-:Y:S01]  /*10bd0*/  IMAD R196, R3, 0x2, R194 ;  /* 0x0000000203c47824 */ /* 0x000fe200078e02c2 */
[----:B------:R-:W-:Y:S02]  /*10be0*/  LEA.HI.X.SX32 R155, R148, R137, 0x2, P5 ;  /* 0x00000089949b7211 */ /* 0x000fe400028f16ff */
[----:B------:R-:W-:-:S02]  /*10bf0*/  ISETP.NE.U32.AND P6, PT, R162, RZ, PT ;  /* 0x000000ffa200720c */ /* 0x000fc40003fc5070 */
[CC--:B------:R-:W-:Y:S02]  /*10c00*/  LEA R150, P5, R151.reuse, R0.reuse, 0x2 ;  /* 0x0000000097967211 */ /* 0x0c0fe400078a10ff */
[----:B------:R-:W-:Y:S02]  /*10c10*/  LEA R193, R162, UR10, 0x4 ;  /* 0x0000000aa2c17c11 */ /* 0x000fe4000f8e20ff */
[----:B------:R-:W-:Y:S02]  /*10c20*/  LEA.HI.X.SX32 R151, R151, R137, 0x2, P5 ;  /* 0x0000008997977211 */ /* 0x000fe400028f16ff */
[----:B------:R-:W-:-:S05]  /*10c30*/  LEA R148, P5, R160, R0, 0x2 ;  /* 0x00000000a0947211 */ /* 0x000fca00078a10ff */
[----:B------:R-:W1:Y:S02]  /*10c40*/  @!P6 SYNCS.CCTL.IV [UR10+0x50000] ;  /* 0x05000000ff00e9b1 */ /* 0x000e64000800000a */
[----:B-1----:R-:W-:Y:S06]  /*10c50*/  BAR.SYNC.DEFER_BLOCKING 0x0 ;  /* 0x0000000000007b1d */ /* 0x002fec0000010000 */
[----:B------:R-:W-:Y:S01]  /*10c60*/  LDTM.16dp32bit_t0_t15.x128 R4, tmem[UR11] ;  /* 0x0000000b000479ee */ /* 0x000fe20008b80000 */
[----:B------:R-:W1:Y:S01]  /*10c70*/  LDTM.16dp32bit_t16_t31.x128 R4, tmem[UR11+0x80] ;  /* 0x0000800b000479ee */ /* 0x000e620008ba0000 */
[----:B------:R-:W2:Y:S01]  /*10c80*/  @!P6 SYNCS.CCTL.IV [UR10+0x50008] ;  /* 0x05000800ff00e9b1 */ /* 0x000ea2000800000a */
[----:B------:R-:W-:Y:S01]  /*10c90*/  LEA R146, P6, R138, R0, 0x2 ;  /* 0x000000008a927211 */ /* 0x000fe200078c10ff */
[----:B------:R-:W-:-:S03]  /*10ca0*/  NOP ;  /* 0x0000000000007918 */ /* 0x000fc60000000000 */
[-C--:B------:R-:W-:Y:S01]  /*10cb0*/  LEA.HI.X.SX32 R147, R138, R137.reuse, 0x2, P6 ;  /* 0x000000898a937211 */ /* 0x080fe200030f16ff */
[----:B------:R-:W-:Y:S01]  /*10cc0*/  IMAD R138, R157, 0x8, R156 ;  /* 0x000000089d8a7824 */ /* 0x000fe200078e029c */
[CC--:B------:R-:W-:Y:S01]  /*10cd0*/  LEA R142, P6, R143.reuse, R0.reuse, 0x2 ;  /* 0x000000008f8e7211 */ /* 0x0c0fe200078c10ff */
[----:B-1----:R-:W-:Y:S02]  /*10ce0*/  IMAD.MOV.U32 R168, RZ, RZ, R4 ;  /* 0x000000ffffa87224 */ /* 0x002fe400078e0004 */
[----:B------:R-:W-:Y:S01]  /*10cf0*/  IMAD.MOV.U32 R169, RZ, RZ, R6 ;  /* 0x000000ffffa97224 */ /* 0x000fe200078e0006 */
[-C--:B------:R-:W-:Y:S01]  /*10d00*/  LEA.HI.X.SX32 R143, R143, R137.reuse, 0x2, P6 ;  /* 0x000000898f8f7211 */ /* 0x080fe200030f16ff */
[----:B------:R-:W-:Y:S01]  /*10d10*/  IMAD.MOV.U32 R170, RZ, RZ, R8 ;  /* 0x000000ffffaa7224 */ /* 0x000fe200078e0008 */
[CC--:B------:R-:W-:Y:S01]  /*10d20*/  LEA R152, P6, R149.reuse, R0.reuse, 0x2 ;  /* 0x0000000095987211 */ /* 0x0c0fe200078c10ff */
[----:B------:R-:W-:Y:S02]  /*10d30*/  IMAD.MOV.U32 R171, RZ, RZ, R10 ;  /* 0x000000ffffab7224 */ /* 0x000fe400078e000a */
[----:B------:R-:W-:Y:S01]  /*10d40*/  IMAD.MOV.U32 R156, RZ, RZ, R5 ;  /* 0x000000ffff9c7224 */ /* 0x000fe200078e0005 */
[-C--:B------:R-:W-:Y:S01]  /*10d50*/  LEA.HI.X.SX32 R153, R149, R137.reuse, 0x2, P6 ;  /* 0x0000008995997211 */ /* 0x080fe200030f16ff */
[----:B------:R-:W-:Y:S01]  /*10d60*/  IMAD.MOV.U32 R157, RZ, RZ, R7 ;  /* 0x000000ffff9d7224 */ /* 0x000fe200078e0007 */
[----:B------:R-:W-:Y:S01]  /*10d70*/  ISETP.LT.AND P6, PT, R158, UR19, !P0 ;  /* 0x000000139e007c0c */ /* 0x000fe2000c7c1270 */
[----:B------:R-:W-:Y:S01]  /*10d80*/  IMAD.MOV.U32 R158, RZ, RZ, R9 ;  /* 0x000000ffff9e7224 */ /* 0x000fe200078e0009 */
[----:B--2---:R1:W-:Y:S01]  /*10d90*/  STS.128 [R138], R168 ;  /* 0x000000a88a007388 */ /* 0x0043e20000000c00 */
[----:B------:R-:W-:Y:S01]  /*10da0*/  IMAD.MOV.U32 R159, RZ, RZ, R11 ;  /* 0x000000ffff9f7224 */ /* 0x000fe200078e000b */
[-C--:B------:R-:W-:Y:S01]  /*10db0*/  LEA.HI.X.SX32 R149, R160, R137.reuse, 0x2, P5 ;  /* 0x00000089a0957211 */ /* 0x080fe200028f16ff */
[----:B------:R-:W-:Y:S01]  /*10dc0*/  IMAD.MOV.U32 R164, RZ, RZ, R12 ;  /* 0x000000ffffa47224 */ /* 0x000fe200078e000c */
[C---:B------:R-:W-:Y:S01]  /*10dd0*/  LEA R6, P5, R161.reuse, R0, 0x2 ;  /* 0x00000000a1067211 */ /* 0x040fe200078a10ff */
[----:B------:R-:W-:Y:S01]  /*10de0*/  IMAD.MOV.U32 R165, RZ, RZ, R14 ;  /* 0x000000ffffa57224 */ /* 0x000fe200078e000e */
[----:B------:R-:W-:Y:S01]  /*10df0*/  STS.128 [R138+0x400], R156 ;  /* 0x0004009c8a007388 */ /* 0x000fe20000000c00 */
[----:B------:R-:W-:Y:S01]  /*10e00*/  IMAD.MOV.U32 R166, RZ, RZ, R16 ;  /* 0x000000ffffa67224 */ /* 0x000fe200078e0010 */
[----:B------:R-:W-:Y:S01]  /*10e10*/  LEA.HI.X.SX32 R7, R161, R137, 0x2, P5 ;  /* 0x00000089a1077211 */ /* 0x000fe200028f16ff */
[----:B------:R-:W-:Y:S01]  /*10e20*/  IMAD.MOV.U32 R167, RZ, RZ, R18 ;  /* 0x000000ffffa77224 */ /* 0x000fe200078e0012 */
[----:B------:R-:W-:Y:S01]  /*10e30*/  BAR.SYNC.DEFER_BLOCKING 0x0 ;  /* 0x0000000000007b1d */ /* 0x000fe20000010000 */
[----:B------:R-:W-:-:S02]  /*10e40*/  IMAD.MOV.U32 R12, RZ, RZ, R20 ;  /* 0x000000ffff0c7224 */ /* 0x000fc400078e0014 */
[----:B------:R-:W-:Y:S02]  /*10e50*/  IMAD.MOV.U32 R14, RZ, RZ, R24 ;  /* 0x000000ffff0e7224 */ /* 0x000fe400078e0018 */
[----:B------:R-:W-:Y:S02]  /*10e60*/  IMAD.MOV.U32 R16, RZ, RZ, R21 ;  /* 0x000000ffff107224 */ /* 0x000fe400078e0015 */
[----:B-1----:R-:W-:Y:S02]  /*10e70*/  IMAD.MOV.U32 R168, RZ, RZ, R13 ;  /* 0x000000ffffa87224 */ /* 0x002fe400078e000d */
[----:B------:R-:W-:Y:S02]  /*10e80*/  IMAD.MOV.U32 R169, RZ, RZ, R15 ;  /* 0x000000ffffa97224 */ /* 0x000fe400078e000f */
[----:B------:R-:W-:Y:S02]  /*10e90*/  IMAD.MOV.U32 R170, RZ, RZ, R17 ;  /* 0x000000ffffaa7224 */ /* 0x000fe400078e0011 */
[----:B------:R-:W-:-:S02]  /*10ea0*/  IMAD.MOV.U32 R171, RZ, RZ, R19 ;  /* 0x000000ffffab7224 */ /* 0x000fc400078e0013 */
[----:B------:R-:W-:Y:S02]  /*10eb0*/  IMAD.MOV.U32 R13, RZ, RZ, R22 ;  /* 0x000000ffff0d7224 */ /* 0x000fe400078e0016 */
[----:B------:R-:W-:Y:S02]  /*10ec0*/  IMAD.MOV.U32 R15, RZ, RZ, R26 ;  /* 0x000000ffff0f7224 */ /* 0x000fe400078e001a */
[----:B------:R-:W-:Y:S02]  /*10ed0*/  IMAD.MOV.U32 R17, RZ, RZ, R23 ;  /* 0x000000ffff117224 */ /* 0x000fe400078e0017 */
[----:B------:R-:W-:Y:S02]  /*10ee0*/  IMAD.MOV.U32 R18, RZ, RZ, R25 ;  /* 0x000000ffff127224 */ /* 0x000fe400078e0019 */
[----:B------:R-:W-:Y:S01]  /*10ef0*/  IMAD.MOV.U32 R19, RZ, RZ, R27 ;  /* 0x000000ffff137224 */ /* 0x000fe200078e001b */
[----:B------:R-:W1:Y:S01]  /*10f00*/  LDS.128 R160, [R193] ;  /* 0x00000000c1a07984 */ /* 0x000e620000000c00 */
[----:B------:R-:W-:-:S02]  /*10f10*/  IMAD.MOV.U32 R24, RZ, RZ, R28 ;  /* 0x000000ffff187224 */ /* 0x000fc400078e001c */
[----:B------:R-:W-:Y:S01]  /*10f20*/  IMAD.MOV.U32 R25, RZ, RZ, R30 ;  /* 0x000000ffff197224 */ /* 0x000fe200078e001e */
[----:B------:R-:W-:Y:S01]  /*10f30*/  LDS.128 R156, [R193+0x800] ;  /* 0x00080000c19c7984 */ /* 0x000fe20000000c00 */
[----:B------:R-:W-:Y:S02]  /*10f40*/  IMAD.MOV.U32 R26, RZ, RZ, R32 ;  /* 0x000000ffff1a7224 */ /* 0x000fe400078e0020 */
[----:B------:R-:W-:Y:S01]  /*10f50*/  IMAD.MOV.U32 R27, RZ, RZ, R34 ;  /* 0x000000ffff1b7224 */ /* 0x000fe200078e0022 */
[----:B------:R-:W-:Y:S01]  /*10f60*/  BAR.SYNC.DEFER_BLOCKING 0x0 ;  /* 0x0000000000007b1d */ /* 0x000fe20000010000 */
[----:B------:R-:W-:Y:S02]  /*10f70*/  IMAD.MOV.U32 R172, RZ, RZ, R29 ;  /* 0x000000ffffac7224 */ /* 0x000fe400078e001d */
[----:B------:R-:W-:Y:S02]  /*10f80*/  IMAD.MOV.U32 R173, RZ, RZ, R31 ;  /* 0x000000ffffad7224 */ /* 0x000fe400078e001f */
[----:B------:R-:W-:-:S02]  /*10f90*/  IMAD.MOV.U32 R174, RZ, RZ, R33 ;  /* 0x000000ffffae7224 */ /* 0x000fc400078e0021 */
[----:B------:R-:W-:Y:S02]  /*10fa0*/  IMAD.MOV.U32 R175, RZ, RZ, R35 ;  /* 0x000000ffffaf7224 */ /* 0x000fe400078e0023 */
[----:B------:R-:W-:Y:S02]  /*10fb0*/  IMAD.MOV.U32 R20, RZ, RZ, R37 ;  /* 0x000000ffff147224 */ /* 0x000fe400078e0025 */
[----:B------:R-:W-:Y:S02]  /*10fc0*/  IMAD.MOV.U32 R21, RZ, RZ, R39 ;  /* 0x000000ffff157224 */ /* 0x000fe400078e0027 */
[----:B------:R-:W-:Y:S02]  /*10fd0*/  IMAD.MOV.U32 R22, RZ, RZ, R41 ;  /* 0x000000ffff167224 */ /* 0x000fe400078e0029 */
[----:B------:R-:W-:Y:S02]  /*10fe0*/  IMAD.MOV.U32 R23, RZ, RZ, R43 ;  /* 0x000000ffff177224 */ /* 0x000fe400078e002b */
[----:B------:R-:W-:-:S02]  /*10ff0*/  IMAD R5, R135, R3, RZ ;  /* 0x0000000387057224 */ /* 0x000fc400078e02ff */
[-C--:B------:R-:W-:Y:S02]  /*11000*/  IMAD R9, R139, R3.reuse, RZ ;  /* 0x000000038b097224 */ /* 0x080fe400078e02ff */
[----:B------:R-:W-:Y:S01]  /*11010*/  IMAD R11, R188, R3, RZ ;  /* 0x00000003bc0b7224 */ /* 0x000fe200078e02ff */
[CC--:B------:R-:W-:Y:S01]  /*11020*/  LEA R4, P5, R5.reuse, R0.reuse, 0x2 ;  /* 0x0000000005047211 */ /* 0x0c0fe200078a10ff */
[----:B------:R-:W-:Y:S01]  /*11030*/  IMAD.MOV.U32 R177, RZ, RZ, R47 ;  /* 0x000000ffffb17224 */ /* 0x000fe200078e002f */
[----:B------:R-:W-:Y:S01]  /*11040*/  STS.128 [R138], R164 ;  /* 0x000000a48a007388 */ /* 0x000fe20000000c00 */
[----:B------:R-:W-:Y:S01]  /*11050*/  IMAD.MOV.U32 R178, RZ, RZ, R49 ;  /* 0x000000ffffb27224 */ /* 0x000fe200078e0031 */
[----:B------:R-:W-:Y:S01]  /*11060*/  LEA.HI.X.SX32 R5, R5, R137, 0x2, P5 ;  /* 0x0000008905057211 */ /* 0x000fe200028f16ff */
[----:B------:R-:W-:Y:S01]  /*11070*/  IMAD.MOV.U32 R179, RZ, RZ, R51 ;  /* 0x000000ffffb37224 */ /* 0x000fe200078e0033 */
[----:B------:R-:W-:Y:S01]  /*11080*/  STS.128 [R138+0x400], R168 ;  /* 0x000400a88a007388 */ /* 0x000fe20000000c00 */
[----:B------:R-:W-:Y:S01]  /*11090*/  BAR.SYNC.DEFER_BLOCKING 0x0 ;  /* 0x0000000000007b1d */ /* 0x000fe20000010000 */
[----:B------:R-:W-:Y:S01]  /*110a0*/  LEA R8, P5, R9, R0, 0x2 ;  /* 0x0000000009087211 */ /* 0x000fe200078a10ff */
[----:B------:R-:W-:-:S02]  /*110b0*/  IMAD.MOV.U32 R180, RZ, RZ, R61 ;  /* 0x000000ffffb47224 */ /* 0x000fc400078e003d */
[----:B------:R-:W-:Y:S01]  /*110c0*/  IMAD.MOV.U32 R182, RZ, RZ, R65 ;  /* 0x000000ffffb67224 */ /* 0x000fe200078e0041 */
[-C--:B------:R-:W-:Y:S01]  /*110d0*/  LEA.HI.X.SX32 R9, R9, R137.reuse, 0x2, P5 ;  /* 0x0000008909097211 */ /* 0x080fe200028f16ff */
[----:B------:R-:W-:Y:S01]  /*110e0*/  IMAD.MOV.U32 R183, RZ, RZ, R67 ;  /* 0x000000ffffb77224 */ /* 0x000fe200078e0043 */
[CC--:B------:R-:W-:Y:S01]  /*110f0*/  LEA R10, P5, R11.reuse, R0.reuse, 0x2 ;  /* 0x000000000b0a7211 */ /* 0x0c0fe200078a10ff */
[----:B------:R-:W-:Y:S02]  /*11100*/  IMAD.MOV.U32 R185, RZ, RZ, R79 ;  /* 0x000000ffffb97224 */ /* 0x000fe400078e004f */
[----:B------:R-:W-:Y:S01]  /*11110*/  IMAD.MOV.U32 R186, RZ, RZ, R81 ;  /* 0x000000ffffba7224 */ /* 0x000fe200078e0051 */
[----:B------:R-:W-:Y:S01]  /*11120*/  LEA.HI.X.SX32 R11, R11, R137, 0x2, P5 ;  /* 0x000000890b0b7211 */ /* 0x000fe200028f16ff */
[----:B------:R-:W-:Y:S01]  /*11130*/  IMAD.MOV.U32 R187, RZ, RZ, R83 ;  /* 0x000000ffffbb7224 */ /* 0x000fe200078e0053 */
[----:B------:R-:W2:Y:S04]  /*11140*/  LDS.128 R168, [R193] ;  /* 0x00000000c1a87984 */ /* 0x000ea80000000c00 */
[----:B------:R-:W-:Y:S01]  /*11150*/  LDS.128 R164, [R193+0x800] ;  /* 0x00080000c1a47984 */ /* 0x000fe20000000c00 */
[----:B------:R-:W-:Y:S06]  /*11160*/  BAR.SYNC.DEFER_BLOCKING 0x0 ;  /* 0x0000000000007b1d */ /* 0x000fec0000010000 */
[----:B------:R1:W-:Y:S04]  /*11170*/  STS.128 [R138], R12 ;  /* 0x0000000c8a007388 */ /* 0x0003e80000000c00 */
[----:B------:R3:W-:Y:S01]  /*11180*/  STS.128 [R138+0x400], R16 ;  /* 0x000400108a007388 */ /* 0x0007e20000000c00 */
[----:B------:R-:W-:Y:S01]  /*11190*/  BAR.SYNC.DEFER_BLOCKING 0x0 ;  /* 0x0000000000007b1d */ /* 0x000fe20000010000 */
[----:B-1----:R-:W-:Y:S01]  /*111a0*/  LEA R12, P5, R176, R0, 0x2 ;  /* 0x00000000b00c7211 */ /* 0x002fe200078a10ff */
[----:B------:R-:W-:-:S02]  /*111b0*/  IMAD R15, R190, R3, RZ ;  /* 0x00000003be0f7224 */ /* 0x000fc400078e02ff */
[----:B---3--:R-:W-:Y:S01]  /*111c0*/  IMAD.MOV.U32 R16, RZ, RZ, R36 ;  /* 0x000000ffff107224 */ /* 0x008fe200078e0024 */
[-C--:B------:R-:W-:Y:S01]  /*111d0*/  LEA.HI.X.SX32 R13, R176, R137.reuse, 0x2, P5 ;  /* 0x00000089b00d7211 */ /* 0x080fe200028f16ff */
[----:B------:R-:W-:Y:S01]  /*111e0*/  IMAD.MOV.U32 R17, RZ, RZ, R38 ;  /* 0x000000ffff117224 */ /* 0x000fe200078e0026 */
[C---:B------:R-:W-:Y:S01]  /*111f0*/  LEA R14, P5, R15.reuse, R0, 0x2 ;  /* 0x000000000f0e7211 */ /* 0x040fe200078a10ff */
[----:B------:R-:W-:Y:S02]  /*11200*/  IMAD.MOV.U32 R18, RZ, RZ, R40 ;  /* 0x000000ffff127224 */ /* 0x000fe400078e0028 */
[----:B------:R-:W-:Y:S01]  /*11210*/  IMAD.MOV.U32 R19, RZ, RZ, R42 ;  /* 0x000000ffff137224 */ /* 0x000fe200078e002a */
[----:B------:R-:W-:Y:S01]  /*11220*/  LEA.HI.X.SX32 R15, R15, R137, 0x2, P5 ;  /* 0x000000890f0f7211 */ /* 0x000fe200028f16ff */
[----:B------:R-:W-:Y:S01]  /*11230*/  IMAD.MOV.U32 R176, RZ, RZ, R45 ;  /* 0x000000ffffb07224 */ /* 0x000fe200078e002d */
[----:B------:R-:W1:Y:S04]  /*11240*/  LDS.128 R32, [R193] ;  /* 0x00000000c1207984 */ /* 0x000e680000000c00 */
[----:B------:R-:W-:Y:S01]  /*11250*/  LDS.128 R28, [R193+0x800] ;  /* 0x00080000c11c7984 */ /* 0x000fe20000000c00 */
[----:B------:R-:W-:Y:S06]  /*11260*/  BAR.SYNC.DEFER_BLOCKING 0x0 ;  /* 0x0000000000007b1d */ /* 0x000fec0000010000 */
[----:B------:R3:W-:Y:S04]  /*11270*/  STS.128 [R138], R24 ;  /* 0x000000188a007388 */ /* 0x0007e80000000c00 */
[----:B------:R2:W-:Y:S01]  /*11280*/  STS.128 [R138+0x400], R172 ;  /* 0x000400ac8a007388 */ /* 0x0005e20000000c00 */
[----:B------:R-:W-:Y:S01]  /*11290*/  BAR.SYNC.DEFER_BLOCKING 0x0 ;  /* 0x0000000000007b1d */ /* 0x000fe20000010000 */
[----:B---3--:R-:W-:-:S02]  /*112a0*/  IMAD.MOV.U32 R24, RZ, RZ, R53 ;  /* 0x000000ffff187224 */ /* 0x008fc400078e0035 */
[----:B------:R-:W-:Y:S02]  /*112b0*/  IMAD.MOV.U32 R25, RZ, RZ, R55 ;  /* 0x000000ffff197224 */ /* 0x000fe400078e0037 */
[----:B--2---:R-:W-:Y:S02]  /*112c0*/  IMAD.MOV.U32 R172, RZ, RZ, R44 ;  /* 0x000000ffffac7224 */ /* 0x004fe400078e002c */
[----:B------:R-:W-:Y:S02]  /*112d0*/  IMAD.MOV.U32 R173, RZ, RZ, R46 ;  /* 0x000000ffffad7224 */ /* 0x000fe400078e002e */
[----:B------:R-:W-:Y:S02]  /*112e0*/  IMAD.MOV.U32 R174, RZ, RZ, R48 ;  /* 0x000000ffffae7224 */ /* 0x000fe400078e0030 */
[----:B------:R-:W-:Y:S02]  /*112f0*/  IMAD.MOV.U32 R175, RZ, RZ, R50 ;  /* 0x000000ffffaf7224 */ /* 0x000fe400078e0032 */
[----:B------:R-:W-:-:S02]  /*11300*/  IMAD.MOV.U32 R26, RZ, RZ, R57 ;  /* 0x000000ffff1a7224 */ /* 0x000fc400078e0039 */
[----:B------:R-:W-:Y:S01]  /*11310*/  IMAD.MOV.U32 R27, RZ, RZ, R59 ;  /* 0x000000ffff1b7224 */ /* 0x000fe200078e003b */
[----:B------:R-:W2:Y:S04]  /*11320*/  LDS.128 R40, [R193] ;  /* 0x00000000c1287984 */ /* 0x000ea80000000c00 */
[----:B------:R-:W-:Y:S01]  /*11330*/  LDS.128 R36, [R193+0x800] ;  /* 0x00080000c1247984 */ /* 0x000fe20000000c00 */
[----:B------:R-:W-:Y:S06]  /*11340*/  BAR.SYNC.DEFER_BLOCKING 0x0 ;  /* 0x0000000000007b1d */ /* 0x000fec0000010000 */
[----:B------:R3:W-:Y:S04]  /*11350*/  STS.128 [R138], R16 ;  /* 0x000000108a007388 */ /* 0x0007e80000000c00 */
[----:B------:R1:W-:Y:S01]  /*11360*/  STS.128 [R138+0x400], R20 ;  /* 0x000400148a007388 */ /* 0x0003e20000000c00 */
[----:B------:R-:W-:Y:S01]  /*11370*/  BAR.SYNC.DEFER_BLOCKING 0x0 ;  /* 0x0000000000007b1d */ /* 0x000fe20000010000 */
[----:B---3--:R-:W-:Y:S01]  /*11380*/  LEA R16, P5, R181, R0, 0x2 ;  /* 0x00000000b5107211 */ /* 0x008fe200078a10ff */
[----:B------:R-:W-:-:S02]  /*11390*/  IMAD R19, R192, R3, RZ ;  /* 0x00000003c0137224 */ /* 0x000fc400078e02ff */
[----:B-1----:R-:W-:Y:S01]  /*113a0*/  IMAD.MOV.U32 R20, RZ, RZ, R52 ;  /* 0x000000ffff147224 */ /* 0x002fe200078e0034 */
        /* <DEDUP_REMOVED lines=15> */
[----:B------:R-:W-:Y:S02]  /*114a0*/  IMAD.MOV.U32 R174, RZ, RZ, R64 ;  /* 0x000000ffffae7224 */ /* 0x000fe400078e0040 */
[----:B------:R-:W-:Y:S02]  /*114b0*/  IMAD.MOV.U32 R175, RZ, RZ, R66 ;  /* 0x000000ffffaf7224 */ /* 0x000fe400078e0042 */
[----:B--2---:R-:W-:Y:S02]  /*114c0*/  IMAD.MOV.U32 R176, RZ, RZ, R69 ;  /* 0x000000ffffb07224 */ /* 0x004fe400078e0045 */
        /* <DEDUP_REMOVED lines=10> */
[----:B-1----:R-:W-:-:S03]  /*11570*/  IMAD.MOV.U32 R24, RZ, RZ, R68 ;  /* 0x000000ffff187224 */ /* 0x002fc600078e0044 */
[-C--:B------:R-:W-:Y:S01]  /*11580*/  LEA.HI.X.SX32 R21, R184, R137.reuse, 0x2, P5 ;  /* 0x00000089b8157211 */ /* 0x080fe200028f16ff */
[----:B------:R-:W-:Y:S01]  /*11590*/  IMAD.MOV.U32 R25, RZ, RZ, R70 ;  /* 0x000000ffff197224 */ /* 0x000fe200078e0046 */
[C---:B------:R-:W-:Y:S01]  /*115a0*/  LEA R22, P5, R194.reuse, R0, 0x2 ;  /* 0x00000000c2167211 */ /* 0x040fe200078a10ff */
[----:B------:R-:W-:Y:S02]  /*115b0*/  IMAD.MOV.U32 R26, RZ, RZ, R72 ;  /* 0x000000ffff1a7224 */ /* 0x000fe400078e0048 */
[----:B------:R-:W-:Y:S01]  /*115c0*/  IMAD.MOV.U32 R27, RZ, RZ, R74 ;  /* 0x000000ffff1b7224 */ /* 0x000fe200078e004a */
[----:B------:R-:W-:Y:S01]  /*115d0*/  LEA.HI.X.SX32 R23, R194, R137, 0x2, P5 ;  /* 0x00000089c2177211 */ /* 0x000fe200028f16ff */
[----:B------:R-:W-:Y:S02]  /*115e0*/  IMAD.MOV.U32 R184, RZ, RZ, R77 ;  /* 0x000000ffffb87224 */ /* 0x000fe400078e004d */
[----:B------:R-:W-:Y:S01]  /*115f0*/  IMAD R194, R3, 0x2, R196 ;  /* 0x0000000203c27824 */ /* 0x000fe200078e02c4 */
        /* <DEDUP_REMOVED lines=38> */
[----:B------:R-:W-:Y:S02]  /*11860*/  IMAD.MOV.U32 R174, RZ, RZ, R96 ;  /* 0x000000ffffae7224 */ /* 0x000fe400078e0060 */
[----:B------:R-:W-:Y:S02]  /*11870*/  IMAD.MOV.U32 R175, RZ, RZ, R98 ;  /* 0x000000ffffaf7224 */ /* 0x000fe400078e0062 */
[----:B------:R-:W-:-:S02]  /*11880*/  IMAD.MOV.U32 R94, RZ, RZ, R97 ;  /* 0x000000ffff5e7224 */ /* 0x000fc400078e0061 */
[----:B------:R-:W-:Y:S01]  /*11890*/  IMAD.MOV.U32 R95, RZ, RZ, R99 ;  /* 0x000000ffff5f7224 */ /* 0x000fe200078e0063 */
[----:B------:R-:W3:Y:S01]  /*118a0*/  LDS.128 R88, [R193] ;  /* 0x00000000c1587984 */ /* 0x000ee20000000c00 */
[----:B-1----:R-:W-:-:S03]  /*118b0*/  IMAD R186, R3, 0x2, R194 ;  /* 0x0000000203ba7824 */ /* 0x002fc600078e02c2 */
[----:B------:R-:W-:Y:S01]  /*118c0*/  LDS.128 R84, [R193+0x800] ;  /* 0x00080000c1547984 */ /* 0x000fe20000000c00 */
[C---:B------:R-:W-:Y:S01]  /*118d0*/  IMAD R194, R3.reuse, 0x2, R186 ;  /* 0x0000000203c27824 */ /* 0x040fe200078e02ba */
[----:B------:R-:W-:Y:S01]  /*118e0*/  BAR.SYNC.DEFER_BLOCKING 0x0 ;  /* 0x0000000000007b1d */ /* 0x000fe20000010000 */
[CC--:B------:R-:W-:Y:S02]  /*118f0*/  LEA R184, P5, R186.reuse, R0.reuse, 0x2 ;  /* 0x00000000bab87211 */ /* 0x0c0fe400078a10ff */
[----:B------:R-:W-:Y:S02]  /*11900*/  IMAD R196, R3, 0x2, R194 ;  /* 0x0000000203c47824 */ /* 0x000fe400078e02c2 */
[----:B------:R-:W-:Y:S02]  /*11910*/  LEA.HI.X.SX32 R185, R186, R137, 0x2, P5 ;  /* 0x00000089bab97211 */ /* 0x000fe400028f16ff */
[----:B------:R-:W-:-:S04]  /*11920*/  LEA R186, P5, R194, R0, 0x2 ;  /* 0x00000000c2ba7211 */ /* 0x000fc800078a10ff */
[----:B------:R-:W-:Y:S02]  /*11930*/  LEA.HI.X.SX32 R187, R194, R137, 0x2, P5 ;  /* 0x00000089c2bb7211 */ /* 0x000fe400028f16ff */
[----:B------:R-:W-:-:S04]  /*11940*/  LEA R194, P5, R196, R0, 0x2 ;  /* 0x00000000c4c27211 */ /* 0x000fc800078a10ff */
[----:B------:R-:W-:Y:S01]  /*11950*/  LEA.HI.X.SX32 R195, R196, R137, 0x2, P5 ;  /* 0x00000089c4c37211 */ /* 0x000fe200028f16ff */
[----:B------:R-:W-:Y:S04]  /*11960*/  STS.128 [R138], R176 ;  /* 0x000000b08a007388 */ /* 0x000fe80000000c00 */
[----:B------:R1:W-:Y:S01]  /*11970*/  STS.128 [R138+0x400], R180 ;  /* 0x000400b48a007388 */ /* 0x0003e20000000c00 */
[----:B------:R-:W-:Y:S01]  /*11980*/  BAR.SYNC.DEFER_BLOCKING 0x0 ;  /* 0x0000000000007b1d */ /* 0x000fe20000010000 */
[----:B-1----:R-:W-:Y:S02]  /*11990*/  IMAD.MOV.U32 R180, RZ, RZ, R100 ;  /* 0x000000ffffb47224 */ /* 0x002fe400078e0064 */
[----:B------:R-:W-:Y:S02]  /*119a0*/  IMAD.MOV.U32 R181, RZ, RZ, R102 ;  /* 0x000000ffffb57224 */ /* 0x000fe400078e0066 */
[----:B------:R-:W-:-:S02]  /*119b0*/  IMAD.MOV.U32 R182, RZ, RZ, R104 ;  /* 0x000000ffffb67224 */ /* 0x000fc400078e0068 */
[----:B------:R-:W-:Y:S01]  /*119c0*/  IMAD.MOV.U32 R183, RZ, RZ, R106 ;  /* 0x000000ffffb77224 */ /* 0x000fe200078e006a */
[----:B------:R-:W1:Y:S04]  /*119d0*/  LDS.128 R176, [R193] ;  /* 0x00000000c1b07984 */ /* 0x000e680000000c00 */
[----:B------:R-:W-:Y:S01]  /*119e0*/  LDS.128 R96, [R193+0x800] ;  /* 0x00080000c1607984 */ /* 0x000fe20000000c00 */
[----:B------:R-:W-:Y:S06]  /*119f0*/  BAR.SYNC.DEFER_BLOCKING 0x0 ;  /* 0x0000000000007b1d */ /* 0x000fec0000010000 */
[----:B------:R2:W-:Y:S04]  /*11a00*/  STS.128 [R138], R172 ;  /* 0x000000ac8a007388 */ /* 0x0005e80000000c00 */
[----:B------:R3:W-:Y:S01]  /*11a10*/  STS.128 [R138+0x400], R92 ;  /* 0x0004005c8a007388 */ /* 0x0007e20000000c00 */
[----:B--2---:R-:W-:-:S02]  /*11a20*/  IMAD.MOV.U32 R172, RZ, RZ, R108 ;  /* 0x000000ffffac7224 */ /* 0x004fc400078e006c */
[----:B------:R-:W-:Y:S02]  /*11a30*/  IMAD.MOV.U32 R173, RZ, RZ, R110 ;  /* 0x000000ffffad7224 */ /* 0x000fe400078e006e */
[----:B---3--:R-:W-:Y:S02]  /*11a40*/  IMAD.MOV.U32 R92, RZ, RZ, R101 ;  /* 0x000000ffff5c7224 */ /* 0x008fe400078e0065 */
[----:B------:R-:W-:Y:S01]  /*11a50*/  IMAD.MOV.U32 R93, RZ, RZ, R103 ;  /* 0x000000ffff5d7224 */ /* 0x000fe200078e0067 */
[----:B------:R-:W-:Y:S01]  /*11a60*/  BAR.SYNC.DEFER_BLOCKING 0x0 ;  /* 0x0000000000007b1d */ /* 0x000fe20000010000 */
        /* <DEDUP_REMOVED lines=9> */
[----:B---3--:R-:W-:-:S02]  /*11b00*/  IMAD R180, R3, 0x2, R196 ;  /* 0x0000000203b47824 */ /* 0x008fc400078e02c4 */
[----:B------:R-:W-:Y:S02]  /*11b10*/  IMAD.MOV.U32 R181, RZ, RZ, R118 ;  /* 0x000000ffffb57224 */ /* 0x000fe400078e0076 */
[----:B-1----:R-:W-:Y:S01]  /*11b20*/  IMAD.MOV.U32 R92, RZ, RZ, R109 ;  /* 0x000000ffff5c7224 */ /* 0x002fe200078e006d */
[----:B------:R-:W-:Y:S01]  /*11b30*/  BAR.SYNC.DEFER_BLOCKING 0x0 ;  /* 0x0000000000007b1d */ /* 0x000fe20000010000 */
[----:B------:R-:W-:Y:S01]  /*11b40*/  IMAD.MOV.U32 R93, RZ, RZ, R111 ;  /* 0x000000ffff5d7224 */ /* 0x000fe200078e006f */
[C---:B------:R-:W-:Y:S01]  /*11b50*/  LEA R196, P5, R180.reuse, R0, 0x2 ;  /* 0x00000000b4c47211 */ /* 0x040fe200078a10ff */
[----:B------:R-:W-:Y:S02]  /*11b60*/  IMAD.MOV.U32 R94, RZ, RZ, R113 ;  /* 0x000000ffff5e7224 */ /* 0x000fe400078e0071 */
[----:B------:R-:W-:Y:S01]  /*11b70*/  IMAD.MOV.U32 R95, RZ, RZ, R115 ;  /* 0x000000ffff5f7224 */ /* 0x000fe200078e0073 */
[----:B------:R-:W-:Y:S01]  /*11b80*/  LEA.HI.X.SX32 R197, R180, R137, 0x2, P5 ;  /* 0x00000089b4c57211 */ /* 0x000fe200028f16ff */
[----:B------:R-:W-:-:S02]  /*11b90*/  IMAD R182, R3, 0x2, R180 ;  /* 0x0000000203b67824 */ /* 0x000fc400078e02b4 */
[----:B------:R-:W-:Y:S02]  /*11ba0*/  IMAD.MOV.U32 R180, RZ, RZ, R116 ;  /* 0x000000ffffb47224 */ /* 0x000fe400078e0074 */
[C---:B------:R-:W-:Y:S01]  /*11bb0*/  IMAD R202, R3.reuse, 0x2, R182 ;  /* 0x0000000203ca7824 */ /* 0x040fe200078e02b6 */
[CC--:B------:R-:W-:Y:S01]  /*11bc0*/  LEA R198, P5, R182.reuse, R0.reuse, 0x2 ;  /* 0x00000000b6c67211 */ /* 0x0c0fe200078a10ff */
[----:B------:R-:W-:Y:S02]  /*11bd0*/  IMAD.MOV.U32 R183, RZ, RZ, R122 ;  /* 0x000000ffffb77224 */ /* 0x000fe400078e007a */
[C---:B------:R-:W-:Y:S01]  /*11be0*/  IMAD R116, R3.reuse, 0x2, R202 ;  /* 0x0000000203747824 */ /* 0x040fe200078e02ca */
[----:B------:R-:W-:Y:S01]  /*11bf0*/  LEA.HI.X.SX32 R199, R182, R137, 0x2, P5 ;  /* 0x00000089b6c77211 */ /* 0x000fe200028f16ff */
[----:B------:R-:W-:Y:S01]  /*11c00*/  IMAD.MOV.U32 R182, RZ, RZ, R120 ;  /* 0x000000ffffb67224 */ /* 0x000fe200078e0078 */
[----:B------:R-:W-:Y:S01]  /*11c10*/  LEA R200, P5, R202, R0, 0x2 ;  /* 0x00000000cac87211 */ /* 0x000fe200078a10ff */
[----:B------:R-:W-:-:S03]  /*11c20*/  IMAD R118, R3, 0x2, R116 ;  /* 0x0000000203767824 */ /* 0x000fc600078e0274 */
[----:B------:R-:W-:Y:S01]  /*11c30*/  LEA.HI.X.SX32 R201, R202, R137, 0x2, P5 ;  /* 0x00000089cac97211 */ /* 0x000fe200028f16ff */
[----:B------:R-:W-:Y:S01]  /*11c40*/  IMAD R208, R3, 0x2, R118 ;  /* 0x0000000203d07824 */ /* 0x000fe200078e0276 */
[----:B------:R-:W1:Y:S01]  /*11c50*/  LDS.128 R112, [R193] ;  /* 0x00000000c1707984 */ /* 0x000e620000000c00 */
[----:B------:R-:W-:-:S03]  /*11c60*/  LEA R202, P5, R116, R0, 0x2 ;  /* 0x0000000074ca7211 */ /* 0x000fc600078a10ff */
[----:B------:R-:W-:Y:S01]  /*11c70*/  LDS.128 R108, [R193+0x800] ;  /* 0x00080000c16c7984 */ /* 0x000fe20000000c00 */
[----:B------:R-:W-:Y:S01]  /*11c80*/  LEA.HI.X.SX32 R203, R116, R137, 0x2, P5 ;  /* 0x0000008974cb7211 */ /* 0x000fe200028f16ff */
[----:B------:R-:W-:Y:S01]  /*11c90*/  BAR.SYNC.DEFER_BLOCKING 0x0 ;  /* 0x0000000000007b1d */ /* 0x000fe20000010000 */
[----:B------:R-:W-:-:S04]  /*11ca0*/  LEA R204, P5, R118, R0, 0x2 ;  /* 0x0000000076cc7211 */ /* 0x000fc800078a10ff */
[----:B------:R-:W-:Y:S02]  /*11cb0*/  LEA.HI.X.SX32 R205, R118, R137, 0x2, P5 ;  /* 0x0000008976cd7211 */ /* 0x000fe400028f16ff */
[----:B------:R-:W-:-:S04]  /*11cc0*/  LEA R206, P5, R208, R0, 0x2 ;  /* 0x00000000d0ce7211 */ /* 0x000fc800078a10ff */
[----:B------:R-:W-:Y:S01]  /*11cd0*/  LEA.HI.X.SX32 R207, R208, R137, 0x2, P5 ;  /* 0x00000089d0cf7211 */ /* 0x000fe200028f16ff */
[----:B------:R-:W-:Y:S01]  /*11ce0*/  IMAD R208, R3, 0x2, R208 ;  /* 0x0000000203d07824 */ /* 0x000fe200078e02d0 */
[----:B------:R-:W-:Y:S01]  /*11cf0*/  ISETP.LT.AND P5, PT, R2, UR19, !P0 ;  /* 0x0000001302007c0c */ /* 0x000fe2000c7a1270 */
[----:B------:R3:W-:Y:S04]  /*11d00*/  STS.128 [R138], R172 ;  /* 0x000000ac8a007388 */ /* 0x0007e80000000c00 */
[----:B------:R1:W-:Y:S01]  /*11d10*/  STS.128 [R138+0x400], R92 ;  /* 0x0004005c8a007388 */ /* 0x0003e20000000c00 */
[----:B---3--:R-:W-:Y:S02]  /*11d20*/  IMAD.MOV.U32 R172, RZ, RZ, R124 ;  /* 0x000000ffffac7224 */ /* 0x008fe400078e007c */
[----:B------:R-:W-:-:S02]  /*11d30*/  IMAD.MOV.U32 R124, RZ, RZ, R125 ;  /* 0x000000ffff7c7224 */ /* 0x000fc400078e007d */
[----:B-1----:R-:W-:Y:S02]  /*11d40*/  IMAD.MOV.U32 R92, RZ, RZ, R117 ;  /* 0x000000ffff5c7224 */ /* 0x002fe400078e0075 */
[----:B------:R-:W-:Y:S01]  /*11d50*/  IMAD.MOV.U32 R93, RZ, RZ, R119 ;  /* 0x000000ffff5d7224 */ /* 0x000fe200078e0077 */
[----:B------:R-:W-:Y:S01]  /*11d60*/  BAR.SYNC.DEFER_BLOCKING 0x0 ;  /* 0x0000000000007b1d */ /* 0x000fe20000010000 */
[----:B------:R-:W-:Y:S02]  /*11d70*/  IMAD.MOV.U32 R94, RZ, RZ, R121 ;  /* 0x000000ffff5e7224 */ /* 0x000fe400078e0079 */
[----:B------:R-:W-:Y:S02]  /*11d80*/  IMAD.MOV.U32 R95, RZ, RZ, R123 ;  /* 0x000000ffff5f7224 */ /* 0x000fe400078e007b */
[----:B------:R-:W-:Y:S02]  /*11d90*/  IMAD.MOV.U32 R173, RZ, RZ, R126 ;  /* 0x000000ffffad7224 */ /* 0x000fe400078e007e */
[----:B------:R-:W-:-:S02]  /*11da0*/  IMAD.MOV.U32 R125, RZ, RZ, R127 ;  /* 0x000000ffff7d7224 */ /* 0x000fc400078e007f */
[----:B------:R-:W-:Y:S02]  /*11db0*/  IMAD.MOV.U32 R174, RZ, RZ, R128 ;  /* 0x000000ffffae7224 */ /* 0x000fe400078e0080 */
[----:B------:R-:W-:Y:S02]  /*11dc0*/  IMAD.MOV.U32 R175, RZ, RZ, R130 ;  /* 0x000000ffffaf7224 */ /* 0x000fe400078e0082 */
[----:B------:R-:W-:Y:S02]  /*11dd0*/  IMAD.MOV.U32 R126, RZ, RZ, R129 ;  /* 0x000000ffff7e7224 */ /* 0x000fe400078e0081 */
[----:B------:R-:W-:Y:S01]  /*11de0*/  IMAD.MOV.U32 R127, RZ, RZ, R131 ;  /* 0x000000ffff7f7224 */ /* 0x000fe200078e0083 */
[----:B------:R-:W1:Y:S04]  /*11df0*/  LDS.128 R120, [R193] ;  /* 0x00000000c1787984 */ /* 0x000e680000000c00 */
[----:B------:R-:W-:Y:S01]  /*11e00*/  LDS.128 R116, [R193+0x800] ;  /* 0x00080000c1747984 */ /* 0x000fe20000000c00 */
[----:B------:R-:W-:Y:S06]  /*11e10*/  BAR.SYNC.DEFER_BLOCKING 0x0 ;  /* 0x0000000000007b1d */ /* 0x000fec0000010000 */
[----:B------:R-:W-:Y:S04]  /*11e20*/  STS.128 [R138], R180 ;  /* 0x000000b48a007388 */ /* 0x000fe80000000c00 */
[----:B------:R-:W-:Y:S01]  /*11e30*/  STS.128 [R138+0x400], R92 ;  /* 0x0004005c8a007388 */ /* 0x000fe20000000c00 */
[----:B------:R-:W-:Y:S06]  /*11e40*/  BAR.SYNC.DEFER_BLOCKING 0x0 ;  /* 0x0000000000007b1d */ /* 0x000fec0000010000 */
[----:B------:R-:W3:Y:S04]  /*11e50*/  LDS.128 R92, [R193] ;  /* 0x00000000c15c7984 */ /* 0x000ee80000000c00 */
[----:B------:R-:W-:Y:S01]  /*11e60*/  LDS.128 R128, [R193+0x800] ;  /* 0x00080000c1807984 */ /* 0x000fe20000000c00 */
[----:B------:R-:W-:Y:S06]  /*11e70*/  BAR.SYNC.DEFER_BLOCKING 0x0 ;  /* 0x0000000000007b1d */ /* 0x000fec0000010000 */
[----:B------:R-:W-:Y:S04]  /*11e80*/  STS.128 [R138], R172 ;  /* 0x000000ac8a007388 */ /* 0x000fe80000000c00 */
[----:B------:R1:W-:Y:S01]  /*11e90*/  STS.128 [R138+0x400], R124 ;  /* 0x0004007c8a007388 */ /* 0x0003e20000000c00 */
[----:B------:R-:W-:Y:S01]  /*11ea0*/  BAR.SYNC.DEFER_BLOCKING 0x0 ;  /* 0x0000000000007b1d */ /* 0x000fe20000010000 */
[----:B-1----:R-:W-:-:S05]  /*11eb0*/  LOP3.LUT R124, R2, 0x20, RZ, 0xfc, !PT ;  /* 0x00000020027c7812 */ /* 0x002fca00078efcff */
[----:B------:R-:W-:Y:S01]  /*11ec0*/  @P5 STG.E desc[UR22][R144.64], R160 ;  /* 0x000000a090005986 */ /* 0x000fe2000c101916 */
[----:B------:R-:W-:-:S03]  /*11ed0*/  ISETP.LT.AND P5, PT, R133, UR19, !P0 ;  /* 0x0000001385007c0c */ /* 0x000fc6000c7a1270 */
        /* <DEDUP_REMOVED lines=14> */
[----:B------:R1:W-:Y:S01]  /*11fc0*/  @P3 STG.E desc[UR22][R6.64], R32 ;  /* 0x0000002006003986 */ /* 0x0003e2000c101916 */
[----:B------:R-:W-:-:S03]  /*11fd0*/  ISETP.LT.AND P3, PT, R190, UR19, !P0 ;  /* 0x00000013be007c0c */ /* 0x000fc6000c761270 */
[----:B------:R2:W-:Y:S01]  /*11fe0*/  @P6 STG.E desc[UR22][R4.64], R33 ;  /* 0x0000002104006986 */ /* 0x0005e2000c101916 */
[----:B------:R-:W-:-:S03]  /*11ff0*/  ISETP.LT.AND P6, PT, R191, UR19, !P0 ;  /* 0x00000013bf007c0c */ /* 0x000fc6000c7c1270 */
[----:B------:R3:W-:Y:S01]  /*12000*/  @P5 STG.E desc[UR22][R8.64], R34 ;  /* 0x0000002208005986 */ /* 0x0007e2000c101916 */
[----:B------:R-:W-:-:S03]  /*12010*/  ISETP.LT.AND P5, PT, R192, UR19, !P0 ;  /* 0x00000013c0007c0c */ /* 0x000fc6000c7a1270 */
[----:B------:R3:W-:Y:S01]  /*12020*/  @P4 STG.E desc[UR22][R10.64], R35 ;  /* 0x000000230a004986 */ /* 0x0007e2000c101916 */
[----:B------:R-:W-:Y:S02]  /*12030*/  ISETP.LT.AND P4, PT, R124, UR19, !P0 ;  /* 0x000000137c007c0c */ /* 0x000fe4000c781270 */
[C---:B-1----:R-:W-:Y:S01]  /*12040*/  LOP3.LUT R6, R2.reuse, 0x22, RZ, 0xfc, !PT ;  /* 0x0000002202067812 */ /* 0x042fe200078efcff */
[----:B------:R1:W-:Y:S01]  /*12050*/  @P2 STG.E desc[UR22][R12.64], R40 ;  /* 0x000000280c002986 */ /* 0x0003e2000c101916 */
[----:B--2---:R-:W-:Y:S02]  /*12060*/  LOP3.LUT R4, R2, 0x24, RZ, 0xfc, !PT ;  /* 0x0000002402047812 */ /* 0x004fe400078efcff */
[----:B------:R-:W-:Y:S01]  /*12070*/  ISETP.LT.AND P2, PT, R6, UR19, !P0 ;  /* 0x0000001306007c0c */ /* 0x000fe2000c741270 */
[----:B------:R2:W-:Y:S01]  /*12080*/  @P3 STG.E desc[UR22][R14.64], R41 ;  /* 0x000000290e003986 */ /* 0x0005e2000c101916 */
[----:B------:R-:W-:Y:S01]  /*12090*/  ISETP.LT.AND P3, PT, R4, UR4, !P0 ;  /* 0x0000000404007c0c */ /* 0x000fe2000c761270 */
[----:B------:R-:W1:Y:S01]  /*120a0*/  LDCU UR4, c[0x0][0x39c] ;  /* 0x00007380ff0477ac */ /* 0x000e620008000800 */
[C---:B------:R-:W-:Y:S01]  /*120b0*/  LOP3.LUT R4, R2.reuse, 0x26, RZ, 0xfc, !PT ;  /* 0x0000002602047812 */ /* 0x040fe200078efcff */
[----:B------:R-:W-:Y:S01]  /*120c0*/  @P6 STG.E desc[UR22][R16.64], R42 ;  /* 0x0000002a10006986 */ /* 0x000fe2000c101916 */
[----:B------:R-:W-:Y:S01]  /*120d0*/  LOP3.LUT R5, R2, 0x32, RZ, 0xfc, !PT ;  /* 0x0000003202057812 */ /* 0x000fe200078efcff */
[C---:B---3--:R-:W-:Y:S01]  /*120e0*/  IMAD R8, R3.reuse, 0x2, R208 ;  /* 0x0000000203087824 */ /* 0x048fe200078e02d0 */
[----:B------:R-:W-:Y:S01]  /*120f0*/  ISETP.LT.AND P6, PT, R4, UR5, !P0 ;  /* 0x0000000504007c0c */ /* 0x000fe2000c7c1270 */
[----:B------:R-:W3:Y:S01]  /*12100*/  LDCU UR5, c[0x0][0x39c] ;  /* 0x00007380ff0577ac */ /* 0x000ee20008000800 */
[C---:B------:R-:W-:Y:S01]  /*12110*/  LOP3.LUT R4, R2.reuse, 0x28, RZ, 0xfc, !PT ;  /* 0x0000002802047812 */ /* 0x040fe200078efcff */
[----:B------:R-:W-:Y:S01]  /*12120*/  @P5 STG.E desc[UR22][R18.64], R43 ;  /* 0x0000002b12005986 */ /* 0x000fe2000c101916 */
[----:B------:R-:W-:Y:S01]  /*12130*/  IMAD R10, R3, 0x2, R8 ;  /* 0x00000002030a7824 */ /* 0x000fe200078e0208 */
[----:B------:R-:W-:-:S02]  /*12140*/  LOP3.LUT R9, R2, 0x42, RZ, 0xfc, !PT ;  /* 0x0000004202097812 */ /* 0x000fc400078efcff */
[----:B----4-:R-:W-:Y:S01]  /*12150*/  ISETP.LT.AND P5, PT, R4, UR6, !P0 ;  /* 0x0000000604007c0c */ /* 0x010fe2000c7a1270 */
[----:B------:R-:W4:Y:S01]  /*12160*/  LDCU UR6, c[0x0][0x39c] ;  /* 0x00007380ff0677ac */ /* 0x000f220008000800 */
[C---:B------:R-:W-:Y:S01]  /*12170*/  LOP3.LUT R4, R2.reuse, 0x2a, RZ, 0xfc, !PT ;  /* 0x0000002a02047812 */ /* 0x040fe200078efcff */
[----:B------:R-:W-:Y:S01]  /*12180*/  @P4 STG.E desc[UR22][R20.64], R48 ;  /* 0x0000003014004986 */ /* 0x000fe2000c101916 */
[----:B------:R-:W-:Y:S02]  /*12190*/  LOP3.LUT R11, R2, 0x44, RZ, 0xfc, !PT ;  /* 0x00000044020b7812 */ /* 0x000fe400078efcff */
[----:B-----5:R-:W-:Y:S01]  /*121a0*/  ISETP.LT.AND P4, PT, R4, UR7, !P0 ;  /* 0x0000000704007c0c */ /* 0x020fe2000c781270 */
[----:B------:R-:W-:Y:S01]  /*121b0*/  @P2 STG.E desc[UR22][R22.64], R49 ;  /* 0x0000003116002986 */ /* 0x000fe2000c101916 */
[C---:B------:R-:W-:Y:S01]  /*121c0*/  LOP3.LUT R4, R2.reuse, 0x2c, RZ, 0xfc, !PT ;  /* 0x0000002c02047812 */ /* 0x040fe200078efcff */
[----:B------:R-:W5:Y:S01]  /*121d0*/  LDCU UR7, c[0x0][0x39c] ;  /* 0x00007380ff0777ac */ /* 0x000f620008000800 */
[----:B-1----:R-:W-:Y:S01]  /*121e0*/  LOP3.LUT R13, R2, 0x4c, RZ, 0xfc, !PT ;  /* 0x0000004c020d7812 */ /* 0x002fe200078efcff */
[----:B------:R-:W-:Y:S01]  /*121f0*/  @P3 STG.E desc[UR22][R24.64], R50 ;  /* 0x0000003218003986 */ /* 0x000fe2000c101916 */
[----:B------:R-:W-:Y:S01]  /*12200*/  ISETP.LT.AND P2, PT, R4, UR4, !P0 ;  /* 0x0000000404007c0c */ /* 0x000fe2000c741270 */
[----:B------:R-:W1:Y:S01]  /*12210*/  LDCU UR4, c[0x0][0x39c] ;  /* 0x00007380ff0477ac */ /* 0x000e620008000800 */
[C---:B------:R-:W-:Y:S01]  /*12220*/  LOP3.LUT R4, R2.reuse, 0x2e, RZ, 0xfc, !PT ;  /* 0x0000002e02047812 */ /* 0x040fe200078efcff */
[----:B------:R-:W-:Y:S01]  /*12230*/  @P6 STG.E desc[UR22][R26.64], R51 ;  /* 0x000000331a006986 */ /* 0x000fe2000c101916 */
[----:B--2---:R-:W-:-:S02]  /*12240*/  LOP3.LUT R15, R2, 0xfa, RZ, 0xfc, !PT ;  /* 0x000000fa020f7812 */ /* 0x004fc400078efcff */
[----:B---3--:R-:W-:Y:S01]  /*12250*/  ISETP.LT.AND P3, PT, R4, UR5, !P0 ;  /* 0x0000000504007c0c */ /* 0x008fe2000c761270 */
[----:B------:R-:W2:Y:S01]  /*12260*/  LDCU UR5, c[0x0][0x39c] ;  /* 0x00007380ff0577ac */ /* 0x000ea20008000800 */
[----:B------:R-:W-:Y:S01]  /*12270*/  LOP3.LUT R4, R2, 0x30, RZ, 0xfc, !PT ;  /* 0x0000003002047812 */ /* 0x000fe200078efcff */
[----:B------:R-:W-:Y:S03]  /*12280*/  @P5 STG.E desc[UR22][R184.64], R56 ;  /* 0x00000038b8005986 */ /* 0x000fe6000c101916 */
[----:B----4-:R-:W-:Y:S01]  /*12290*/  ISETP.LT.AND P6, PT, R4, UR6, !P0 ;  /* 0x0000000604007c0c */ /* 0x010fe2000c7c1270 */
[----:B------:R-:W3:Y:S01]  /*122a0*/  LDCU UR6, c[0x0][0x39c] ;  /* 0x00007380ff0677ac */ /* 0x000ee20008000800 */
[C---:B------:R-:W-:Y:S01]  /*122b0*/  LOP3.LUT R4, R2.reuse, 0x34, RZ, 0xfc, !PT ;  /* 0x0000003402047812 */ /* 0x040fe200078efcff */
[----:B------:R-:W-:Y:S01]  /*122c0*/  @P4 STG.E desc[UR22][R186.64], R57 ;  /* 0x00000039ba004986 */ /* 0x000fe2000c101916 */
[----:B-----5:R-:W-:Y:S01]  /*122d0*/  ISETP.LT.AND P5, PT, R5, UR7, !P0 ;  /* 0x0000000705007c0c */ /* 0x020fe2000c7a1270 */
[----:B------:R-:W4:Y:S01]  /*122e0*/  LDCU UR7, c[0x0][0x39c] ;  /* 0x00007380ff0777ac */ /* 0x000f220008000800 */
[----:B------:R-:W-:Y:S01]  /*122f0*/  LOP3.LUT R5, R2, 0x38, RZ, 0xfc, !PT ;  /* 0x0000003802057812 */ /* 0x000fe200078efcff */
[----:B------:R-:W-:Y:S01]  /*12300*/  @P2 STG.E desc[UR22][R194.64], R58 ;  /* 0x0000003ac2002986 */ /* 0x000fe2000c101916 */
[----:B-1----:R-:W-:Y:S01]  /*12310*/  ISETP.LT.AND P4, PT, R4, UR4, !P0 ;  /* 0x0000000404007c0c */ /* 0x002fe2000c781270 */
[----:B------:R-:W1:Y:S01]  /*12320*/  LDCU UR4, c[0x0][0x39c] ;  /* 0x00007380ff0477ac */ /* 0x000e620008000800 */
[----:B------:R-:W-:Y:S01]  /*12330*/  LOP3.LUT R4, R2, 0x36, RZ, 0xfc, !PT ;  /* 0x0000003602047812 */ /* 0x000fe200078efcff */
[----:B------:R-:W-:Y:S03]  /*12340*/  @P3 STG.E desc[UR22][R196.64], R59 ;  /* 0x0000003bc4003986 */ /* 0x000fe6000c101916 */
[----:B--2---:R-:W-:Y:S01]  /*12350*/  ISETP.LT.AND P2, PT, R4, UR5, !P0 ;  /* 0x0000000504007c0c */ /* 0x004fe2000c741270 */
[----:B------:R-:W2:Y:S01]  /*12360*/  LDCU UR5, c[0x0][0x39c] ;  /* 0x00007380ff0577ac */ /* 0x000ea20008000800 */
[C---:B------:R-:W-:Y:S01]  /*12370*/  LOP3.LUT R4, R2.reuse, 0x3a, RZ, 0xfc, !PT ;  /* 0x0000003a02047812 */ /* 0x040fe200078efcff */
[----:B------:R-:W-:Y:S01]  /*12380*/  @P6 STG.E desc[UR22][R198.64], R64 ;  /* 0x00000040c6006986 */ /* 0x000fe2000c101916 */
[----:B---3--:R-:W-:Y:S01]  /*12390*/  ISETP.LT.AND P3, PT, R5, UR6, !P0 ;  /* 0x0000000605007c0c */ /* 0x008fe2000c761270 */
[----:B------:R-:W3:Y:S01]  /*123a0*/  LDCU UR6, c[0x0][0x39c] ;  /* 0x00007380ff0677ac */ /* 0x000ee20008000800 */
[----:B------:R-:W-:Y:S01]  /*123b0*/  LOP3.LUT R5, R2, 0x3c, RZ, 0xfc, !PT ;  /* 0x0000003c02057812 */ /* 0x000fe200078efcff */
[----:B------:R-:W-:Y:S01]  /*123c0*/  @P5 STG.E desc[UR22][R200.64], R65 ;  /* 0x00000041c8005986 */ /* 0x000fe2000c101916 */
[----:B------:R-:W-:-:S02]  /*123d0*/  ISETP.LT.AND P6, PT, R4, UR8, !P0 ;  /* 0x0000000804007c0c */ /* 0x000fc4000c7c1270 */
[----:B------:R-:W-:Y:S01]  /*123e0*/  LOP3.LUT R4, R2, 0x3e, RZ, 0xfc, !PT ;  /* 0x0000003e02047812 */ /* 0x000fe200078efcff */
[----:B------:R-:W-:Y:S01]  /*123f0*/  @P4 STG.E desc[UR22][R202.64], R66 ;  /* 0x00000042ca004986 */ /* 0x000fe2000c101916 */
[----:B-1----:R-:W-:Y:S01]  /*12400*/  ISETP.LT.AND P5, PT, R5, UR4, !P0 ;  /* 0x0000000405007c0c */ /* 0x002fe2000c7a1270 */
[----:B------:R-:W1:Y:S01]  /*12410*/  LDCU UR4, c[0x0][0x39c] ;  /* 0x00007380ff0477ac */ /* 0x000e620008000800 */
[----:B----4-:R-:W-:Y:S01]  /*12420*/  ISETP.LT.AND P4, PT, R4, UR7, !P0 ;  /* 0x0000000704007c0c */ /* 0x010fe2000c781270 */
[----:B------:R-:W-:Y:S01]  /*12430*/  @P2 STG.E desc[UR22][R204.64], R67 ;  /* 0x00000043cc002986 */ /* 0x000fe2000c101916 */
[----:B------:R-:W-:-:S03]  /*12440*/  LOP3.LUT R5, R2, 0x40, RZ, 0xfc, !PT ;  /* 0x0000004002057812 */ /* 0x000fc600078efcff */
[----:B------:R-:W-:Y:S01]  /*12450*/  @P3 STG.E desc[UR22][R206.64], R72 ;  /* 0x00000048ce003986 */ /* 0x000fe2000c101916 */
[CC--:B------:R-:W-:Y:S02]  /*12460*/  LEA R4, P3, R208.reuse, R0.reuse, 0x2 ;  /* 0x00000000d0047211 */ /* 0x0c0fe400078610ff */
[----:B--2---:R-:W-:Y:S01]  /*12470*/  ISETP.LT.AND P2, PT, R5, UR5, !P0 ;  /* 0x0000000505007c0c */ /* 0x004fe2000c741270 */
[----:B------:R-:W2:Y:S01]  /*12480*/  LDCU UR5, c[0x0][0x39c] ;  /* 0x00007380ff0577ac */ /* 0x000ea20008000800 */
[----:B------:R-:W-:Y:S01]  /*12490*/  LEA.HI.X.SX32 R5, R208, R137, 0x2, P3 ;  /* 0x00000089d0057211 */ /* 0x000fe200018f16ff */
[----:B------:R-:W4:Y:S01]  /*124a0*/  LDS.128 R16, [R193] ;  /* 0x00000000c1107984 */ /* 0x000f220000000c00 */
[----:B------:R-:W-:-:S03]  /*124b0*/  LEA R6, P3, R8, R0, 0x2 ;  /* 0x0000000008067211 */ /* 0x000fc600078610ff */
[----:B------:R5:W-:Y:S01]  /*124c0*/  @P6 STG.E desc[UR22][R4.64], R73 ;  /* 0x0000004904006986 */ /* 0x000be2000c101916 */
[-C--:B------:R-:W-:Y:S02]  /*124d0*/  LEA.HI.X.SX32 R7, R8, R137.reuse, 0x2, P3 ;  /* 0x0000008908077211 */ /* 0x080fe400018f16ff */
[CC--:B------:R-:W-:Y:S01]  /*124e0*/  LEA R8, P6, R10.reuse, R0.reuse, 0x2 ;  /* 0x000000000a087211 */ /* 0x0c0fe200078c10ff */
[----:B------:R-:W4:Y:S01]  /*124f0*/  LDS.128 R192, [R193+0x800] ;  /* 0x00080000c1c07984 */ /* 0x000f220000000c00 */
[----:B-1----:R-:W-:Y:S01]  /*12500*/  ISETP.LT.AND P3, PT, R9, UR4, !P0 ;  /* 0x0000000409007c0c */ /* 0x002fe2000c761270 */
[----:B------:R-:W1:Y:S01]  /*12510*/  LDCU UR4, c[0x0][0x39c] ;  /* 0x00007380ff0477ac */ /* 0x000e620008000800 */
[----:B------:R-:W-:Y:S01]  /*12520*/  LEA.HI.X.SX32 R9, R10, R137, 0x2, P6 ;  /* 0x000000890a097211 */ /* 0x000fe200030f16ff */
[----:B------:R-:W-:Y:S01]  /*12530*/  IMAD R10, R3, 0x2, R10 ;  /* 0x00000002030a7824 */ /* 0x000fe200078e020a */
[----:B------:R2:W-:Y:S01]  /*12540*/  @P5 STG.E desc[UR22][R6.64], R74 ;  /* 0x0000004a06005986 */ /* 0x0005e2000c101916 */
[----:B---3--:R-:W-:Y:S01]  /*12550*/  ISETP.LT.AND P5, PT, R11, UR6, !P0 ;  /* 0x000000060b007c0c */ /* 0x008fe2000c7a1270 */
[----:B------:R-:W3:Y:S01]  /*12560*/  LDCU UR6, c[0x0][0x39c] ;  /* 0x00007380ff0677ac */ /* 0x000ee20008000800 */
[----:B------:R-:W-:Y:S01]  /*12570*/  IMAD R12, R3, 0x2, R10 ;  /* 0x00000002030c7824 */ /* 0x000fe200078e020a */
[----:B-----5:R-:W-:Y:S01]  /*12580*/  LEA R4, P6, R10, R0, 0x2 ;  /* 0x000000000a047211 */ /* 0x020fe200078c10ff */
[----:B------:R5:W-:Y:S01]  /*12590*/  @P4 STG.E desc[UR22][R8.64], R75 ;  /* 0x0000004b08004986 */ /* 0x000be2000c101916 */
[----:B------:R-:W-:-:S02]  /*125a0*/  LOP3.LUT R11, R2, 0x46, RZ, 0xfc, !PT ;  /* 0x00000046020b7812 */ /* 0x000fc400078efcff */
[-C--:B------:R-:W-:Y:S01]  /*125b0*/  LEA.HI.X.SX32 R5, R10, R137.reuse, 0x2, P6 ;  /* 0x000000890a057211 */ /* 0x080fe200030f16ff */
[----:B------:R-:W-:Y:S01]  /*125c0*/  IMAD R10, R3, 0x2, R12 ;  /* 0x00000002030a7824 */ /* 0x000fe200078e020c */
[----:B--2---:R-:W-:Y:S01]  /*125d0*/  ISETP.LT.AND P4, PT, R11, UR5, !P0 ;  /* 0x000000050b007c0c */ /* 0x004fe2000c781270 */
[----:B------:R-:W2:Y:S01]  /*125e0*/  LDCU UR5, c[0x0][0x39c] ;  /* 0x00007380ff0577ac */ /* 0x000ea20008000800 */
[-C--:B------:R-:W-:Y:S01]  /*125f0*/  LEA R6, P6, R12, R0.reuse, 0x2 ;  /* 0x000000000c067211 */ /* 0x080fe200078c10ff */
[----:B------:R2:W-:Y:S01]  /*12600*/  @P2 STG.E desc[UR22][R4.64], R80 ;  /* 0x0000005004002986 */ /* 0x0005e2000c101916 */
[----:B------:R-:W-:Y:S02]  /*12610*/  LOP3.LUT R11, R2, 0x48, RZ, 0xfc, !PT ;  /* 0x00000048020b7812 */ /* 0x000fe400078efcff */
[----:B------:R-:W-:Y:S01]  /*12620*/  LEA.HI.X.SX32 R7, R12, R137, 0x2, P6 ;  /* 0x000000890c077211 */ /* 0x000fe200030f16ff */
[----:B------:R-:W-:Y:S01]  /*12630*/  IMAD R12, R3, 0x2, R10 ;  /* 0x00000002030c7824 */ /* 0x000fe200078e020a */
[----:B-----5:R-:W-:-:S02]  /*12640*/  LEA R8, P6, R10, R0, 0x2 ;  /* 0x000000000a087211 */ /* 0x020fc400078c10ff */
[----:B-1----:R-:W-:Y:S01]  /*12650*/  ISETP.LT.AND P2, PT, R11, UR4, !P0 ;  /* 0x000000040b007c0c */ /* 0x002fe2000c741270 */
[----:B------:R-:W1:Y:S01]  /*12660*/  LDCU UR4, c[0x0][0x39c] ;  /* 0x00007380ff0477ac */ /* 0x000e620008000800 */
[----:B------:R-:W-:Y:S01]  /*12670*/  LOP3.LUT R11, R2, 0x4a, RZ, 0xfc, !PT ;  /* 0x0000004a020b7812 */ /* 0x000fe200078efcff */
[----:B------:R5:W-:Y:S01]  /*12680*/  @P3 STG.E desc[UR22][R6.64], R81 ;  /* 0x0000005106003986 */ /* 0x000be2000c101916 */
[-C--:B------:R-:W-:Y:S02]  /*12690*/  LEA.HI.X.SX32 R9, R10, R137.reuse, 0x2, P6 ;  /* 0x000000890a097211 */ /* 0x080fe400030f16ff */
[CC--:B------:R-:W-:Y:S02]  /*126a0*/  LEA R10, P6, R12.reuse, R0.reuse, 0x2 ;  /* 0x000000000c0a7211 */ /* 0x0c0fe400078c10ff */
[----:B---3--:R-:W-:Y:S01]  /*126b0*/  ISETP.LT.AND P3, PT, R11, UR6, !P0 ;  /* 0x000000060b007c0c */ /* 0x008fe2000c761270 */
[----:B------:R-:W3:Y:S01]  /*126c0*/  LDCU UR6, c[0x0][0x39c] ;  /* 0x00007380ff0677ac */ /* 0x000ee20008000800 */
[----:B------:R-:W-:Y:S01]  /*126d0*/  LEA.HI.X.SX32 R11, R12, R137, 0x2, P6 ;  /* 0x000000890c0b7211 */ /* 0x000fe200030f16ff */
[----:B------:R-:W-:Y:S01]  /*126e0*/  IMAD R12, R3, 0x2, R12 ;  /* 0x00000002030c7824 */ /* 0x000fe200078e020c */
[----:B------:R1:W-:Y:S01]  /*126f0*/  @P5 STG.E desc[UR22][R8.64], R82 ;  /* 0x0000005208005986 */ /* 0x0003e2000c101916 */
[----:B--2---:R-:W-:Y:S01]  /*12700*/  ISETP.LT.AND P5, PT, R13, UR5, !P0 ;  /* 0x000000050d007c0c */ /* 0x004fe2000c7a1270 */
[----:B------:R-:W2:Y:S01]  /*12710*/  LDCU UR5, c[0x0][0x39c] ;  /* 0x00007380ff0577ac */ /* 0x000ea20008000800 */
[----:B------:R-:W-:Y:S01]  /*12720*/  IMAD R14, R3, 0x2, R12 ;  /* 0x00000002030e7824 */ /* 0x000fe200078e020c */
[----:B------:R3:W-:Y:S01]  /*12730*/  @P4 STG.E desc[UR22][R10.64], R83 ;  /* 0x000000530a004986 */ /* 0x0007e2000c101916 */
[----:B------:R-:W-:-:S02]  /*12740*/  LEA R4, P4, R12, R0, 0x2 ;  /* 0x000000000c047211 */ /* 0x000fc400078810ff */
[----:B-----5:R-:W-:Y:S02]  /*12750*/  LOP3.LUT R7, R2, 0x4e, RZ, 0xfc, !PT ;  /* 0x0000004e02077812 */ /* 0x020fe400078efcff */
[-C--:B------:R-:W-:Y:S02]  /*12760*/  LEA R6, P6, R14, R0.reuse, 0x2 ;  /* 0x000000000e067211 */ /* 0x080fe400078c10ff */
[-C--:B------:R-:W-:Y:S02]  /*12770*/  LEA.HI.X.SX32 R5, R12, R137.reuse, 0x2, P4 ;  /* 0x000000890c057211 */ /* 0x080fe400020f16ff */
[----:B-1----:R-:W-:Y:S01]  /*12780*/  ISETP.LT.AND P4, PT, R7, UR4, !P0 ;  /* 0x0000000407007c0c */ /* 0x002fe2000c781270 */
[----:B------:R-:W1:Y:S01]  /*12790*/  LDCU UR4, c[0x0][0x39c] ;  /* 0x00007380ff0477ac */ /* 0x000e620008000800 */
[----:B------:R-:W-:Y:S01]  /*127a0*/  LEA.HI.X.SX32 R7, R14, R137, 0x2, P6 ;  /* 0x000000890e077211 */ /* 0x000fe200030f16ff */
[C---:B------:R-:W-:Y:S01]  /*127b0*/  IMAD R14, R3.reuse, 0x2, R14 ;  /* 0x00000002030e7824 */ /* 0x040fe200078e020e */
[C---:B------:R-:W-:Y:S01]  /*127c0*/  LOP3.LUT R8, R2.reuse, 0x50, RZ, 0xfc, !PT ;  /* 0x0000005002087812 */ /* 0x040fe200078efcff */
[----:B------:R5:W-:Y:S01]  /*127d0*/  @P2 STG.E desc[UR22][R4.64], R88 ;  /* 0x0000005804002986 */ /* 0x000be2000c101916 */
[----:B---3--:R-:W-:Y:S01]  /*127e0*/  LOP3.LUT R11, R2, 0x52, RZ, 0xfc, !PT ;  /* 0x00000052020b7812 */ /* 0x008fe200078efcff */
[C---:B------:R-:W-:Y:S01]  /*127f0*/  IMAD R10, R3.reuse, 0x2, R14 ;  /* 0x00000002030a7824 */ /* 0x040fe200078e020e */
[----:B------:R-:W-:Y:S01]  /*12800*/  ISETP.LT.AND P2, PT, R8, UR6, !P0 ;  /* 0x0000000608007c0c */ /* 0x000fe2000c741270 */
[----:B------:R3:W-:Y:S01]  /*12810*/  @P3 STG.E desc[UR22][R6.64], R89 ;  /* 0x0000005906003986 */ /* 0x0007e2000c101916 */
[----:B------:R-:W-:Y:S01]  /*12820*/  LEA R8, P3, R14, R0, 0x2 ;  /* 0x000000000e087211 */ /* 0x000fe200078610ff */
[----:B------:R-:W4:Y:S01]  /*12830*/  LDCU UR6, c[0x0][0x39c] ;  /* 0x00007380ff0677ac */ /* 0x000f220008000800 */
[----:B------:R-:W-:Y:S01]  /*12840*/  IMAD R12, R3, 0x2, R10 ;  /* 0x00000002030c7824 */ /* 0x000fe200078e020a */
[----:B------:R-:W-:-:S02]  /*12850*/  LOP3.LUT R13, R2, 0x80, RZ, 0xfc, !PT ;  /* 0x00000080020d7812 */ /* 0x000fc400078efcff */
[-C--:B------:R-:W-:Y:S01]  /*12860*/  LEA.HI.X.SX32 R9, R14, R137.reuse, 0x2, P3 ;  /* 0x000000890e097211 */ /* 0x080fe200018f16ff */
[----:B------:R-:W-:Y:S01]  /*12870*/  IMAD R14, R3, 0x2, R12 ;  /* 0x00000002030e7824 */ /* 0x000fe200078e020c */
[----:B--2---:R-:W-:Y:S01]  /*12880*/  ISETP.LT.AND P3, PT, R11, UR5, !P0 ;  /* 0x000000050b007c0c */ /* 0x004fe2000c761270 */
[----:B------:R-:W2:Y:S01]  /*12890*/  LDCU UR5, c[0x0][0x39c] ;  /* 0x00007380ff0577ac */ /* 0x000ea20008000800 */
[----:B-----5:R-:W-:Y:S01]  /*128a0*/  LOP3.LUT R5, R2, 0x54, RZ, 0xfc, !PT ;  /* 0x0000005402057812 */ /* 0x020fe200078efcff */
[----:B------:R5:W-:Y:S01]  /*128b0*/  @P5 STG.E desc[UR22][R8.64], R90 ;  /* 0x0000005a08005986 */ /* 0x000be2000c101916 */
[C---:B------:R-:W-:Y:S02]  /*128c0*/  LEA R4, P6, R10.reuse, R0, 0x2 ;  /* 0x000000000a047211 */ /* 0x040fe400078c10ff */
[----:B-1----:R-:W-:Y:S01]  /*128d0*/  ISETP.LT.AND P5, PT, R5, UR4, !P0 ;  /* 0x0000000405007c0c */ /* 0x002fe2000c7a1270 */
[----:B------:R-:W1:Y:S01]  /*128e0*/  LDCU UR4, c[0x0][0x39c] ;  /* 0x00007380ff0477ac */ /* 0x000e620008000800 */
[----:B------:R-:W-:-:S02]  /*128f0*/  LEA.HI.X.SX32 R5, R10, R137, 0x2, P6 ;  /* 0x000000890a057211 */ /* 0x000fc400030f16ff */
[-C--:B---3--:R-:W-:Y:S02]  /*12900*/  LEA R6, P6, R12, R0.reuse, 0x2 ;  /* 0x000000000c067211 */ /* 0x088fe400078c10ff */
[----:B------:R-:W-:Y:S01]  /*12910*/  LOP3.LUT R11, R2, 0x56, RZ, 0xfc, !PT ;  /* 0x00000056020b7812 */ /* 0x000fe200078efcff */
[----:B------:R3:W-:Y:S01]  /*12920*/  @P4 STG.E desc[UR22][R4.64], R91 ;  /* 0x0000005b04004986 */ /* 0x0007e2000c101916 */
[-C--:B------:R-:W-:Y:S02]  /*12930*/  LEA.HI.X.SX32 R7, R12, R137.reuse, 0x2, P6 ;  /* 0x000000890c077211 */ /* 0x080fe400030f16ff */
[-C--:B------:R-:W-:Y:S02]  /*12940*/  LEA R10, P6, R14, R0.reuse, 0x2 ;  /* 0x000000000e0a7211 */ /* 0x080fe400078c10ff */
[----:B-----5:R-:W-:Y:S01]  /*12950*/  LOP3.LUT R8, R2, 0x58, RZ, 0xfc, !PT ;  /* 0x0000005802087812 */ /* 0x020fe200078efcff */
[----:B------:R5:W-:Y:S01]  /*12960*/  @P2 STG.E desc[UR22][R6.64], R176 ;  /* 0x000000b006002986 */ /* 0x000be2000c101916 */
[----:B----4-:R-:W-:Y:S01]  /*12970*/  ISETP.LT.AND P4, PT, R11, UR6, !P0 ;  /* 0x000000060b007c0c */ /* 0x010fe2000c781270 */
[----:B------:R-:W4:Y:S01]  /*12980*/  LDCU UR6, c[0x0][0x39c] ;  /* 0x00007380ff0677ac */ /* 0x000f220008000800 */
[-C--:B------:R-:W-:Y:S01]  /*12990*/  LEA.HI.X.SX32 R11, R14, R137.reuse, 0x2, P6 ;  /* 0x000000890e0b7211 */ /* 0x080fe200030f16ff */
[C---:B------:R-:W-:Y:S01]  /*129a0*/  IMAD R14, R3.reuse, 0x2, R14 ;  /* 0x00000002030e7824 */ /* 0x040fe200078e020e */
[----:B--2---:R-:W-:Y:S01]  /*129b0*/  ISETP.LT.AND P2, PT, R8, UR5, !P0 ;  /* 0x0000000508007c0c */ /* 0x004fe2000c741270 */
[----:B------:R-:W2:Y:S01]  /*129c0*/  LDCU UR5, c[0x0][0x39c] ;  /* 0x00007380ff0577ac */ /* 0x000ea20008000800 */
[----:B------:R-:W-:Y:S01]  /*129d0*/  LOP3.LUT R9, R2, 0x5a, RZ, 0xfc, !PT ;  /* 0x0000005a02097812 */ /* 0x000fe200078efcff */
[----:B------:R-:W-:Y:S01]  /*129e0*/  IMAD R8, R3, 0x2, R14 ;  /* 0x0000000203087824 */ /* 0x000fe200078e020e */
[CC--:B---3--:R-:W-:Y:S01]  /*129f0*/  LEA R4, P6, R14.reuse, R0.reuse, 0x2 ;  /* 0x000000000e047211 */ /* 0x0c8fe200078c10ff */
[----:B------:R3:W-:Y:S01]  /*12a00*/  @P3 STG.E desc[UR22][R10.64], R177 ;  /* 0x000000b10a003986 */ /* 0x0007e2000c101916 */
[----:B-1----:R-:W-:Y:S01]  /*12a10*/  ISETP.LT.AND P3, PT, R9, UR4, !P0 ;  /* 0x0000000409007c0c */ /* 0x002fe2000c761270 */
[----:B------:R-:W-:Y:S01]  /*12a20*/  IMAD R12, R3, 0x2, R8 ;  /* 0x00000002030c7824 */ /* 0x000fe200078e0208 */
[----:B------:R-:W-:Y:S01]  /*12a30*/  LEA.HI.X.SX32 R5, R14, R137, 0x2, P6 ;  /* 0x000000890e057211 */ /* 0x000fe200030f16ff */
[----:B------:R-:W1:Y:S01]  /*12a40*/  LDCU UR4, c[0x0][0x39c] ;  /* 0x00007380ff0477ac */ /* 0x000e620008000800 */
[----:B-----5:R-:W-:-:S02]  /*12a50*/  LEA R6, P6, R8, R0, 0x2 ;  /* 0x0000000008067211 */ /* 0x020fc400078c10ff */
[----:B------:R-:W-:Y:S01]  /*12a60*/  LOP3.LUT R9, R2, 0x5c, RZ, 0xfc, !PT ;  /* 0x0000005c02097812 */ /* 0x000fe200078efcff */
[----:B------:R5:W-:Y:S01]  /*12a70*/  @P5 STG.E desc[UR22][R4.64], R178 ;  /* 0x000000b204005986 */ /* 0x000be2000c101916 */
[-C--:B------:R-:W-:Y:S02]  /*12a80*/  LEA.HI.X.SX32 R7, R8, R137.reuse, 0x2, P6 ;  /* 0x0000008908077211 */ /* 0x080fe400030f16ff */
[-C--:B------:R-:W-:Y:S02]  /*12a90*/  LEA R8, P6, R12, R0.reuse, 0x2 ;  /* 0x000000000c087211 */ /* 0x080fe400078c10ff */
[----:B---3--:R-:W-:Y:S01]  /*12aa0*/  LOP3.LUT R10, R2, 0x5e, RZ, 0xfc, !PT ;  /* 0x0000005e020a7812 */ /* 0x008fe200078efcff */
[----:B------:R3:W-:Y:S01]  /*12ab0*/  @P4 STG.E desc[UR22][R6.64], R179 ;  /* 0x000000b306004986 */ /* 0x0007e2000c101916 */
[----:B--2---:R-:W-:Y:S01]  /*12ac0*/  ISETP.LT.AND P5, PT, R9, UR5, !P0 ;  /* 0x0000000509007c0c */ /* 0x004fe2000c7a1270 */
[----:B------:R-:W2:Y:S01]  /*12ad0*/  LDCU UR5, c[0x0][0x39c] ;  /* 0x00007380ff0577ac */ /* 0x000ea20008000800 */
[-C--:B------:R-:W-:Y:S01]  /*12ae0*/  LEA.HI.X.SX32 R9, R12, R137.reuse, 0x2, P6 ;  /* 0x000000890c097211 */ /* 0x080fe200030f16ff */
[C---:B------:R-:W-:Y:S01]  /*12af0*/  IMAD R12, R3.reuse, 0x2, R12 ;  /* 0x00000002030c7824 */ /* 0x040fe200078e020c */
[----:B----4-:R-:W-:Y:S01]  /*12b00*/  ISETP.LT.AND P4, PT, R10, UR6, !P0 ;  /* 0x000000060a007c0c */ /* 0x010fe2000c781270 */
[----:B------:R-:W4:Y:S01]  /*12b10*/  LDCU UR6, c[0x0][0x39c] ;  /* 0x00007380ff0677ac */ /* 0x000f220008000800 */
[----:B------:R-:W-:Y:S01]  /*12b20*/  LOP3.LUT R11, R2, 0x60, RZ, 0xfc, !PT ;  /* 0x00000060020b7812 */ /* 0x000fe200078efcff */
[----:B------:R-:W-:Y:S01]  /*12b30*/  IMAD R10, R3, 0x2, R12 ;  /* 0x00000002030a7824 */ /* 0x000fe200078e020c */
[CC--:B-----5:R-:W-:Y:S01]  /*12b40*/  LEA R4, P6, R12.reuse, R0.reuse, 0x2 ;  /* 0x000000000c047211 */ /* 0x0e0fe200078c10ff */
[----:B------:R5:W-:Y:S01]  /*12b50*/  @P2 STG.E desc[UR22][R8.64], R104 ;  /* 0x0000006808002986 */ /* 0x000be2000c101916 */
[----:B-1----:R-:W-:Y:S01]  /*12b60*/  ISETP.LT.AND P2, PT, R11, UR4, !P0 ;  /* 0x000000040b007c0c */ /* 0x002fe2000c741270 */
[----:B------:R-:W1:Y:S01]  /*12b70*/  LDCU UR4, c[0x0][0x39c] ;  /* 0x00007380ff0477ac */ /* 0x000e620008000800 */
[----:B------:R-:W-:Y:S01]  /*12b80*/  LEA.HI.X.SX32 R5, R12, R137, 0x2, P6 ;  /* 0x000000890c057211 */ /* 0x000fe200030f16ff */
[----:B------:R-:W-:Y:S01]  /*12b90*/  IMAD R12, R3, 0x2, R10 ;  /* 0x00000002030c7824 */ /* 0x000fe200078e020a */
[----:B---3--:R-:W-:-:S02]  /*12ba0*/  LEA R6, P6, R10, R0, 0x2 ;  /* 0x000000000a067211 */ /* 0x008fc400078c10ff */
[----:B------:R-:W-:Y:S01]  /*12bb0*/  LOP3.LUT R11, R2, 0x62, RZ, 0xfc, !PT ;  /* 0x00000062020b7812 */ /* 0x000fe200078efcff */
[----:B------:R-:W-:Y:S01]  /*12bc0*/  IMAD R14, R3, 0x2, R12 ;  /* 0x00000002030e7824 */ /* 0x000fe200078e020c */
[-C--:B------:R-:W-:Y:S01]  /*12bd0*/  LEA.HI.X.SX32 R7, R10, R137.reuse, 0x2, P6 ;  /* 0x000000890a077211 */ /* 0x080fe200030f16ff */
[----:B------:R-:W-:Y:S01]  /*12be0*/  @P3 STG.E desc[UR22][R4.64], R105 ;  /* 0x0000006904003986 */ /* 0x000fe2000c101916 */
[----:B--2---:R-:W-:Y:S01]  /*12bf0*/  ISETP.LT.AND P3, PT, R11, UR5, !P0 ;  /* 0x000000050b007c0c */ /* 0x004fe2000c761270 */
[----:B------:R-:W2:Y:S01]  /*12c00*/  LDCU UR5, c[0x0][0x39c] ;  /* 0x00007380ff0577ac */ /* 0x000ea20008000800 */
[----:B-----5:R-:W-:Y:S01]  /*12c10*/  LEA R8, P6, R12, R0, 0x2 ;  /* 0x000000000c087211 */ /* 0x020fe200078c10ff */
[----:B------:R3:W-:Y:S01]  /*12c20*/  @P5 STG.E desc[UR22][R6.64], R106 ;  /* 0x0000006a06005986 */ /* 0x0007e2000c101916 */
[----:B------:R-:W-:Y:S02]  /*12c30*/  LOP3.LUT R11, R2, 0x64, RZ, 0xfc, !PT ;  /* 0x00000064020b7812 */ /* 0x000fe400078efcff */
[----:B------:R-:W-:-:S02]  /*12c40*/  LEA.HI.X.SX32 R9, R12, R137, 0x2, P6 ;  /* 0x000000890c097211 */ /* 0x000fc400030f16ff */
[-C--:B------:R-:W-:Y:S02]  /*12c50*/  LEA R10, P6, R14, R0.reuse, 0x2 ;  /* 0x000000000e0a7211 */ /* 0x080fe400078c10ff */
[----:B----4-:R-:W-:Y:S01]  /*12c60*/  ISETP.LT.AND P5, PT, R11, UR6, !P0 ;  /* 0x000000060b007c0c */ /* 0x010fe2000c7a1270 */
[----:B------:R-:W4:Y:S01]  /*12c70*/  LDCU UR6, c[0x0][0x39c] ;  /* 0x00007380ff0677ac */ /* 0x000f220008000800 */
[----:B------:R-:W-:Y:S01]  /*12c80*/  LOP3.LUT R12, R2, 0x66, RZ, 0xfc, !PT ;  /* 0x00000066020c7812 */ /* 0x000fe200078efcff */
[----:B------:R5:W-:Y:S01]  /*12c90*/  @P4 STG.E desc[UR22][R8.64], R107 ;  /* 0x0000006b08004986 */ /* 0x000be2000c101916 */
[----:B------:R-:W-:Y:S01]  /*12ca0*/  LEA.HI.X.SX32 R11, R14, R137, 0x2, P6 ;  /* 0x000000890e0b7211 */ /* 0x000fe200030f16ff */
[C---:B------:R-:W-:Y:S01]  /*12cb0*/  IMAD R14, R3.reuse, 0x2, R14 ;  /* 0x00000002030e7824 */ /* 0x040fe200078e020e */
[----:B-1----:R-:W-:Y:S01]  /*12cc0*/  ISETP.LT.AND P4, PT, R12, UR4, !P0 ;  /* 0x000000040c007c0c */ /* 0x002fe2000c781270 */
[----:B------:R-:W1:Y:S01]  /*12cd0*/  LDCU UR4, c[0x0][0x39c] ;  /* 0x00007380ff0477ac */ /* 0x000e620008000800 */
[----:B---3--:R-:W-:Y:S01]  /*12ce0*/  LOP3.LUT R7, R2, 0x68, RZ, 0xfc, !PT ;  /* 0x0000006802077812 */ /* 0x008fe200078efcff */
[----:B------:R-:W-:Y:S01]  /*12cf0*/  IMAD R12, R3, 0x2, R14 ;  /* 0x00000002030c7824 */ /* 0x000fe200078e020e */
[----:B------:R3:W-:Y:S01]  /*12d00*/  @P2 STG.E desc[UR22][R10.64], R112 ;  /* 0x000000700a002986 */ /* 0x0007e2000c101916 */
[----:B------:R-:W-:-:S03]  /*12d10*/  LEA R4, P2, R14, R0, 0x2 ;  /* 0x000000000e047211 */ /* 0x000fc600078410ff */
[-C--:B------:R-:W-:Y:S02]  /*12d20*/  LEA R6, P6, R12, R0.reuse, 0x2 ;  /* 0x000000000c067211 */ /* 0x080fe400078c10ff */
[-C--:B------:R-:W-:Y:S02]  /*12d30*/  LEA.HI.X.SX32 R5, R14, R137.reuse, 0x2, P2 ;  /* 0x000000890e057211 */ /* 0x080fe400010f16ff */
[----:B--2---:R-:W-:Y:S01]  /*12d40*/  ISETP.LT.AND P2, PT, R7, UR5, !P0 ;  /* 0x0000000507007c0c */ /* 0x004fe2000c741270 */
[----:B------:R-:W2:Y:S01]  /*12d50*/  LDCU UR5, c[0x0][0x39c] ;  /* 0x00007380ff0577ac */ /* 0x000ea20008000800 */
[-C--:B------:R-:W-:Y:S01]  /*12d60*/  LEA.HI.X.SX32 R7, R12, R137.reuse, 0x2, P6 ;  /* 0x000000890c077211 */ /* 0x080fe200030f16ff */
[C---:B------:R-:W-:Y:S01]  /*12d70*/  IMAD R12, R3.reuse, 0x2, R12 ;  /* 0x00000002030c7824 */ /* 0x040fe200078e020c */
[C---:B-----5:R-:W-:Y:S01]  /*12d80*/  LOP3.LUT R8, R2.reuse, 0x6a, RZ, 0xfc, !PT ;  /* 0x0000006a02087812 */ /* 0x060fe200078efcff */
[----:B------:R5:W-:Y:S01]  /*12d90*/  @P3 STG.E desc[UR22][R4.64], R113 ;  /* 0x0000007104003986 */ /* 0x000be2000c101916 */
[----:B---3--:R-:W-:Y:S01]  /*12da0*/  LOP3.LUT R11, R2, 0x6c, RZ, 0xfc, !PT ;  /* 0x0000006c020b7812 */ /* 0x008fe200078efcff */
[C---:B------:R-:W-:Y:S01]  /*12db0*/  IMAD R10, R3.reuse, 0x2, R12 ;  /* 0x00000002030a7824 */ /* 0x040fe200078e020c */
[----:B----4-:R-:W-:Y:S01]  /*12dc0*/  ISETP.LT.AND P3, PT, R8, UR6, !P0 ;  /* 0x0000000608007c0c */ /* 0x010fe2000c761270 */
[----:B------:R3:W-:Y:S01]  /*12dd0*/  @P5 STG.E desc[UR22][R6.64], R114 ;  /* 0x0000007206005986 */ /* 0x0007e2000c101916 */
[CC--:B------:R-:W-:Y:S01]  /*12de0*/  LEA R8, P5, R12.reuse, R0.reuse, 0x2 ;  /* 0x000000000c087211 */ /* 0x0c0fe200078a10ff */
[----:B------:R-:W4:Y:S03]  /*12df0*/  LDCU UR6, c[0x0][0x39c] ;  /* 0x00007380ff0677ac */ /* 0x000f260008000800 */
[----:B------:R-:W-:Y:S01]  /*12e00*/  LEA.HI.X.SX32 R9, R12, R137, 0x2, P5 ;  /* 0x000000890c097211 */ /* 0x000fe200028f16ff */
[----:B------:R-:W-:Y:S01]  /*12e10*/  IMAD R12, R3, 0x2, R10 ;  /* 0x00000002030c7824 */ /* 0x000fe200078e020a */
[----:B-1----:R-:W-:Y:S01]  /*12e20*/  ISETP.LT.AND P5, PT, R11, UR4, !P0 ;  /* 0x000000040b007c0c */ /* 0x002fe2000c7a1270 */
[----:B------:R-:W1:Y:S01]  /*12e30*/  LDCU UR4, c[0x0][0x39c] ;  /* 0x00007380ff0477ac */ /* 0x000e620008000800 */
[----:B-----5:R-:W-:Y:S01]  /*12e40*/  LOP3.LUT R5, R2, 0x6e, RZ, 0xfc, !PT ;  /* 0x0000006e02057812 */ /* 0x020fe200078efcff */
[----:B------:R5:W-:Y:S01]  /*12e50*/  @P4 STG.E desc[UR22][R8.64], R115 ;  /* 0x0000007308004986 */ /* 0x000be2000c101916 */
[----:B------:R-:W-:-:S02]  /*12e60*/  LEA R4, P6, R10, R0, 0x2 ;  /* 0x000000000a047211 */ /* 0x000fc400078c10ff */
[----:B--2---:R-:W-:Y:S01]  /*12e70*/  ISETP.LT.AND P4, PT, R5, UR5, !P0 ;  /* 0x0000000505007c0c */ /* 0x004fe2000c781270 */
[----:B------:R-:W2:Y:S01]  /*12e80*/  LDCU UR5, c[0x0][0x39c] ;  /* 0x00007380ff0577ac */ /* 0x000ea20008000800 */
[-C--:B------:R-:W-:Y:S01]  /*12e90*/  LEA.HI.X.SX32 R5, R10, R137.reuse, 0x2, P6 ;  /* 0x000000890a057211 */ /* 0x080fe200030f16ff */
[----:B------:R-:W-:Y:S01]  /*12ea0*/  IMAD R10, R3, 0x2, R12 ;  /* 0x00000002030a7824 */ /* 0x000fe200078e020c */
[-C--:B---3--:R-:W-:Y:S02]  /*12eb0*/  LEA R6, P6, R12, R0.reuse, 0x2 ;  /* 0x000000000c067211 */ /* 0x088fe400078c10ff */
[----:B------:R-:W-:Y:S01]  /*12ec0*/  LOP3.LUT R11, R2, 0x70, RZ, 0xfc, !PT ;  /* 0x00000070020b7812 */ /* 0x000fe200078efcff */
[----:B------:R3:W-:Y:S01]  /*12ed0*/  @P2 STG.E desc[UR22][R4.64], R120 ;  /* 0x0000007804002986 */ /* 0x0007e2000c101916 */
[----:B------:R-:W-:Y:S02]  /*12ee0*/  LEA.HI.X.SX32 R7, R12, R137, 0x2, P6 ;  /* 0x000000890c077211 */ /* 0x000fe400030f16ff */
[----:B----4-:R-:W-:Y:S01]  /*12ef0*/  ISETP.LT.AND P2, PT, R11, UR6, !P0 ;  /* 0x000000060b007c0c */ /* 0x010fe2000c741270 */
[----:B------:R-:W4:Y:S01]  /*12f00*/  LDCU UR6, c[0x0][0x39c] ;  /* 0x00007380ff0677ac */ /* 0x000f220008000800 */
[----:B-----5:R-:W-:Y:S01]  /*12f10*/  LEA R8, P6, R10, R0, 0x2 ;  /* 0x000000000a087211 */ /* 0x020fe200078c10ff */
[----:B------:R5:W-:Y:S01]  /*12f20*/  @P3 STG.E desc[UR22][R6.64], R121 ;  /* 0x0000007906003986 */ /* 0x000be2000c101916 */
[----:B------:R-:W-:-:S02]  /*12f30*/  LOP3.LUT R11, R2, 0x72, RZ, 0xfc, !PT ;  /* 0x00000072020b7812 */ /* 0x000fc400078efcff */
[-C--:B------:R-:W-:Y:S01]  /*12f40*/  LEA.HI.X.SX32 R9, R10, R137.reuse, 0x2, P6 ;  /* 0x000000890a097211 */ /* 0x080fe200030f16ff */
[----:B------:R-:W-:Y:S01]  /*12f50*/  IMAD R10, R3, 0x2, R10 ;  /* 0x00000002030a7824 */ /* 0x000fe200078e020a */
[----:B-1----:R-:W-:Y:S01]  /*12f60*/  ISETP.LT.AND P3, PT, R11, UR4, !P0 ;  /* 0x000000040b007c0c */ /* 0x002fe2000c761270 */
[----:B------:R-:W1:Y:S01]  /*12f70*/  LDCU UR4, c[0x0][0x39c] ;  /* 0x00007380ff0477ac */ /* 0x000e620008000800 */
[----:B------:R-:W-:Y:S01]  /*12f80*/  LOP3.LUT R11, R2, 0x74, RZ, 0xfc, !PT ;  /* 0x00000074020b7812 */ /* 0x000fe200078efcff */
[----:B------:R-:W-:Y:S01]  /*12f90*/  IMAD R12, R3, 0x2, R10 ;  /* 0x00000002030c7824 */ /* 0x000fe200078e020a */
[CC--:B---3--:R-:W-:Y:S01]  /*12fa0*/  LEA R4, P6, R10.reuse, R0.reuse, 0x2 ;  /* 0x000000000a047211 */ /* 0x0c8fe200078c10ff */
[----:B------:R3:W-:Y:S01]  /*12fb0*/  @P5 STG.E desc[UR22][R8.64], R122 ;  /* 0x0000007a08005986 */ /* 0x0007e2000c101916 */
[----:B--2---:R-:W-:Y:S01]  /*12fc0*/  ISETP.LT.AND P5, PT, R11, UR5, !P0 ;  /* 0x000000050b007c0c */ /* 0x004fe2000c7a1270 */
[----:B------:R-:W2:Y:S01]  /*12fd0*/  LDCU UR5, c[0x0][0x39c] ;  /* 0x00007380ff0577ac */ /* 0x000ea20008000800 */
[----:B------:R-:W-:Y:S01]  /*12fe0*/  LEA.HI.X.SX32 R5, R10, R137, 0x2, P6 ;  /* 0x000000890a057211 */ /* 0x000fe200030f16ff */
[----:B------:R-:W-:Y:S01]  /*12ff0*/  IMAD R10, R3, 0x2, R12 ;  /* 0x00000002030a7824 */ /* 0x000fe200078e020c */
[----:B-----5:R-:W-:-:S02]  /*13000*/  LEA R6, P6, R12, R0, 0x2 ;  /* 0x000000000c067211 */ /* 0x020fc400078c10ff */
[----:B------:R-:W-:Y:S01]  /*13010*/  LOP3.LUT R11, R2, 0x76, RZ, 0xfc, !PT ;  /* 0x00000076020b7812 */ /* 0x000fe200078efcff */
[----:B------:R5:W-:Y:S01]  /*13020*/  @P4 STG.E desc[UR22][R4.64], R123 ;  /* 0x0000007b04004986 */ /* 0x000be2000c101916 */
[-C--:B------:R-:W-:Y:S02]  /*13030*/  LEA.HI.X.SX32 R7, R12, R137.reuse, 0x2, P6 ;  /* 0x000000890c077211 */ /* 0x080fe400030f16ff */
[CC--:B---3--:R-:W-:Y:S02]  /*13040*/  LEA R8, P6, R10.reuse, R0.reuse, 0x2 ;  /* 0x000000000a087211 */ /* 0x0c8fe400078c10ff */
[----:B-1----:R-:W-:Y:S01]  /*13050*/  ISETP.LT.AND P4, PT, R11, UR4, !P0 ;  /* 0x000000040b007c0c */ /* 0x002fe2000c781270 */
[----:B------:R-:W1:Y:S01]  /*13060*/  LDCU UR4, c[0x0][0x39c] ;  /* 0x00007380ff0477ac */ /* 0x000e620008000800 */
[----:B------:R-:W-:Y:S01]  /*13070*/  LEA.HI.X.SX32 R9, R10, R137, 0x2, P6 ;  /* 0x000000890a097211 */ /* 0x000fe200030f16ff */
[C---:B------:R-:W-:Y:S01]  /*13080*/  IMAD R10, R3.reuse, 0x2, R10 ;  /* 0x00000002030a7824 */ /* 0x040fe200078e020a */
[----:B------:R-:W-:Y:S01]  /*13090*/  LOP3.LUT R11, R2, 0x78, RZ, 0xfc, !PT ;  /* 0x00000078020b7812 */ /* 0x000fe200078efcff */
[----:B------:R3:W-:Y:S02]  /*130a0*/  @P2 STG.E desc[UR22][R6.64], R92 ;  /* 0x0000005c06002986 */ /* 0x0007e4000c101916 */
[----:B------:R-:W-:Y:S01]  /*130b0*/  IMAD R12, R3, 0x2, R10 ;  /* 0x00000002030c7824 */ /* 0x000fe200078e020a */
[----:B----4-:R-:W-:Y:S01]  /*130c0*/  ISETP.LT.AND P2, PT, R11, UR6, !P0 ;  /* 0x000000060b007c0c */ /* 0x010fe2000c741270 */
[----:B------:R-:W4:Y:S01]  /*130d0*/  LDCU UR6, c[0x0][0x39c] ;  /* 0x00007380ff0677ac */ /* 0x000f220008000800 */
[----:B-----5:R-:W-:Y:S01]  /*130e0*/  LEA R4, P6, R10, R0, 0x2 ;  /* 0x000000000a047211 */ /* 0x020fe200078c10ff */
[----:B------:R5:W-:Y:S01]  /*130f0*/  @P3 STG.E desc[UR22][R8.64], R93 ;  /* 0x0000005d08003986 */ /* 0x000be2000c101916 */
[----:B------:R-:W-:-:S02]  /*13100*/  LOP3.LUT R11, R2, 0x7a, RZ, 0xfc, !PT ;  /* 0x0000007a020b7812 */ /* 0x000fc400078efcff */
[-C--:B------:R-:W-:Y:S01]  /*13110*/  LEA.HI.X.SX32 R5, R10, R137.reuse, 0x2, P6 ;  /* 0x000000890a057211 */ /* 0x080fe200030f16ff */
[----:B------:R-:W-:Y:S01]  /*13120*/  IMAD R10, R3, 0x2, R12 ;  /* 0x00000002030a7824 */ /* 0x000fe200078e020c */
[----:B--2---:R-:W-:Y:S01]  /*13130*/  ISETP.LT.AND P3, PT, R11, UR5, !P0 ;  /* 0x000000050b007c0c */ /* 0x004fe2000c761270 */
[----:B------:R-:W2:Y:S01]  /*13140*/  LDCU UR5, c[0x0][0x39c] ;  /* 0x00007380ff0577ac */ /* 0x000ea20008000800 */
[-C--:B---3--:R-:W-:Y:S01]  /*13150*/  LEA R6, P6, R12, R0.reuse, 0x2 ;  /* 0x000000000c067211 */ /* 0x088fe200078c10ff */
        /* <DEDUP_REMOVED lines=11> */
[----:B----4-:R-:W-:Y:S01]  /*13210*/  ISETP.LT.AND P4, PT, R11, UR6, !P0 ;  /* 0x000000060b007c0c */ /* 0x010fe2000c781270 */
[----:B------:R-:W4:Y:S01]  /*13220*/  LDCU UR6, c[0x0][0x39c] ;  /* 0x00007380ff0677ac */ /* 0x000f220008000800 */
[----:B------:R-:W-:Y:S01]  /*13230*/  LEA.HI.X.SX32 R11, R12, R137, 0x2, P6 ;  /* 0x000000890c0b7211 */ /* 0x000fe200030f16ff */
[----:B------:R-:W-:Y:S01]  /*13240*/  IMAD R12, R3, 0x2, R12 ;  /* 0x00000002030c7824 */ /* 0x000fe200078e020c */
[----:B------:R1:W-:Y:S01]  /*13250*/  @P2 STG.E desc[UR22][R8.64], R16 ;  /* 0x0000001008002986 */ /* 0x0003e2000c101916 */
[----:B--2---:R-:W-:Y:S01]  /*13260*/  ISETP.LT.AND P2, PT, R13, UR5, !P0 ;  /* 0x000000050d007c0c */ /* 0x004fe2000c741270 */
[----:B------:R-:W2:Y:S01]  /*13270*/  LDCU UR5, c[0x0][0x39c] ;  /* 0x00007380ff0577ac */ /* 0x000ea20008000800 */
[----:B------:R-:W-:Y:S01]  /*13280*/  IMAD R14, R3, 0x2, R12 ;  /* 0x00000002030e7824 */ /* 0x000fe200078e020c */
[----:B------:R4:W-:Y:S01]  /*13290*/  @P3 STG.E desc[UR22][R10.64], R17 ;  /* 0x000000110a003986 */ /* 0x0009e2000c101916 */
[----:B---3--:R-:W-:-:S02]  /*132a0*/  LEA R4, P3, R12, R0, 0x2 ;  /* 0x000000000c047211 */ /* 0x008fc400078610ff */
        /* <DEDUP_REMOVED lines=9> */
[----:B----4-:R-:W-:Y:S01]  /*13340*/  LOP3.LUT R11, R2, 0x86, RZ, 0xfc, !PT ;  /* 0x00000086020b7812 */ /* 0x010fe200078efcff */
[C---:B------:R-:W-:Y:S01]  /*13350*/  IMAD R10, R3.reuse, 0x2, R14 ;  /* 0x00000002030a7824 */ /* 0x040fe200078e020e */
[----:B------:R-:W-:Y:S01]  /*13360*/  ISETP.LT.AND P5, PT, R8, UR6, !P0 ;  /* 0x0000000608007c0c */ /* 0x000fe2000c7a1270 */
[----:B------:R4:W-:Y:S01]  /*13370*/  @P4 STG.E desc[UR22][R6.64], R19 ;  /* 0x0000001306004986 */ /* 0x0009e2000c101916 */
[----:B------:R-:W-:Y:S01]  /*13380*/  LEA R8, P4, R14, R0, 0x2 ;  /* 0x000000000e087211 */ /* 0x000fe200078810ff */
[----:B------:R-:W5:Y:S01]  /*13390*/  LDCU UR6, c[0x0][0x39c] ;  /* 0x00007380ff0677ac */ /* 0x000f620008000800 */
[----:B------:R-:W-:-:S02]  /*133a0*/  IMAD R12, R3, 0x2, R10 ;  /* 0x00000002030c7824 */ /* 0x000fc400078e020a */
[-C--:B------:R-:W-:Y:S02]  /*133b0*/  LEA.HI.X.SX32 R9, R14, R137.reuse, 0x2, P4 ;  /* 0x000000890e097211 */ /* 0x080fe400020f16ff */
[----:B--2---:R-:W-:Y:S01]  /*133c0*/  ISETP.LT.AND P4, PT, R11, UR5, !P0 ;  /* 0x000000050b007c0c */ /* 0x004fe2000c781270 */
[----:B------:R-:W2:Y:S01]  /*133d0*/  LDCU UR5, c[0x0][0x39c] ;  /* 0x00007380ff0577ac */ /* 0x000ea20008000800 */
[----:B---3--:R-:W-:Y:S01]  /*133e0*/  LOP3.LUT R5, R2, 0x88, RZ, 0xfc, !PT ;  /* 0x0000008802057812 */ /* 0x008fe200078efcff */
[----:B------:R3:W-:Y:S01]  /*133f0*/  @P2 STG.E desc[UR22][R8.64], R156 ;  /* 0x0000009c08002986 */ /* 0x0007e2000c101916 */
[C---:B------:R-:W-:Y:S01]  /*13400*/  LEA R4, P6, R10.reuse, R0, 0x2 ;  /* 0x000000000a047211 */ /* 0x040fe200078c10ff */
[----:B------:R-:W-:Y:S01]  /*13410*/  IMAD R14, R3, 0x2, R12 ;  /* 0x00000002030e7824 */ /* 0x000fe200078e020c */
[----:B-1----:R-:W-:Y:S01]  /*13420*/  ISETP.LT.AND P2, PT, R5, UR4, !P0 ;  /* 0x0000000405007c0c */ /* 0x002fe2000c741270 */
[----:B------:R-:W1:Y:S01]  /*13430*/  LDCU UR4, c[0x0][0x39c] ;  /* 0x00007380ff0477ac */ /* 0x000e620008000800 */
[----:B------:R-:W-:-:S02]  /*13440*/  LEA.HI.X.SX32 R5, R10, R137, 0x2, P6 ;  /* 0x000000890a057211 */ /* 0x000fc400030f16ff */
[-C--:B----4-:R-:W-:Y:S02]  /*13450*/  LEA R6, P6, R12, R0.reuse, 0x2 ;  /* 0x000000000c067211 */ /* 0x090fe400078c10ff */
[----:B------:R-:W-:Y:S01]  /*13460*/  LOP3.LUT R11, R2, 0x8a, RZ, 0xfc, !PT ;  /* 0x0000008a020b7812 */ /* 0x000fe200078efcff */
[----:B------:R4:W-:Y:S01]  /*13470*/  @P3 STG.E desc[UR22][R4.64], R157 ;  /* 0x0000009d04003986 */ /* 0x0009e2000c101916 */
[-C--:B------:R-:W-:Y:S02]  /*13480*/  LEA.HI.X.SX32 R7, R12, R137.reuse, 0x2, P6 ;  /* 0x000000890c077211 */ /* 0x080fe400030f16ff */
[-C--:B------:R-:W-:Y:S02]  /*13490*/  LEA R10, P6, R14, R0.reuse, 0x2 ;  /* 0x000000000e0a7211 */ /* 0x080fe400078c10ff */
[----:B---3--:R-:W-:Y:S01]  /*134a0*/  LOP3.LUT R8, R2, 0x8c, RZ, 0xfc, !PT ;  /* 0x0000008c02087812 */ /* 0x008fe200078efcff */
[----:B------:R3:W-:Y:S01]  /*134b0*/  @P5 STG.E desc[UR22][R6.64], R158 ;  /* 0x0000009e06005986 */ /* 0x0007e2000c101916 */
[----:B-----5:R-:W-:Y:S01]  /*134c0*/  ISETP.LT.AND P3, PT, R11, UR6, !P0 ;  /* 0x000000060b007c0c */ /* 0x020fe2000c761270 */
[----:B------:R-:W5:Y:S01]  /*134d0*/  LDCU UR6, c[0x0][0x39c] ;  /* 0x00007380ff0677ac */ /* 0x000f620008000800 */
[-C--:B------:R-:W-:Y:S01]  /*134e0*/  LEA.HI.X.SX32 R11, R14, R137.reuse, 0x2, P6 ;  /* 0x000000890e0b7211 */ /* 0x080fe200030f16ff */
[C---:B------:R-:W-:Y:S01]  /*134f0*/  IMAD R14, R3.reuse, 0x2, R14 ;  /* 0x00000002030e7824 */ /* 0x040fe200078e020e */
[----:B--2---:R-:W-:Y:S01]  /*13500*/  ISETP.LT.AND P5, PT, R8, UR5, !P0 ;  /* 0x0000000508007c0c */ /* 0x004fe2000c7a1270 */
[----:B------:R-:W2:Y:S01]  /*13510*/  LDCU UR5, c[0x0][0x39c] ;  /* 0x00007380ff0577ac */ /* 0x000ea20008000800 */
[----:B------:R-:W-:Y:S01]  /*13520*/  LOP3.LUT R9, R2, 0x8e, RZ, 0xfc, !PT ;  /* 0x0000008e02097812 */ /* 0x000fe200078efcff */
[----:B------:R-:W-:Y:S01]  /*13530*/  IMAD R8, R3, 0x2, R14 ;  /* 0x0000000203087824 */ /* 0x000fe200078e020e */
[CC--:B----4-:R-:W-:Y:S01]  /*13540*/  LEA R4, P6, R14.reuse, R0.reuse, 0x2 ;  /* 0x000000000e047211 */ /* 0x0d0fe200078c10ff */
[----:B------:R4:W-:Y:S01]  /*13550*/  @P4 STG.E desc[UR22][R10.64], R159 ;  /* 0x0000009f0a004986 */ /* 0x0009e2000c101916 */
[----:B-1----:R-:W-:Y:S01]  /*13560*/  ISETP.LT.AND P4, PT, R9, UR4, !P0 ;  /* 0x0000000409007c0c */ /* 0x002fe2000c781270 */
[----:B------:R-:W-:Y:S01]  /*13570*/  IMAD R12, R3, 0x2, R8 ;  /* 0x00000002030c7824 */ /* 0x000fe200078e0208 */
[----:B------:R-:W-:Y:S01]  /*13580*/  LEA.HI.X.SX32 R5, R14, R137, 0x2, P6 ;  /* 0x000000890e057211 */ /* 0x000fe200030f16ff */
[----:B------:R-:W1:Y:S01]  /*13590*/  LDCU UR4, c[0x0][0x39c] ;  /* 0x00007380ff0477ac */ /* 0x000e620008000800 */
[----:B---3--:R-:W-:-:S02]  /*135a0*/  LEA R6, P6, R8, R0, 0x2 ;  /* 0x0000000008067211 */ /* 0x008fc400078c10ff */
[----:B------:R-:W-:Y:S01]  /*135b0*/  LOP3.LUT R9, R2, 0x90, RZ, 0xfc, !PT ;  /* 0x0000009002097812 */ /* 0x000fe200078efcff */
[----:B------:R3:W-:Y:S01]  /*135c0*/  @P2 STG.E desc[UR22][R4.64], R164 ;  /* 0x000000a404002986 */ /* 0x0007e2000c101916 */
[-C--:B------:R-:W-:Y:S02]  /*135d0*/  LEA.HI.X.SX32 R7, R8, R137.reuse, 0x2, P6 ;  /* 0x0000008908077211 */ /* 0x080fe400030f16ff */
[-C--:B------:R-:W-:Y:S02]  /*135e0*/  LEA R8, P6, R12, R0.reuse, 0x2 ;  /* 0x000000000c087211 */ /* 0x080fe400078c10ff */
[----:B----4-:R-:W-:Y:S01]  /*135f0*/  LOP3.LUT R10, R2, 0x92, RZ, 0xfc, !PT ;  /* 0x00000092020a7812 */ /* 0x010fe200078efcff */
[----:B------:R4:W-:Y:S01]  /*13600*/  @P3 STG.E desc[UR22][R6.64], R165 ;  /* 0x000000a506003986 */ /* 0x0009e2000c101916 */
[----:B--2---:R-:W-:Y:S01]  /*13610*/  ISETP.LT.AND P2, PT, R9, UR5, !P0 ;  /* 0x0000000509007c0c */ /* 0x004fe2000c741270 */
[----:B------:R-:W2:Y:S01]  /*13620*/  LDCU UR5, c[0x0][0x39c] ;  /* 0x00007380ff0577ac */ /* 0x000ea20008000800 */
[-C--:B------:R-:W-:Y:S01]  /*13630*/  LEA.HI.X.SX32 R9, R12, R137.reuse, 0x2, P6 ;  /* 0x000000890c097211 */ /* 0x080fe200030f16ff */
[C---:B------:R-:W-:Y:S01]  /*13640*/  IMAD R12, R3.reuse, 0x2, R12 ;  /* 0x00000002030c7824 */ /* 0x040fe200078e020c */
[----:B-----5:R-:W-:Y:S01]  /*13650*/  ISETP.LT.AND P3, PT, R10, UR6, !P0 ;  /* 0x000000060a007c0c */ /* 0x020fe2000c761270 */
[----:B------:R-:W5:Y:S01]  /*13660*/  LDCU UR6, c[0x0][0x39c] ;  /* 0x00007380ff0677ac */ /* 0x000f620008000800 */
[----:B------:R-:W-:Y:S01]  /*13670*/  LOP3.LUT R11, R2, 0x94, RZ, 0xfc, !PT ;  /* 0x00000094020b7812 */ /* 0x000fe200078efcff */
[----:B------:R-:W-:Y:S01]  /*13680*/  IMAD R10, R3, 0x2, R12 ;  /* 0x00000002030a7824 */ /* 0x000fe200078e020c */
[CC--:B---3--:R-:W-:Y:S01]  /*13690*/  LEA R4, P6, R12.reuse, R0.reuse, 0x2 ;  /* 0x000000000c047211 */ /* 0x0c8fe200078c10ff */
[----:B------:R3:W-:Y:S01]  /*136a0*/  @P5 STG.E desc[UR22][R8.64], R166 ;  /* 0x000000a608005986 */ /* 0x0007e2000c101916 */
[----:B-1----:R-:W-:Y:S01]  /*136b0*/  ISETP.LT.AND P5, PT, R11, UR4, !P0 ;  /* 0x000000040b007c0c */ /* 0x002fe2000c7a1270 */
[----:B------:R-:W1:Y:S01]  /*136c0*/  LDCU UR4, c[0x0][0x39c] ;  /* 0x00007380ff0477ac */ /* 0x000e620008000800 */
[----:B------:R-:W-:Y:S01]  /*136d0*/  LEA.HI.X.SX32 R5, R12, R137, 0x2, P6 ;  /* 0x000000890c057211 */ /* 0x000fe200030f16ff */
[----:B------:R-:W-:Y:S01]  /*136e0*/  IMAD R12, R3, 0x2, R10 ;  /* 0x00000002030c7824 */ /* 0x000fe200078e020a */
[----:B----4-:R-:W-:-:S02]  /*136f0*/  LEA R6, P6, R10, R0, 0x2 ;  /* 0x000000000a067211 */ /* 0x010fc400078c10ff */
[----:B------:R-:W-:Y:S01]  /*13700*/  LOP3.LUT R11, R2, 0x96, RZ, 0xfc, !PT ;  /* 0x00000096020b7812 */ /* 0x000fe200078efcff */
[----:B------:R-:W-:Y:S01]  /*13710*/  IMAD R14, R3, 0x2, R12 ;  /* 0x00000002030e7824 */ /* 0x000fe200078e020c */
[-C--:B------:R-:W-:Y:S01]  /*13720*/  LEA.HI.X.SX32 R7, R10, R137.reuse, 0x2, P6 ;  /* 0x000000890a077211 */ /* 0x080fe200030f16ff */
[----:B------:R-:W-:Y:S01]  /*13730*/  @P4 STG.E desc[UR22][R4.64], R167 ;  /* 0x000000a704004986 */ /* 0x000fe2000c101916 */
[----:B--2---:R-:W-:Y:S01]  /*13740*/  ISETP.LT.AND P4, PT, R11, UR5, !P0 ;  /* 0x000000050b007c0c */ /* 0x004fe2000c781270 */
[----:B------:R-:W2:Y:S01]  /*13750*/  LDCU UR5, c[0x0][0x39c] ;  /* 0x00007380ff0577ac */ /* 0x000ea20008000800 */
[----:B---3--:R-:W-:Y:S01]  /*13760*/  LEA R8, P6, R12, R0, 0x2 ;  /* 0x000000000c087211 */ /* 0x008fe200078c10ff */
[----:B------:R3:W-:Y:S01]  /*13770*/  @P2 STG.E desc[UR22][R6.64], R28 ;  /* 0x0000001c06002986 */ /* 0x0007e2000c101916 */
[----:B------:R-:W-:Y:S02]  /*13780*/  LOP3.LUT R11, R2, 0x98, RZ, 0xfc, !PT ;  /* 0x00000098020b7812 */ /* 0x000fe400078efcff */
[----:B------:R-:W-:-:S02]  /*13790*/  LEA.HI.X.SX32 R9, R12, R137, 0x2, P6 ;  /* 0x000000890c097211 */ /* 0x000fc400030f16ff */
[-C--:B------:R-:W-:Y:S02]  /*137a0*/  LEA R10, P6, R14, R0.reuse, 0x2 ;  /* 0x000000000e0a7211 */ /* 0x080fe400078c10ff */
[----:B-----5:R-:W-:Y:S01]  /*137b0*/  ISETP.LT.AND P2, PT, R11, UR6, !P0 ;  /* 0x000000060b007c0c */ /* 0x020fe2000c741270 */
        /* <DEDUP_REMOVED lines=25> */
[-C--:B------:R-:W-:Y:S01]  /*13950*/  LEA.HI.X.SX32 R9, R12, R137.reuse, 0x2, P2 ;  /* 0x000000890c097211 */ /* 0x080fe200010f16ff */
[----:B------:R-:W-:Y:S01]  /*13960*/  IMAD R12, R3, 0x2, R10 ;  /* 0x00000002030c7824 */ /* 0x000fe200078e020a */
[----:B-1----:R-:W-:Y:S01]  /*13970*/  ISETP.LT.AND P2, PT, R11, UR4, !P0 ;  /* 0x000000040b007c0c */ /* 0x002fe2000c741270 */
[----:B------:R-:W1:Y:S01]  /*13980*/  LDCU UR4, c[0x0][0x39c] ;  /* 0x00007380ff0477ac */ /* 0x000e620008000800 */
[----:B-----5:R-:W-:Y:S01]  /*13990*/  LOP3.LUT R5, R2, 0xa2, RZ, 0xfc, !PT ;  /* 0x000000a202057812 */ /* 0x020fe200078efcff */
[----:B------:R5:W-:Y:S01]  /*139a0*/  @P3 STG.E desc[UR22][R8.64], R37 ;  /* 0x0000002508003986 */ /* 0x000be2000c101916 */
[C---:B------:R-:W-:Y:S01]  /*139b0*/  LEA R4, P6, R10.reuse, R0, 0x2 ;  /* 0x000000000a047211 */ /* 0x040fe200078c10ff */
[----:B------:R-:W-:Y:S01]  /*139c0*/  IMAD R14, R3, 0x2, R12 ;  /* 0x00000002030e7824 */ /* 0x000fe200078e020c */
[----:B--2---:R-:W-:Y:S01]  /*139d0*/  ISETP.LT.AND P3, PT, R5, UR5, !P0 ;  /* 0x0000000505007c0c */ /* 0x004fe2000c761270 */
[----:B------:R-:W2:Y:S01]  /*139e0*/  LDCU UR5, c[0x0][0x39c] ;  /* 0x00007380ff0577ac */ /* 0x000ea20008000800 */
        /* <DEDUP_REMOVED lines=12> */
[----:B-1----:R-:W-:Y:S01]  /*13ab0*/  ISETP.LT.AND P4, PT, R8, UR4, !P0 ;  /* 0x0000000408007c0c */ /* 0x002fe2000c781270 */
[----:B------:R-:W1:Y:S01]  /*13ac0*/  LDCU UR4, c[0x0][0x39c] ;  /* 0x00007380ff0477ac */ /* 0x000e620008000800 */
[----:B------:R-:W-:Y:S01]  /*13ad0*/  LOP3.LUT R9, R2, 0xa8, RZ, 0xfc, !PT ;  /* 0x000000a802097812 */ /* 0x000fe200078efcff */
[----:B------:R-:W-:Y:S01]  /*13ae0*/  IMAD R8, R3, 0x2, R14 ;  /* 0x0000000203087824 */ /* 0x000fe200078e020e */
[CC--:B---3--:R-:W-:Y:S01]  /*13af0*/  LEA R4, P6, R14.reuse, R0.reuse, 0x2 ;  /* 0x000000000e047211 */ /* 0x0c8fe200078c10ff */
[----:B------:R3:W-:Y:S01]  /*13b00*/  @P2 STG.E desc[UR22][R10.64], R44 ;  /* 0x0000002c0a002986 */ /* 0x0007e2000c101916 */
[----:B--2---:R-:W-:Y:S01]  /*13b10*/  ISETP.LT.AND P2, PT, R9, UR5, !P0 ;  /* 0x0000000509007c0c */ /* 0x004fe2000c741270 */
[----:B------:R-:W-:Y:S01]  /*13b20*/  IMAD R12, R3, 0x2, R8 ;  /* 0x00000002030c7824 */ /* 0x000fe200078e0208 */
[----:B------:R-:W-:Y:S01]  /*13b30*/  LEA.HI.X.SX32 R5, R14, R137, 0x2, P6 ;  /* 0x000000890e057211 */ /* 0x000fe200030f16ff */
[----:B------:R-:W2:Y:S01]  /*13b40*/  LDCU UR5, c[0x0][0x39c] ;  /* 0x00007380ff0577ac */ /* 0x000ea20008000800 */
[----:B-----5:R-:W-:-:S02]  /*13b50*/  LEA R6, P6, R8, R0, 0x2 ;  /* 0x0000000008067211 */ /* 0x020fc400078c10ff */
[----:B------:R-:W-:Y:S01]  /*13b60*/  LOP3.LUT R9, R2, 0xaa, RZ, 0xfc, !PT ;  /* 0x000000aa02097812 */ /* 0x000fe200078efcff */
[----:B------:R5:W-:Y:S01]  /*13b70*/  @P3 STG.E desc[UR22][R4.64], R45 ;  /* 0x0000002d04003986 */ /* 0x000be2000c101916 */
[-C--:B------:R-:W-:Y:S02]  /*13b80*/  LEA.HI.X.SX32 R7, R8, R137.reuse, 0x2, P6 ;  /* 0x0000008908077211 */ /* 0x080fe400030f16ff */
[-C--:B------:R-:W-:Y:S02]  /*13b90*/  LEA R8, P6, R12, R0.reuse, 0x2 ;  /* 0x000000000c087211 */ /* 0x080fe400078c10ff */
[----:B---3--:R-:W-:Y:S01]  /*13ba0*/  LOP3.LUT R10, R2, 0xac, RZ, 0xfc, !PT ;  /* 0x000000ac020a7812 */ /* 0x008fe200078efcff */
[----:B------:R3:W-:Y:S01]  /*13bb0*/  @P5 STG.E desc[UR22][R6.64], R46 ;  /* 0x0000002e06005986 */ /* 0x0007e2000c101916 */
[----:B-1----:R-:W-:Y:S01]  /*13bc0*/  ISETP.LT.AND P3, PT, R9, UR4, !P0 ;  /* 0x0000000409007c0c */ /* 0x002fe2000c761270 */
[----:B------:R-:W1:Y:S01]  /*13bd0*/  LDCU UR4, c[0x0][0x39c] ;  /* 0x00007380ff0477ac */ /* 0x000e620008000800 */
        /* <DEDUP_REMOVED lines=8> */
[----:B--2---:R-:W-:Y:S01]  /*13c60*/  ISETP.LT.AND P4, PT, R11, UR5, !P0 ;  /* 0x000000050b007c0c */ /* 0x004fe2000c781270 */
[----:B------:R-:W2:Y:S01]  /*13c70*/  LDCU UR5, c[0x0][0x39c] ;  /* 0x00007380ff0577ac */ /* 0x000ea20008000800 */
[----:B------:R-:W-:Y:S01]  /*13c80*/  LEA.HI.X.SX32 R5, R12, R137, 0x2, P6 ;  /* 0x000000890c057211 */ /* 0x000fe200030f16ff */
[----:B------:R-:W-:Y:S01]  /*13c90*/  IMAD R12, R3, 0x2, R10 ;  /* 0x00000002030c7824 */ /* 0x000fe200078e020a */
[----:B---3--:R-:W-:-:S02]  /*13ca0*/  LEA R6, P6, R10, R0, 0x2 ;  /* 0x000000000a067211 */ /* 0x008fc400078c10ff */
[----:B------:R-:W-:Y:S01]  /*13cb0*/  LOP3.LUT R11, R2, 0xb0, RZ, 0xfc, !PT ;  /* 0x000000b0020b7812 */ /* 0x000fe200078efcff */
[----:B------:R-:W-:Y:S01]  /*13cc0*/  IMAD R14, R3, 0x2, R12 ;  /* 0x00000002030e7824 */ /* 0x000fe200078e020c */
[-C--:B------:R-:W-:Y:S01]  /*13cd0*/  LEA.HI.X.SX32 R7, R10, R137.reuse, 0x2, P6 ;  /* 0x000000890a077211 */ /* 0x080fe200030f16ff */
[----:B------:R-:W-:Y:S01]  /*13ce0*/  @P2 STG.E desc[UR22][R4.64], R52 ;  /* 0x0000003404002986 */ /* 0x000fe2000c101916 */
[----:B-1----:R-:W-:Y:S01]  /*13cf0*/  ISETP.LT.AND P2, PT, R11, UR4, !P0 ;  /* 0x000000040b007c0c */ /* 0x002fe2000c741270 */
[----:B------:R-:W1:Y:S01]  /*13d00*/  LDCU UR4, c[0x0][0x39c] ;  /* 0x00007380ff0477ac */ /* 0x000e620008000800 */
        /* <DEDUP_REMOVED lines=11> */
[----:B--2---:R-:W-:Y:S01]  /*13dc0*/  ISETP.LT.AND P5, PT, R12, UR5, !P0 ;  /* 0x000000050c007c0c */ /* 0x004fe2000c7a1270 */
[----:B------:R-:W2:Y:S01]  /*13dd0*/  LDCU UR5, c[0x0][0x39c] ;  /* 0x00007380ff0577ac */ /* 0x000ea20008000800 */
[----:B---3--:R-:W-:Y:S01]  /*13de0*/  LOP3.LUT R7, R2, 0xb6, RZ, 0xfc, !PT ;  /* 0x000000b602077812 */ /* 0x008fe200078efcff */
[----:B------:R-:W-:Y:S01]  /*13df0*/  IMAD R12, R3, 0x2, R14 ;  /* 0x00000002030c7824 */ /* 0x000fe200078e020e */
[----:B------:R3:W-:Y:S01]  /*13e00*/  @P4 STG.E desc[UR22][R10.64], R55 ;  /* 0x000000370a004986 */ /* 0x0007e2000c101916 */
[----:B------:R-:W-:-:S03]  /*13e10*/  LEA R4, P4, R14, R0, 0x2 ;  /* 0x000000000e047211 */ /* 0x000fc600078810ff */
[-C--:B------:R-:W-:Y:S02]  /*13e20*/  LEA R6, P6, R12, R0.reuse, 0x2 ;  /* 0x000000000c067211 */ /* 0x080fe400078c10ff */
[-C--:B------:R-:W-:Y:S02]  /*13e30*/  LEA.HI.X.SX32 R5, R14, R137.reuse, 0x2, P4 ;  /* 0x000000890e057211 */ /* 0x080fe400020f16ff */
[----:B-1----:R-:W-:Y:S01]  /*13e40*/  ISETP.LT.AND P4, PT, R7, UR4, !P0 ;  /* 0x0000000407007c0c */ /* 0x002fe2000c781270 */
[----:B------:R-:W1:Y:S01]  /*13e50*/  LDCU UR4, c[0x0][0x39c] ;  /* 0x00007380ff0477ac */ /* 0x000e620008000800 */
        /* <DEDUP_REMOVED lines=12> */
[----:B--2---:R-:W-:Y:S01]  /*13f20*/  ISETP.LT.AND P3, PT, R11, UR5, !P0 ;  /* 0x000000050b007c0c */ /* 0x004fe2000c761270 */
[----:B------:R-:W2:Y:S01]  /*13f30*/  LDCU UR5, c[0x0][0x39c] ;  /* 0x00007380ff0577ac */ /* 0x000ea20008000800 */
[----:B-----5:R-:W-:Y:S01]  /*13f40*/  LOP3.LUT R5, R2, 0xbc, RZ, 0xfc, !PT ;  /* 0x000000bc02057812 */ /* 0x020fe200078efcff */
[----:B------:R5:W-:Y:S01]  /*13f50*/  @P5 STG.E desc[UR22][R8.64], R62 ;  /* 0x0000003e08005986 */ /* 0x000be2000c101916 */
[C---:B------:R-:W-:Y:S01]  /*13f60*/  LEA R4, P6, R10.reuse, R0, 0x2 ;  /* 0x000000000a047211 */ /* 0x040fe200078c10ff */
[----:B------:R-:W-:Y:S01]  /*13f70*/  IMAD R14, R3, 0x2, R12 ;  /* 0x00000002030e7824 */ /* 0x000fe200078e020c */
        /* <DEDUP_REMOVED lines=176> */
[----:B--2---:R-:W-:Y:S01]  /*14a80*/  ISETP.LT.AND P4, PT, R11, UR5, !P0 ;  /* 0x000000050b007c0c */ /* 0x004fe2000c781270 */
[----:B------:R-:W2:Y:S01]  /*14a90*/  LDCU UR5, c[0x0][0x39c] ;  /* 0x00007380ff0577ac */ /* 0x000ea20008000800 */
[----:B-----5:R-:W-:Y:S01]  /*14aa0*/  LOP3.LUT R5, R2, 0xf0, RZ, 0xfc, !PT ;  /* 0x000000f002057812 */ /* 0x020fe200078efcff */
[----:B------:R5:W-:Y:S01]  /*14ab0*/  @P2 STG.E desc[UR22][R8.64], R116 ;  /* 0x0000007408002986 */ /* 0x000be2000c101916 */
[----:B------:R-:W-:-:S02]  /*14ac0*/  LEA R4, P6, R10, R0, 0x2 ;  /* 0x000000000a047211 */ /* 0x000fc400078c10ff */
[----:B-1----:R-:W-:Y:S01]  /*14ad0*/  ISETP.LT.AND P2, PT, R5, UR4, !P0 ;  /* 0x0000000405007c0c */ /* 0x002fe2000c741270 */
[----:B------:R-:W1:Y:S01]  /*14ae0*/  LDCU UR4, c[0x0][0x39c] ;  /* 0x00007380ff0477ac */ /* 0x000e620008000800 */
[-C--:B------:R-:W-:Y:S01]  /*14af0*/  LEA.HI.X.SX32 R5, R10, R137.reuse, 0x2, P6 ;  /* 0x000000890a057211 */ /* 0x080fe200030f16ff */
[----:B------:R-:W-:Y:S01]  /*14b00*/  IMAD R10, R3, 0x2, R12 ;  /* 0x00000002030a7824 */ /* 0x000fe200078e020c */
[----:B---3--:R-:W-:Y:S02]  /*14b10*/  LEA R6, P6, R12, R0, 0x2 ;  /* 0x000000000c067211 */ /* 0x008fe400078c10ff */
[----:B------:R-:W-:Y:S01]  /*14b20*/  LOP3.LUT R11, R2, 0xf2, RZ, 0xfc, !PT ;  /* 0x000000f2020b7812 */ /* 0x000fe200078efcff */
[----:B------:R3:W-:Y:S01]  /*14b30*/  @P3 STG.E desc[UR22][R4.64], R117 ;  /* 0x0000007504003986 */ /* 0x0007e2000c101916 */
[----:B------:R-:W-:Y:S02]  /*14b40*/  LEA.HI.X.SX32 R7, R12, R137, 0x2, P6 ;  /* 0x000000890c077211 */ /* 0x000fe400030f16ff */
[----:B----4-:R-:W-:-:S02]  /*14b50*/  ISETP.LT.AND P3, PT, R11, UR6, !P0 ;  /* 0x000000060b007c0c */ /* 0x010fc4000c761270 */
[----:B------:R-:W-:Y:S01]  /*14b60*/  LOP3.LUT R11, R2, 0xf4, RZ, 0xfc, !PT ;  /* 0x000000f4020b7812 */ /* 0x000fe200078efcff */
[----:B------:R4:W-:Y:S01]  /*14b70*/  @P5 STG.E desc[UR22][R6.64], R118 ;  /* 0x0000007606005986 */ /* 0x0009e2000c101916 */
[C---:B-----5:R-:W-:Y:S02]  /*14b80*/  LEA R8, P6, R10.reuse, R0, 0x2 ;  /* 0x000000000a087211 */ /* 0x060fe400078c10ff */
[----:B--2---:R-:W-:Y:S01]  /*14b90*/  ISETP.LT.AND P5, PT, R11, UR5, !P0 ;  /* 0x000000050b007c0c */ /* 0x004fe2000c7a1270 */
[----:B------:R-:W2:Y:S01]  /*14ba0*/  LDCU UR5, c[0x0][0x39c] ;  /* 0x00007380ff0577ac */ /* 0x000ea20008000800 */
[----:B------:R-:W-:Y:S01]  /*14bb0*/  LEA.HI.X.SX32 R9, R10, R137, 0x2, P6 ;  /* 0x000000890a097211 */ /* 0x000fe200030f16ff */
[----:B------:R-:W-:Y:S01]  /*14bc0*/  IMAD R10, R3, 0x2, R10 ;  /* 0x00000002030a7824 */ /* 0x000fe200078e020a */
[----:B------:R-:W-:-:S03]  /*14bd0*/  LOP3.LUT R11, R2, 0xf6, RZ, 0xfc, !PT ;  /* 0x000000f6020b7812 */ /* 0x000fc600078efcff */
[----:B------:R-:W-:Y:S01]  /*14be0*/  IMAD R12, R3, 0x2, R10 ;  /* 0x00000002030c7824 */ /* 0x000fe200078e020a */
[CC--:B---3--:R-:W-:Y:S01]  /*14bf0*/  LEA R4, P6, R10.reuse, R0.reuse, 0x2 ;  /* 0x000000000a047211 */ /* 0x0c8fe200078c10ff */
[----:B------:R3:W-:Y:S01]  /*14c00*/  @P4 STG.E desc[UR22][R8.64], R119 ;  /* 0x0000007708004986 */ /* 0x0007e2000c101916 */
[----:B-1----:R-:W-:Y:S01]  /*14c10*/  ISETP.LT.AND P4, PT, R11, UR4, !P0 ;  /* 0x000000040b007c0c */ /* 0x002fe2000c781270 */
[C---:B------:R-:W-:Y:S01]  /*14c20*/  IMAD R14, R3.reuse, 0x2, R12 ;  /* 0x00000002030e7824 */ /* 0x040fe200078e020c */
[-C--:B------:R-:W-:Y:S01]  /*14c30*/  LEA.HI.X.SX32 R5, R10, R137.reuse, 0x2, P6 ;  /* 0x000000890a057211 */ /* 0x080fe200030f16ff */
[----:B------:R-:W1:Y:S01]  /*14c40*/  LDCU UR4, c[0x0][0x39c] ;  /* 0x00007380ff0477ac */ /* 0x000e620008000800 */
[----:B------:R-:W-:Y:S01]  /*14c50*/  LOP3.LUT R10, R2, 0xf8, RZ, 0xfc, !PT ;  /* 0x000000f8020a7812 */ /* 0x000fe200078efcff */
[C---:B------:R-:W-:Y:S01]  /*14c60*/  IMAD R16, R3.reuse, 0x2, R14 ;  /* 0x0000000203107824 */ /* 0x040fe200078e020e */
[-C--:B----4-:R-:W-:Y:S01]  /*14c70*/  LEA R6, P6, R12, R0.reuse, 0x2 ;  /* 0x000000000c067211 */ /* 0x090fe200078c10ff */
[----:B------:R4:W-:Y:S01]  /*14c80*/  @P2 STG.E desc[UR22][R4.64], R128 ;  /* 0x0000008004002986 */ /* 0x0009e2000c101916 */
[----:B------:R-:W-:Y:S01]  /*14c90*/  LOP3.LUT R2, R2, 0xfc, RZ, 0xfc, !PT ;  /* 0x000000fc02027812 */ /* 0x000fe200078efcff */
[C---:B------:R-:W-:Y:S01]  /*14ca0*/  IMAD R18, R3.reuse, 0x2, R16 ;  /* 0x0000000203127824 */ /* 0x040fe200078e0210 */
[----:B--2---:R-:W-:Y:S01]  /*14cb0*/  ISETP.LT.AND P2, PT, R10, UR5, !P0 ;  /* 0x000000050a007c0c */ /* 0x004fe2000c741270 */
[----:B------:R-:W2:Y:S01]  /*14cc0*/  LDCU UR5, c[0x0][0x39c] ;  /* 0x00007380ff0577ac */ /* 0x000ea20008000800 */
[----:B------:R-:W-:Y:S01]  /*14cd0*/  LEA.HI.X.SX32 R7, R12, R137, 0x2, P6 ;  /* 0x000000890c077211 */ /* 0x000fe200030f16ff */
[----:B------:R-:W-:Y:S01]  /*14ce0*/  IMAD R20, R3, 0x2, R18 ;  /* 0x0000000203147824 */ /* 0x000fe200078e0212 */
[----:B------:R-:W-:-:S03]  /*14cf0*/  LEA R10, P6, R16, R0, 0x2 ;  /* 0x00000000100a7211 */ /* 0x000fc600078c10ff */
[----:B------:R5:W-:Y:S01]  /*14d00*/  @P3 STG.E desc[UR22][R6.64], R129 ;  /* 0x0000008106003986 */ /* 0x000be2000c101916 */
[-C--:B---3--:R-:W-:Y:S01]  /*14d10*/  LEA R8, P3, R14, R0.reuse, 0x2 ;  /* 0x000000000e087211 */ /* 0x088fe200078610ff */
[C---:B------:R-:W-:Y:S01]  /*14d20*/  IMAD R22, R3.reuse, 0x2, R20 ;  /* 0x0000000203167824 */ /* 0x040fe200078e0214 */
[-C--:B------:R-:W-:Y:S02]  /*14d30*/  LEA.HI.X.SX32 R11, R16, R137.reuse, 0x2, P6 ;  /* 0x00000089100b7211 */ /* 0x080fe400030f16ff */
[-C--:B------:R-:W-:Y:S01]  /*14d40*/  LEA.HI.X.SX32 R9, R14, R137.reuse, 0x2, P3 ;  /* 0x000000890e097211 */ /* 0x080fe200018f16ff */
[----:B------:R-:W-:Y:S01]  /*14d50*/  IMAD R3, R3, 0x2, R22 ;  /* 0x0000000203037824 */ /* 0x000fe200078e0216 */
[-C--:B----4-:R-:W-:Y:S02]  /*14d60*/  LEA R4, P6, R18, R0.reuse, 0x2 ;  /* 0x0000000012047211 */ /* 0x090fe400078c10ff */
[----:B------:R-:W-:Y:S01]  /*14d70*/  LEA R12, P3, R20, R0, 0x2 ;  /* 0x00000000140c7211 */ /* 0x000fe200078610ff */
[----:B------:R3:W-:Y:S01]  /*14d80*/  @P5 STG.E desc[UR22][R8.64], R130 ;  /* 0x0000008208005986 */ /* 0x0007e2000c101916 */
[----:B------:R-:W-:-:S02]  /*14d90*/  LEA.HI.X.SX32 R5, R18, R137, 0x2, P6 ;  /* 0x0000008912057211 */ /* 0x000fc400030f16ff */
[-C--:B------:R-:W-:Y:S01]  /*14da0*/  LEA.HI.X.SX32 R13, R20, R137.reuse, 0x2, P3 ;  /* 0x00000089140d7211 */ /* 0x080fe200018f16ff */
[----:B------:R3:W-:Y:S01]  /*14db0*/  @P4 STG.E desc[UR22][R10.64], R131 ;  /* 0x000000830a004986 */ /* 0x0007e2000c101916 */
[-C--:B-----5:R-:W-:Y:S02]  /*14dc0*/  LEA R6, P6, R3, R0.reuse, 0x2 ;  /* 0x0000000003067211 */ /* 0x0a0fe400078c10ff */
[----:B-1----:R-:W-:Y:S01]  /*14dd0*/  ISETP.LT.AND P3, PT, R15, UR4, !P0 ;  /* 0x000000040f007c0c */ /* 0x002fe2000c761270 */
[----:B------:R3:W-:Y:S01]  /*14de0*/  @P2 STG.E desc[UR22][R4.64], R192 ;  /* 0x000000c004002986 */ /* 0x0007e2000c101916 */
[----:B--2---:R-:W-:Y:S02]  /*14df0*/  ISETP.LT.AND P0, PT, R2, UR5, !P0 ;  /* 0x0000000502007c0c */ /* 0x004fe4000c701270 */
[----:B------:R-:W-:Y:S02]  /*14e00*/  LEA.HI.X.SX32 R7, R3, R137, 0x2, P6 ;  /* 0x0000008903077211 */ /* 0x000fe400030f16ff */
[----:B------:R-:W-:-:S04]  /*14e10*/  LEA R2, P6, R22, R0, 0x2 ;  /* 0x0000000016027211 */ /* 0x000fc800078c10ff */
[----:B------:R-:W-:-:S03]  /*14e20*/  LEA.HI.X.SX32 R3, R22, R137, 0x2, P6 ;  /* 0x0000008916037211 */ /* 0x000fc600030f16ff */
[----:B------:R3:W-:Y:S04]  /*14e30*/  @P3 STG.E desc[UR22][R12.64], R193 ;  /* 0x000000c10c003986 */ /* 0x0007e8000c101916 */
[----:B------:R3:W-:Y:S04]  /*14e40*/  @P0 STG.E desc[UR22][R2.64], R194 ;  /* 0x000000c202000986 */ /* 0x0007e8000c101916 */
[----:B------:R3:W-:Y:S01]  /*14e50*/  @P1 STG.E desc[UR22][R6.64], R195 ;  /* 0x000000c306001986 */ /* 0x0007e2000c101916 */
[----:B------:R-:W-:Y:S06]  /*14e60*/  BAR.SYNC.DEFER_BLOCKING 0x0 ;  /* 0x0000000000007b1d */ /* 0x000fec0000010000 */
[----:B------:R-:W-:Y:S05]  /*14e70*/  BRA.U UP0, `(.L_x_13) ;  /* 0x0000000100a07547 */ /* 0x000fea000b800000 */
[----:B------:R-:W1:Y:S01]  /*14e80*/  S2UR UR5, SR_CgaCtaId ;  /* 0x00000000000579c3 */ /* 0x000e620000008800 */
[----:B------:R-:W-:Y:S01]  /*14e90*/  NOP ;  /* 0x0000000000007918 */ /* 0x000fe20000000000 */
[----:B------:R-:W-:Y:S01]  /*14ea0*/  UMOV UR4, 0x50 ;  /* 0x0000005000047882 */ /* 0x000fe20000000000 */
[----:B------:R-:W-:Y:S02]  /*14eb0*/  IMAD.U32 R0, RZ, RZ, UR21 ;  /* 0x00000015ff007e24 */ /* 0x000fe4000f8e00ff */
[----:B---3--:R-:W-:Y:S02]  /*14ec0*/  IMAD.MOV.U32 R3, RZ, RZ, 0xff ;  /* 0x000000ffff037424 */ /* 0x008fe400078e00ff */
[----:B------:R-:W-:Y:S01]  /*14ed0*/  IMAD.MOV.U32 R7, RZ, RZ, 0x1 ;  /* 0x00000001ff077424 */ /* 0x000fe200078e00ff */
[----:B------:R-:W-:-:S04]  /*14ee0*/  LOP3.LUT R0, R0, 0xffff, RZ, 0xc0, !PT ;  /* 0x0000ffff00007812 */ /* 0x000fc800078ec0ff */
[----:B------:R-:W-:-:S05]  /*14ef0*/  SHF.R.U32.HI R0, RZ, 0x5, R0 ;  /* 0x00000005ff007819 */ /* 0x000fca0000011600 */
[----:B------:R-:W-:Y:S01]  /*14f00*/  VIADD R2, R0, 0x10 ;  /* 0x0000001000027836 */ /* 0x000fe20000000000 */
[----:B------:R-:W-:Y:S01]  /*14f10*/  SHF.L.U32 R0, R3, R0, RZ ;  /* 0x0000000003007219 */ /* 0x000fe200000006ff */
[----:B-1----:R-:W-:-:S03]  /*14f20*/  ULEA UR6, UR5, UR4, 0x18 ;  /* 0x0000000405067291 */ /* 0x002fc6000f8ec0ff */
[----:B------:R-:W-:-:S04]  /*14f30*/  SHF.L.U32 R3, R7, R2, RZ ;  /* 0x0000000207037219 */ /* 0x000fc800000006ff */
[----:B------:R-:W-:Y:S02]  /*14f40*/  LOP3.LUT R0, R3, R0, RZ, 0xfc, !PT ;  /* 0x0000000003007212 */ /* 0x000fe400078efcff */
[----:B------:R-:W1:Y:S02]  /*14f50*/  LDS R5, [UR6] ;  /* 0x00000006ff057984 */ /* 0x000e640008000800 */
[C---:B------:R-:W-:Y:S02]  /*14f60*/  LOP3.LUT R2, R0.reuse, 0xffff, RZ, 0xc0, !PT ;  /* 0x0000ffff00027812 */ /* 0x040fe400078ec0ff */
[----:B-1----:R-:W-:-:S04]  /*14f70*/  LOP3.LUT R3, R0, 0xffff, R5, 0x80, !PT ;  /* 0x0000ffff00037812 */ /* 0x002fc800078e8005 */
[----:B------:R-:W-:-:S13]  /*14f80*/  ISETP.NE.AND P0, PT, R3, R2, PT ;  /* 0x000000020300720c */ /* 0x000fda0003f05270 */
[----:B------:R-:W-:Y:S05]  /*14f90*/  @P0 BRA `(.L_x_14) ;  /* 0x0000000000500947 */ /* 0x000fea0003800000 */
[----:B------:R-:W-:Y:S02]  /*14fa0*/  SHF.R.U32.HI R5, RZ, 0x10, R5 ;  /* 0x00000010ff057819 */ /* 0x000fe40000011605 */
[----:B------:R-:W-:-:S04]  /*14fb0*/  SHF.R.U32.HI R2, RZ, 0x10, R0 ;  /* 0x00000010ff027819 */ /* 0x000fc80000011600 */
[----:B------:R-:W-:-:S04]  /*14fc0*/  LOP3.LUT R5, R5, R2, RZ, 0xc0, !PT ;  /* 0x0000000205057212 */ /* 0x000fc800078ec0ff */
[----:B------:R-:W-:-:S13]  /*14fd0*/  ISETP.NE.AND P0, PT, R5, R2, PT ;  /* 0x000000020500720c */ /* 0x000fda0003f05270 */
[----:B------:R-:W-:Y:S05]  /*14fe0*/  @P0 BRA `(.L_x_15) ;  /* 0x0000000000300947 */ /* 0x000fea0003800000 */
[----:B------:R-:W-:Y:S01]  /*14ff0*/  R2UR UR4, R0 ;  /* 0x00000000000472ca */ /* 0x000fe200000e0000 */
[----:B------:R-:W-:Y:S01]  /*15000*/  VOTEU.ANY UR5, UPT, PT ;  /* 0x0000000000057886 */ /* 0x000fe200038e0100 */
[----:B------:R-:W1:Y:S01]  /*15010*/  S2R R0, SR_LANEID ;  /* 0x0000000000007919 */ /* 0x000e620000000000 */
[----:B------:R-:W-:-:S10]  /*15020*/  UFLO.U32 UR5, UR5 ;  /* 0x00000005000572bd */ /* 0x000fd400080e0000 */
[----:B------:R-:W-:-:S06]  /*15030*/  ULOP3.LUT UR4, URZ, UR4, URZ, 0x33, !UPT ;  /* 0x00000004ff047292 */ /* 0x000fcc000f8e33ff */
[----:B------:R-:W-:-:S04]  /*15040*/  IMAD.U32 R2, RZ, RZ, UR4 ;  /* 0x00000004ff027e24 */ /* 0x000fc8000f8e00ff */
[----:B------:R-:W2:Y:S02]  /*15050*/  REDUX UR7, R2 ;  /* 0x00000000020773c4 */ /* 0x000ea40000000000 */
[----:B------:R4:W-:Y:S01]  /*15060*/  UTCATOMSWS.AND URZ, UR4 ;  /* 0x0000000400ff79e3 */ /* 0x0009e20008000000 */
[----:B-1----:R-:W-:Y:S01]  /*15070*/  ISETP.EQ.U32.AND P0, PT, R0, UR5, PT ;  /* 0x0000000500007c0c */ /* 0x002fe2000bf02070 */
[----:B--2---:R-:W-:-:S12]  /*15080*/  IMAD.U32 R0, RZ, RZ, UR7 ;  /* 0x00000007ff007e24 */ /* 0x004fd8000f8e00ff */
[----:B------:R4:W-:Y:S01]  /*15090*/  @P0 ATOMS.AND RZ, [UR6], R0 ;  /* 0x00000000ffff098c */ /* 0x0009e2000a800006 */
[----:B------:R-:W-:Y:S05]  /*150a0*/  BRA `(.L_x_13) ;  /* 0x0000000000147947 */ /* 0x000fea0003800000 */
.L_x_15:
[----:B------:R-:W-:-:S07]  /*150b0*/  MOV R2, 0x150d0 ;  /* 0x000150d000027802 */ /* 0x000fce0000000f00 */
[----:B------:R-:W-:Y:S05]  /*150c0*/  CALL.REL.NOINC `($__internal_0_$__cuda_sm10x_tcgen05_guardrail_trap_col_being_dealloced_not_returned_by_alloc) ;  /* 0x00000000002c7944 */ /* 0x000fea0003c00000 */
[----:B------:R-:W-:Y:S05]  /*150d0*/  BRA `(.L_x_13) ;  /* 0x0000000000087947 */ /* 0x000fea0003800000 */
.L_x_14:
[----:B------:R-:W-:-:S07]  /*150e0*/  MOV R2, 0x15100 ;  /* 0x0001510000027802 */ /* 0x000fce0000000f00 */
[----:B------:R-:W-:Y:S05]  /*150f0*/  CALL.REL.NOINC `($__internal_2_$__cuda_sm10x_tcgen05_guardrail_trap_unallocated_columns_being_dealloced) ;  /* 0x0000000000387944 */ /* 0x000fea0003c00000 */
.L_x_13:
[----:B------:R-:W-:Y:S01]  /*15100*/  NOP ;  /* 0x0000000000007918 */ /* 0x000fe20000000000 */
[----:B----4-:R-:W-:Y:S05]  /*15110*/  EXIT ;  /* 0x000000000000794d */ /* 0x010fea0003800000 */
.L_x_9:
[----:B------:R-:W1:Y:S02]  /*15120*/  SYNCS.PHASECHK.TRANS64.TRYWAIT P2, [UR18], R122 ;  /* 0x0000007aff0075a7 */ /* 0x000e640008041112 */
[----:B-1----:R-:W-:Y:S05]  /*15130*/  @!P2 BRA `(.L_x_9) ;  /* 0xfffffffc00f8a947 */ /* 0x002fea000383ffff */
[----:B------:R-:W-:Y:S05]  /*15140*/  BRA `(.L_x_16) ;  /* 0xffffff9c00e07947 */ /* 0x000fea000383ffff */
.L_x_12:
[----:B------:R-:W1:Y:S02]  /*15150*/  SYNCS.PHASECHK.TRANS64.TRYWAIT P3, [UR12], R4 ;  /* 0x00000004ff0075a7 */ /* 0x000e64000806110c */
[----:B-1----:R-:W-:Y:S05]  /*15160*/  @!P3 BRA `(.L_x_12) ;  /* 0xfffffffc00f8b947 */ /* 0x002fea000383ffff */
[----:B------:R-:W-:Y:S05]  /*15170*/  BRA `(.L_x_11) ;  /* 0xffffffb800287947 */ /* 0x000fea000383ffff */
        .weak           $__internal_0_$__cuda_sm10x_tcgen05_guardrail_trap_col_being_dealloced_not_returned_by_alloc
        .type           $__internal_0_$__cuda_sm10x_tcgen05_guardrail_trap_col_being_dealloced_not_returned_by_alloc,@function
        .size           $__internal_0_$__cuda_sm10x_tcgen05_guardrail_trap_col_being_dealloced_not_returned_by_alloc,($__internal_1_$__cuda_sm10x_tcgen05_guardrail_trap_phase_invalid_during_alloc - $__internal_0_$__cuda_sm10x_tcgen05_guardrail_trap_col_being_dealloced_not_returned_by_alloc)
$__internal_0_$__cuda_sm10x_tcgen05_guardrail_trap_col_being_dealloced_not_returned_by_alloc:
[----:B------:R-:W-:Y:S05]  /*15180*/  BPT.TRAP 0x1 ;  /* 0x000000040000795c */ /* 0x000fea0000300000 */
[----:B------:R-:W-:-:S04]  /*15190*/  IMAD.MOV.U32 R3, RZ, RZ, 0x0 ;  /* 0x00000000ff037424 */ /* 0x000fc800078e00ff */
[----:B------:R-:W-:Y:S05]  /*151a0*/  RET.REL.NODEC R2 `(matmul_kernel) ;  /* 0xfffffeac02947950 */ /* 0x000fea0003c3ffff */
        .weak           $__internal_1_$__cuda_sm10x_tcgen05_guardrail_trap_phase_invalid_during_alloc
        .type           $__internal_1_$__cuda_sm10x_tcgen05_guardrail_trap_phase_invalid_during_alloc,@function
        .size           $__internal_1_$__cuda_sm10x_tcgen05_guardrail_trap_phase_invalid_during_alloc,($__internal_2_$__cuda_sm10x_tcgen05_guardrail_trap_unallocated_columns_being_dealloced - $__internal_1_$__cuda_sm10x_tcgen05_guardrail_trap_phase_invalid_during_alloc)
$__internal_1_$__cuda_sm10x_tcgen05_guardrail_trap_phase_invalid_during_alloc:
[----:B------:R-:W-:Y:S05]  /*151b0*/  BPT.TRAP 0x1 ;  /* 0x000000040000795c */ /* 0x000fea0000300000 */
[----:B------:R-:W-:-:S04]  /*151c0*/  IMAD.MOV.U32 R3, RZ, RZ, 0x0 ;  /* 0x00000000ff037424 */ /* 0x000fc800078e00ff */
[----:B------:R-:W-:Y:S05]  /*151d0*/  RET.REL.NODEC R2 `(matmul_kernel) ;  /* 0xfffffeac02887950 */ /* 0x000fea0003c3ffff */
        .weak           $__internal_2_$__cuda_sm10x_tcgen05_guardrail_trap_unallocated_columns_being_dealloced
        .type           $__internal_2_$__cuda_sm10x_tcgen05_guardrail_trap_unallocated_columns_being_dealloced,@function
        .size           $__internal_2_$__cuda_sm10x_tcgen05_guardrail_trap_unallocated_columns_being_dealloced,(.L_x_20 - $__internal_2_$__cuda_sm10x_tcgen05_guardrail_trap_unallocated_columns_being_dealloced)
$__internal_2_$__cuda_sm10x_tcgen05_guardrail_trap_unallocated_columns_being_dealloced:
[----:B------:R-:W-:Y:S05]  /*151e0*/  BPT.TRAP 0x1 ;  /* 0x000000040000795c */ /* 0x000fea0000300000 */
[----:B------:R-:W-:-:S04]  /*151f0*/  IMAD.MOV.U32 R3, RZ, RZ, 0x0 ;  /* 0x00000000ff037424 */ /* 0x000fc800078e00ff */
[----:B------:R-:W-:Y:S05]  /*15200*/  RET.REL.NODEC R2 `(matmul_kernel) ;  /* 0xfffffeac027c7950 */ /* 0x000fea0003c3ffff */
.L_x_17:
[----:B------:R-:W-:-:S00]  /*15210*/  BRA `(.L_x_17) ;  /* 0xfffffffc00fc7947 */ /* 0x000fc0000383ffff */
[----:B------:R-:W-:-:S00]  /*15220*/  NOP ;  /* 0x0000000000007918 */ /* 0x000fc00000000000 */
        /* <DEDUP_REMOVED lines=13> */
.L_x_20:


//--------------------- .nv.shared.matmul_kernel  --------------------------
	.section	.nv.shared.matmul_kernel,"aw",@nobits
	.sectionflags	@""
	.align	16
	.zero		1024


//--------------------- .nv.shared.reserved.0     --------------------------
	.section	.nv.shared.reserved.0,"aw",@nobits
	.align	8
	.weak		__nv_reservedSMEM_offset_0_alias
	.size		__nv_reservedSMEM_offset_0_alias, 0, 64
	.other		__nv_reservedSMEM_offset_0_alias,@"STO_CUDA_RESERVED_SHARED STV_DEFAULT"
__nv_reservedSMEM_offset_0_alias:
	.zero		0
.nv.shared.reserved.0:
	.zero		64
	.weak		__nv_reservedSMEM_allocation_phase
	.type		__nv_reservedSMEM_allocation_phase,@object
	.size		__nv_reservedSMEM_allocation_phase,(.L_0 - __nv_reservedSMEM_allocation_phase)
__nv_reservedSMEM_allocation_phase:
	.zero		1
.L_0:
	.zero		7
	.weak		__nv_reservedSMEM_devtool_atexit_pc
	.type		__nv_reservedSMEM_devtool_atexit_pc,@object
	.size		__nv_reservedSMEM_devtool_atexit_pc,(__nv_reservedSMEM_allocation_mask - __nv_reservedSMEM_devtool_atexit_pc)
__nv_reservedSMEM_devtool_atexit_pc:
	.zero		8
	.weak		__nv_reservedSMEM_allocation_mask
	.type		__nv_reservedSMEM_allocation_mask,@object
	.size		__nv_reservedSMEM_allocation_mask,(.L_2 - __nv_reservedSMEM_allocation_mask)
__nv_reservedSMEM_allocation_mask:
	.zero		4
.L_2:


//--------------------- .nv.constant0.matmul_kernel --------------------------
	.section	.nv.constant0.matmul_kernel,"a",@progbits
	.sectionflags	@""
	.align	4
.nv.constant0.matmul_kernel:
	.zero		976


//--------------------- SYMBOLS --------------------------

	.type		.nv.reservedSmem.offset0,@object
	.size		.nv.reservedSmem.offset0,0x4
	.type		.nv.reservedSmem.cap,@object
	.size		.nv.reservedSmem.cap,0x4
